//
// Generated by NVIDIA NVVM Compiler
//
// Compiler Build ID: CL-36424714
// Cuda compilation tools, release 13.0, V13.0.88
// Based on NVVM 20.0.0
//

.version 9.0
.target sm_100
.address_size 64

	// .globl	_Z6changePdS_i
// _ZZN3cub18CUB_300001_SM_10006detail6reduce28DeviceReduceSingleTileKernelINS2_10policy_hubIdjN4cuda3__47maximumIvEEE10Policy1000EPdSB_jS8_ddNS5_3std3__410__identityEEEvT0_T1_T2_T3_T4_T6_E12temp_storage has been demoted
// _ZZN3cub18CUB_300001_SM_10006detail6reduce18DeviceReduceKernelINS2_10policy_hubIdjN4cuda3__47maximumIvEEE10Policy1000EPdjS8_dNS5_3std3__410__identityEEEvT0_PT3_T1_NS0_13GridEvenShareISI_EET2_T4_E12temp_storage has been demoted
// _ZZN3cub18CUB_300001_SM_10006detail6reduce28DeviceReduceSingleTileKernelINS2_10policy_hubIdjN4cuda3__47maximumIvEEE10Policy1000EPdSB_iS8_ddNS5_3std3__410__identityEEEvT0_T1_T2_T3_T4_T6_E12temp_storage has been demoted
.global .align 1 .b8 _ZN34_INTERNAL_57091365_4_k_cu_10521c5f4cuda3std3__45__cpo5beginE[1];
.global .align 1 .b8 _ZN34_INTERNAL_57091365_4_k_cu_10521c5f4cuda3std3__45__cpo3endE[1];
.global .align 1 .b8 _ZN34_INTERNAL_57091365_4_k_cu_10521c5f4cuda3std3__45__cpo6cbeginE[1];
.global .align 1 .b8 _ZN34_INTERNAL_57091365_4_k_cu_10521c5f4cuda3std3__45__cpo4cendE[1];
.global .align 1 .b8 _ZN34_INTERNAL_57091365_4_k_cu_10521c5f4cuda3std3__45__cpo6rbeginE[1];
.global .align 1 .b8 _ZN34_INTERNAL_57091365_4_k_cu_10521c5f4cuda3std3__45__cpo4rendE[1];
.global .align 1 .b8 _ZN34_INTERNAL_57091365_4_k_cu_10521c5f4cuda3std3__45__cpo7crbeginE[1];
.global .align 1 .b8 _ZN34_INTERNAL_57091365_4_k_cu_10521c5f4cuda3std3__45__cpo5crendE[1];
.global .align 1 .b8 _ZN34_INTERNAL_57091365_4_k_cu_10521c5f4cuda3std3__436_GLOBAL__N__57091365_4_k_cu_10521c5f6ignoreE[1];
.global .align 1 .b8 _ZN34_INTERNAL_57091365_4_k_cu_10521c5f4cuda3std3__419piecewise_constructE[1];
.global .align 1 .b8 _ZN34_INTERNAL_57091365_4_k_cu_10521c5f4cuda3std3__48in_placeE[1];
.global .align 1 .b8 _ZN34_INTERNAL_57091365_4_k_cu_10521c5f4cuda3std3__420unreachable_sentinelE[1];
.global .align 1 .b8 _ZN34_INTERNAL_57091365_4_k_cu_10521c5f4cuda3std3__47nulloptE[1];
.global .align 1 .b8 _ZN34_INTERNAL_57091365_4_k_cu_10521c5f4cuda3std3__48unexpectE[1];
.global .align 1 .b8 _ZN34_INTERNAL_57091365_4_k_cu_10521c5f4cuda3std6ranges3__45__cpo4swapE[1];
.global .align 1 .b8 _ZN34_INTERNAL_57091365_4_k_cu_10521c5f4cuda3std6ranges3__45__cpo9iter_moveE[1];
.global .align 1 .b8 _ZN34_INTERNAL_57091365_4_k_cu_10521c5f4cuda3std6ranges3__45__cpo5beginE[1];
.global .align 1 .b8 _ZN34_INTERNAL_57091365_4_k_cu_10521c5f4cuda3std6ranges3__45__cpo3endE[1];
.global .align 1 .b8 _ZN34_INTERNAL_57091365_4_k_cu_10521c5f4cuda3std6ranges3__45__cpo6cbeginE[1];
.global .align 1 .b8 _ZN34_INTERNAL_57091365_4_k_cu_10521c5f4cuda3std6ranges3__45__cpo4cendE[1];
.global .align 1 .b8 _ZN34_INTERNAL_57091365_4_k_cu_10521c5f4cuda3std6ranges3__45__cpo7advanceE[1];
.global .align 1 .b8 _ZN34_INTERNAL_57091365_4_k_cu_10521c5f4cuda3std6ranges3__45__cpo9iter_swapE[1];
.global .align 1 .b8 _ZN34_INTERNAL_57091365_4_k_cu_10521c5f4cuda3std6ranges3__45__cpo4nextE[1];
.global .align 1 .b8 _ZN34_INTERNAL_57091365_4_k_cu_10521c5f4cuda3std6ranges3__45__cpo4prevE[1];
.global .align 1 .b8 _ZN34_INTERNAL_57091365_4_k_cu_10521c5f4cuda3std6ranges3__45__cpo4dataE[1];
.global .align 1 .b8 _ZN34_INTERNAL_57091365_4_k_cu_10521c5f4cuda3std6ranges3__45__cpo5cdataE[1];
.global .align 1 .b8 _ZN34_INTERNAL_57091365_4_k_cu_10521c5f4cuda3std6ranges3__45__cpo4sizeE[1];
.global .align 1 .b8 _ZN34_INTERNAL_57091365_4_k_cu_10521c5f4cuda3std6ranges3__45__cpo5ssizeE[1];
.global .align 1 .b8 _ZN34_INTERNAL_57091365_4_k_cu_10521c5f4cuda3std6ranges3__45__cpo8distanceE[1];
.global .align 1 .b8 _ZN34_INTERNAL_57091365_4_k_cu_10521c5f6thrust24THRUST_300001_SM_1000_NS6system6detail10sequential3seqE[1];
.global .align 1 .b8 _ZN34_INTERNAL_57091365_4_k_cu_10521c5f6thrust24THRUST_300001_SM_1000_NS12placeholders2_1E[1];
.global .align 1 .b8 _ZN34_INTERNAL_57091365_4_k_cu_10521c5f6thrust24THRUST_300001_SM_1000_NS12placeholders2_2E[1];
.global .align 1 .b8 _ZN34_INTERNAL_57091365_4_k_cu_10521c5f6thrust24THRUST_300001_SM_1000_NS12placeholders2_3E[1];
.global .align 1 .b8 _ZN34_INTERNAL_57091365_4_k_cu_10521c5f6thrust24THRUST_300001_SM_1000_NS12placeholders2_4E[1];
.global .align 1 .b8 _ZN34_INTERNAL_57091365_4_k_cu_10521c5f6thrust24THRUST_300001_SM_1000_NS12placeholders2_5E[1];
.global .align 1 .b8 _ZN34_INTERNAL_57091365_4_k_cu_10521c5f6thrust24THRUST_300001_SM_1000_NS12placeholders2_6E[1];
.global .align 1 .b8 _ZN34_INTERNAL_57091365_4_k_cu_10521c5f6thrust24THRUST_300001_SM_1000_NS12placeholders2_7E[1];
.global .align 1 .b8 _ZN34_INTERNAL_57091365_4_k_cu_10521c5f6thrust24THRUST_300001_SM_1000_NS12placeholders2_8E[1];
.global .align 1 .b8 _ZN34_INTERNAL_57091365_4_k_cu_10521c5f6thrust24THRUST_300001_SM_1000_NS12placeholders2_9E[1];
.global .align 1 .b8 _ZN34_INTERNAL_57091365_4_k_cu_10521c5f6thrust24THRUST_300001_SM_1000_NS12placeholders3_10E[1];

.visible .entry _Z6changePdS_i(
	.param .u64 .ptr .align 1 _Z6changePdS_i_param_0,
	.param .u64 .ptr .align 1 _Z6changePdS_i_param_1,
	.param .u32 _Z6changePdS_i_param_2
)
{
	.reg .pred 	%p<6>;
	.reg .b32 	%r<10>;
	.reg .b64 	%rd<12>;
	.reg .b64 	%fd<9>;

	ld.param.u64 	%rd1, [_Z6changePdS_i_param_0];
	ld.param.u64 	%rd2, [_Z6changePdS_i_param_1];
	ld.param.u32 	%r3, [_Z6changePdS_i_param_2];
	mov.u32 	%r4, %ntid.x;
	mov.u32 	%r5, %ctaid.x;
	mov.u32 	%r6, %tid.x;
	mad.lo.s32 	%r1, %r4, %r5, %r6;
	setp.le.s32 	%p1, %r1, %r3;
	@%p1 bra 	$L__BB0_4;
	rem.s32 	%r2, %r1, %r3;
	setp.eq.s32 	%p2, %r2, 0;
	@%p2 bra 	$L__BB0_4;
	add.s32 	%r7, %r3, -1;
	mad.lo.s32 	%r8, %r7, %r3, -1;
	setp.ge.s32 	%p3, %r1, %r8;
	setp.eq.s32 	%p4, %r2, %r7;
	or.pred  	%p5, %p3, %p4;
	@%p5 bra 	$L__BB0_4;
	cvta.to.global.u64 	%rd3, %rd2;
	mul.wide.s32 	%rd4, %r1, 8;
	add.s64 	%rd5, %rd3, %rd4;
	ld.global.f64 	%fd1, [%rd5+-8];
	ld.global.f64 	%fd2, [%rd5+8];
	add.f64 	%fd3, %fd1, %fd2;
	mul.wide.s32 	%rd6, %r3, 8;
	add.s64 	%rd7, %rd5, %rd6;
	ld.global.f64 	%fd4, [%rd7];
	add.f64 	%fd5, %fd3, %fd4;
	sub.s32 	%r9, %r1, %r3;
	mul.wide.s32 	%rd8, %r9, 8;
	add.s64 	%rd9, %rd3, %rd8;
	ld.global.f64 	%fd6, [%rd9];
	add.f64 	%fd7, %fd5, %fd6;
	mul.f64 	%fd8, %fd7, 0d3FD0000000000000;
	cvta.to.global.u64 	%rd10, %rd1;
	add.s64 	%rd11, %rd10, %rd4;
	st.global.f64 	[%rd11], %fd8;
$L__BB0_4:
	ret;

}
	// .globl	_Z22subtract_modulo_kernelPdS_S_i
.visible .entry _Z22subtract_modulo_kernelPdS_S_i(
	.param .u64 .ptr .align 1 _Z22subtract_modulo_kernelPdS_S_i_param_0,
	.param .u64 .ptr .align 1 _Z22subtract_modulo_kernelPdS_S_i_param_1,
	.param .u64 .ptr .align 1 _Z22subtract_modulo_kernelPdS_S_i_param_2,
	.param .u32 _Z22subtract_modulo_kernelPdS_S_i_param_3
)
{
	.reg .pred 	%p<3>;
	.reg .b32 	%r<7>;
	.reg .b64 	%rd<14>;
	.reg .b64 	%fd<5>;

	ld.param.u64 	%rd2, [_Z22subtract_modulo_kernelPdS_S_i_param_0];
	ld.param.u64 	%rd3, [_Z22subtract_modulo_kernelPdS_S_i_param_1];
	ld.param.u64 	%rd4, [_Z22subtract_modulo_kernelPdS_S_i_param_2];
	ld.param.u32 	%r2, [_Z22subtract_modulo_kernelPdS_S_i_param_3];
	cvta.to.global.u64 	%rd1, %rd4;
	mov.u32 	%r3, %ntid.x;
	mov.u32 	%r4, %ctaid.x;
	mov.u32 	%r5, %tid.x;
	mad.lo.s32 	%r1, %r3, %r4, %r5;
	mul.lo.s32 	%r6, %r2, %r2;
	setp.gt.s32 	%p1, %r1, %r6;
	@%p1 bra 	$L__BB1_4;
	cvta.to.global.u64 	%rd5, %rd2;
	cvta.to.global.u64 	%rd6, %rd3;
	mul.wide.s32 	%rd7, %r1, 8;
	add.s64 	%rd8, %rd5, %rd7;
	ld.global.f64 	%fd2, [%rd8];
	add.s64 	%rd9, %rd6, %rd7;
	ld.global.f64 	%fd3, [%rd9];
	sub.f64 	%fd1, %fd2, %fd3;
	setp.geu.f64 	%p2, %fd1, 0d0000000000000000;
	@%p2 bra 	$L__BB1_3;
	neg.f64 	%fd4, %fd1;
	add.s64 	%rd13, %rd1, %rd7;
	st.global.f64 	[%rd13], %fd4;
	bra.uni 	$L__BB1_4;
$L__BB1_3:
	add.s64 	%rd11, %rd1, %rd7;
	st.global.f64 	[%rd11], %fd1;
$L__BB1_4:
	ret;

}
	// .globl	_ZN3cub18CUB_300001_SM_10006detail11EmptyKernelIvEEvv
.visible .entry _ZN3cub18CUB_300001_SM_10006detail11EmptyKernelIvEEvv()
{


	ret;

}
	// .globl	_ZN3cub18CUB_300001_SM_10006detail6reduce28DeviceReduceSingleTileKernelINS2_10policy_hubIdjN4cuda3__47maximumIvEEE10Policy1000EPdSB_jS8_ddNS5_3std3__410__identityEEEvT0_T1_T2_T3_T4_T6_
.visible .entry _ZN3cub18CUB_300001_SM_10006detail6reduce28DeviceReduceSingleTileKernelINS2_10policy_hubIdjN4cuda3__47maximumIvEEE10Policy1000EPdSB_jS8_ddNS5_3std3__410__identityEEEvT0_T1_T2_T3_T4_T6_(
	.param .u64 .ptr .align 1 _ZN3cub18CUB_300001_SM_10006detail6reduce28DeviceReduceSingleTileKernelINS2_10policy_hubIdjN4cuda3__47maximumIvEEE10Policy1000EPdSB_jS8_ddNS5_3std3__410__identityEEEvT0_T1_T2_T3_T4_T6__param_0,
	.param .u64 .ptr .align 1 _ZN3cub18CUB_300001_SM_10006detail6reduce28DeviceReduceSingleTileKernelINS2_10policy_hubIdjN4cuda3__47maximumIvEEE10Policy1000EPdSB_jS8_ddNS5_3std3__410__identityEEEvT0_T1_T2_T3_T4_T6__param_1,
	.param .u32 _ZN3cub18CUB_300001_SM_10006detail6reduce28DeviceReduceSingleTileKernelINS2_10policy_hubIdjN4cuda3__47maximumIvEEE10Policy1000EPdSB_jS8_ddNS5_3std3__410__identityEEEvT0_T1_T2_T3_T4_T6__param_2,
	.param .align 1 .b8 _ZN3cub18CUB_300001_SM_10006detail6reduce28DeviceReduceSingleTileKernelINS2_10policy_hubIdjN4cuda3__47maximumIvEEE10Policy1000EPdSB_jS8_ddNS5_3std3__410__identityEEEvT0_T1_T2_T3_T4_T6__param_3[1],
	.param .f64 _ZN3cub18CUB_300001_SM_10006detail6reduce28DeviceReduceSingleTileKernelINS2_10policy_hubIdjN4cuda3__47maximumIvEEE10Policy1000EPdSB_jS8_ddNS5_3std3__410__identityEEEvT0_T1_T2_T3_T4_T6__param_4,
	.param .align 1 .b8 _ZN3cub18CUB_300001_SM_10006detail6reduce28DeviceReduceSingleTileKernelINS2_10policy_hubIdjN4cuda3__47maximumIvEEE10Policy1000EPdSB_jS8_ddNS5_3std3__410__identityEEEvT0_T1_T2_T3_T4_T6__param_5[1]
)
.maxntid 256
.minnctapersm 1
{
	.reg .pred 	%p<220>;
	.reg .b32 	%r<482>;
	.reg .b64 	%rd<205>;
	.reg .b64 	%fd<381>;
	// demoted variable
	.shared .align 8 .b8 _ZZN3cub18CUB_300001_SM_10006detail6reduce28DeviceReduceSingleTileKernelINS2_10policy_hubIdjN4cuda3__47maximumIvEEE10Policy1000EPdSB_jS8_ddNS5_3std3__410__identityEEEvT0_T1_T2_T3_T4_T6_E12temp_storage[80];
	ld.param.u64 	%rd16, [_ZN3cub18CUB_300001_SM_10006detail6reduce28DeviceReduceSingleTileKernelINS2_10policy_hubIdjN4cuda3__47maximumIvEEE10Policy1000EPdSB_jS8_ddNS5_3std3__410__identityEEEvT0_T1_T2_T3_T4_T6__param_0];
	ld.param.u64 	%rd17, [_ZN3cub18CUB_300001_SM_10006detail6reduce28DeviceReduceSingleTileKernelINS2_10policy_hubIdjN4cuda3__47maximumIvEEE10Policy1000EPdSB_jS8_ddNS5_3std3__410__identityEEEvT0_T1_T2_T3_T4_T6__param_1];
	ld.param.u32 	%r69, [_ZN3cub18CUB_300001_SM_10006detail6reduce28DeviceReduceSingleTileKernelINS2_10policy_hubIdjN4cuda3__47maximumIvEEE10Policy1000EPdSB_jS8_ddNS5_3std3__410__identityEEEvT0_T1_T2_T3_T4_T6__param_2];
	ld.param.f64 	%fd58, [_ZN3cub18CUB_300001_SM_10006detail6reduce28DeviceReduceSingleTileKernelINS2_10policy_hubIdjN4cuda3__47maximumIvEEE10Policy1000EPdSB_jS8_ddNS5_3std3__410__identityEEEvT0_T1_T2_T3_T4_T6__param_4];
	cvta.to.global.u64 	%rd1, %rd17;
	setp.ne.s32 	%p1, %r69, 0;
	@%p1 bra 	$L__BB3_3;
	mov.u32 	%r455, %tid.x;
	setp.ne.s32 	%p219, %r455, 0;
	@%p219 bra 	$L__BB3_76;
	st.global.f64 	[%rd1], %fd58;
	bra.uni 	$L__BB3_76;
$L__BB3_3:
	and.b64  	%rd18, %rd16, 31;
	setp.ne.s64 	%p2, %rd18, 0;
	@%p2 bra 	$L__BB3_39;
	setp.gt.u32 	%p110, %r69, 2047;
	@%p110 bra 	$L__BB3_23;
	mov.u32 	%r1, %tid.x;
	setp.ge.u32 	%p159, %r1, %r69;
	mov.f64 	%fd359, 0d0000000000000000;
	mov.u32 	%r459, %r1;
	@%p159 bra 	$L__BB3_7;
	mul.wide.u32 	%rd168, %r1, 8;
	add.s64 	%rd167, %rd16, %rd168;
	// begin inline asm
	ld.global.nc.u64 %rd166, [%rd167];
	// end inline asm
	mov.b64 	%fd359, %rd166;
	add.s32 	%r459, %r1, 256;
$L__BB3_7:
	setp.ge.u32 	%p160, %r459, %r69;
	@%p160 bra 	$L__BB3_14;
	not.b32 	%r331, %r459;
	add.s32 	%r4, %r69, %r331;
	and.b32  	%r332, %r4, 768;
	setp.eq.s32 	%p161, %r332, 768;
	@%p161 bra 	$L__BB3_11;
	mul.wide.u32 	%rd169, %r459, 8;
	add.s64 	%rd201, %rd16, %rd169;
	shr.u32 	%r333, %r4, 8;
	add.s32 	%r334, %r333, 1;
	and.b32  	%r335, %r334, 3;
	neg.s32 	%r457, %r335;
$L__BB3_10:
	.pragma "nounroll";
	// begin inline asm
	ld.global.nc.u64 %rd170, [%rd201];
	// end inline asm
	mov.b64 	%fd272, %rd170;
	setp.lt.f64 	%p162, %fd359, %fd272;
	selp.f64 	%fd359, %fd272, %fd359, %p162;
	add.s32 	%r459, %r459, 256;
	add.s64 	%rd201, %rd201, 2048;
	add.s32 	%r457, %r457, 1;
	setp.ne.s32 	%p163, %r457, 0;
	@%p163 bra 	$L__BB3_10;
$L__BB3_11:
	setp.lt.u32 	%p164, %r4, 768;
	@%p164 bra 	$L__BB3_14;
	mul.wide.u32 	%rd172, %r459, 8;
	add.s64 	%rd202, %rd16, %rd172;
$L__BB3_13:
	// begin inline asm
	ld.global.nc.u64 %rd173, [%rd202];
	// end inline asm
	mov.b64 	%fd273, %rd173;
	setp.lt.f64 	%p165, %fd359, %fd273;
	selp.f64 	%fd274, %fd273, %fd359, %p165;
	add.s64 	%rd176, %rd202, 2048;
	// begin inline asm
	ld.global.nc.u64 %rd175, [%rd176];
	// end inline asm
	mov.b64 	%fd275, %rd175;
	setp.lt.f64 	%p166, %fd274, %fd275;
	selp.f64 	%fd276, %fd275, %fd274, %p166;
	add.s64 	%rd178, %rd202, 4096;
	// begin inline asm
	ld.global.nc.u64 %rd177, [%rd178];
	// end inline asm
	mov.b64 	%fd277, %rd177;
	setp.lt.f64 	%p167, %fd276, %fd277;
	selp.f64 	%fd278, %fd277, %fd276, %p167;
	add.s64 	%rd180, %rd202, 6144;
	// begin inline asm
	ld.global.nc.u64 %rd179, [%rd180];
	// end inline asm
	mov.b64 	%fd279, %rd179;
	setp.lt.f64 	%p168, %fd278, %fd279;
	selp.f64 	%fd359, %fd279, %fd278, %p168;
	add.s32 	%r459, %r459, 1024;
	add.s64 	%rd202, %rd202, 8192;
	setp.lt.s32 	%p169, %r459, %r69;
	@%p169 bra 	$L__BB3_13;
$L__BB3_14:
	setp.lt.u32 	%p170, %r69, 256;
	@%p170 bra 	$L__BB3_19;
	// begin inline asm
	mov.u32 %r399, %laneid;
	// end inline asm
	mov.b64 	%rd191, %fd359;
	mov.b64 	{%r401, %r406}, %rd191;
	mov.b32 	%r407, 1;
	mov.b32 	%r448, 31;
	mov.b32 	%r449, -1;
	// begin inline asm
	shfl.sync.down.b32 %r400, %r401, %r407, %r448, %r449;
	// end inline asm
	// begin inline asm
	shfl.sync.down.b32 %r405, %r406, %r407, %r448, %r449;
	// end inline asm
	mov.b64 	%rd192, {%r400, %r405};
	mov.b64 	%fd327, %rd192;
	setp.gt.s32 	%p198, %r399, 30;
	setp.lt.f64 	%p199, %fd359, %fd327;
	selp.f64 	%fd328, %fd327, %fd359, %p199;
	selp.f64 	%fd329, %fd359, %fd328, %p198;
	mov.b64 	%rd193, %fd329;
	mov.b64 	{%r411, %r416}, %rd193;
	mov.b32 	%r417, 2;
	// begin inline asm
	shfl.sync.down.b32 %r410, %r411, %r417, %r448, %r449;
	// end inline asm
	// begin inline asm
	shfl.sync.down.b32 %r415, %r416, %r417, %r448, %r449;
	// end inline asm
	mov.b64 	%rd194, {%r410, %r415};
	mov.b64 	%fd330, %rd194;
	setp.gt.s32 	%p200, %r399, 29;
	setp.lt.f64 	%p201, %fd329, %fd330;
	selp.f64 	%fd331, %fd330, %fd329, %p201;
	selp.f64 	%fd332, %fd329, %fd331, %p200;
	mov.b64 	%rd195, %fd332;
	mov.b64 	{%r421, %r426}, %rd195;
	mov.b32 	%r427, 4;
	// begin inline asm
	shfl.sync.down.b32 %r420, %r421, %r427, %r448, %r449;
	// end inline asm
	// begin inline asm
	shfl.sync.down.b32 %r425, %r426, %r427, %r448, %r449;
	// end inline asm
	mov.b64 	%rd196, {%r420, %r425};
	mov.b64 	%fd333, %rd196;
	setp.gt.s32 	%p202, %r399, 27;
	setp.lt.f64 	%p203, %fd332, %fd333;
	selp.f64 	%fd334, %fd333, %fd332, %p203;
	selp.f64 	%fd335, %fd332, %fd334, %p202;
	mov.b64 	%rd197, %fd335;
	mov.b64 	{%r431, %r436}, %rd197;
	mov.b32 	%r437, 8;
	// begin inline asm
	shfl.sync.down.b32 %r430, %r431, %r437, %r448, %r449;
	// end inline asm
	// begin inline asm
	shfl.sync.down.b32 %r435, %r436, %r437, %r448, %r449;
	// end inline asm
	mov.b64 	%rd198, {%r430, %r435};
	mov.b64 	%fd336, %rd198;
	setp.gt.s32 	%p204, %r399, 23;
	setp.lt.f64 	%p205, %fd335, %fd336;
	selp.f64 	%fd337, %fd336, %fd335, %p205;
	selp.f64 	%fd338, %fd335, %fd337, %p204;
	mov.b64 	%rd199, %fd338;
	mov.b64 	{%r441, %r446}, %rd199;
	mov.b32 	%r447, 16;
	// begin inline asm
	shfl.sync.down.b32 %r440, %r441, %r447, %r448, %r449;
	// end inline asm
	// begin inline asm
	shfl.sync.down.b32 %r445, %r446, %r447, %r448, %r449;
	// end inline asm
	mov.b64 	%rd200, {%r440, %r445};
	mov.b64 	%fd339, %rd200;
	setp.gt.s32 	%p206, %r399, 15;
	setp.lt.f64 	%p207, %fd338, %fd339;
	selp.f64 	%fd10, %fd339, %fd338, %p207;
	selp.f64 	%fd380, %fd338, %fd10, %p206;
	setp.ne.s32 	%p208, %r399, 0;
	@%p208 bra 	$L__BB3_17;
	shr.u32 	%r450, %r1, 2;
	and.b32  	%r451, %r450, 248;
	mov.u32 	%r452, _ZZN3cub18CUB_300001_SM_10006detail6reduce28DeviceReduceSingleTileKernelINS2_10policy_hubIdjN4cuda3__47maximumIvEEE10Policy1000EPdSB_jS8_ddNS5_3std3__410__identityEEEvT0_T1_T2_T3_T4_T6_E12temp_storage;
	add.s32 	%r453, %r452, %r451;
	st.shared.f64 	[%r453+8], %fd10;
$L__BB3_17:
	bar.sync 	0;
	setp.ne.s32 	%p209, %r1, 0;
	@%p209 bra 	$L__BB3_74;
	ld.shared.f64 	%fd340, [_ZZN3cub18CUB_300001_SM_10006detail6reduce28DeviceReduceSingleTileKernelINS2_10policy_hubIdjN4cuda3__47maximumIvEEE10Policy1000EPdSB_jS8_ddNS5_3std3__410__identityEEEvT0_T1_T2_T3_T4_T6_E12temp_storage+16];
	setp.lt.f64 	%p210, %fd380, %fd340;
	selp.f64 	%fd341, %fd340, %fd380, %p210;
	ld.shared.f64 	%fd342, [_ZZN3cub18CUB_300001_SM_10006detail6reduce28DeviceReduceSingleTileKernelINS2_10policy_hubIdjN4cuda3__47maximumIvEEE10Policy1000EPdSB_jS8_ddNS5_3std3__410__identityEEEvT0_T1_T2_T3_T4_T6_E12temp_storage+24];
	setp.lt.f64 	%p211, %fd341, %fd342;
	selp.f64 	%fd343, %fd342, %fd341, %p211;
	ld.shared.f64 	%fd344, [_ZZN3cub18CUB_300001_SM_10006detail6reduce28DeviceReduceSingleTileKernelINS2_10policy_hubIdjN4cuda3__47maximumIvEEE10Policy1000EPdSB_jS8_ddNS5_3std3__410__identityEEEvT0_T1_T2_T3_T4_T6_E12temp_storage+32];
	setp.lt.f64 	%p212, %fd343, %fd344;
	selp.f64 	%fd345, %fd344, %fd343, %p212;
	ld.shared.f64 	%fd346, [_ZZN3cub18CUB_300001_SM_10006detail6reduce28DeviceReduceSingleTileKernelINS2_10policy_hubIdjN4cuda3__47maximumIvEEE10Policy1000EPdSB_jS8_ddNS5_3std3__410__identityEEEvT0_T1_T2_T3_T4_T6_E12temp_storage+40];
	setp.lt.f64 	%p213, %fd345, %fd346;
	selp.f64 	%fd347, %fd346, %fd345, %p213;
	ld.shared.f64 	%fd348, [_ZZN3cub18CUB_300001_SM_10006detail6reduce28DeviceReduceSingleTileKernelINS2_10policy_hubIdjN4cuda3__47maximumIvEEE10Policy1000EPdSB_jS8_ddNS5_3std3__410__identityEEEvT0_T1_T2_T3_T4_T6_E12temp_storage+48];
	setp.lt.f64 	%p214, %fd347, %fd348;
	selp.f64 	%fd349, %fd348, %fd347, %p214;
	ld.shared.f64 	%fd350, [_ZZN3cub18CUB_300001_SM_10006detail6reduce28DeviceReduceSingleTileKernelINS2_10policy_hubIdjN4cuda3__47maximumIvEEE10Policy1000EPdSB_jS8_ddNS5_3std3__410__identityEEEvT0_T1_T2_T3_T4_T6_E12temp_storage+56];
	setp.lt.f64 	%p215, %fd349, %fd350;
	selp.f64 	%fd351, %fd350, %fd349, %p215;
	ld.shared.f64 	%fd352, [_ZZN3cub18CUB_300001_SM_10006detail6reduce28DeviceReduceSingleTileKernelINS2_10policy_hubIdjN4cuda3__47maximumIvEEE10Policy1000EPdSB_jS8_ddNS5_3std3__410__identityEEEvT0_T1_T2_T3_T4_T6_E12temp_storage+64];
	setp.lt.f64 	%p216, %fd351, %fd352;
	selp.f64 	%fd380, %fd352, %fd351, %p216;
	bra.uni 	$L__BB3_74;
$L__BB3_19:
	// begin inline asm
	mov.u32 %r336, %laneid;
	// end inline asm
	and.b32  	%r387, %r1, 992;
	add.s32 	%r388, %r387, 32;
	setp.gt.u32 	%p171, %r388, %r69;
	not.b32 	%r389, %r387;
	add.s32 	%r390, %r69, %r389;
	selp.b32 	%r385, %r390, 31, %p171;
	mov.b64 	%rd181, %fd359;
	mov.b64 	{%r338, %r343}, %rd181;
	mov.b32 	%r344, 1;
	mov.b32 	%r386, -1;
	// begin inline asm
	shfl.sync.down.b32 %r337, %r338, %r344, %r385, %r386;
	// end inline asm
	// begin inline asm
	shfl.sync.down.b32 %r342, %r343, %r344, %r385, %r386;
	// end inline asm
	mov.b64 	%rd182, {%r337, %r342};
	mov.b64 	%fd280, %rd182;
	setp.lt.s32 	%p172, %r336, %r385;
	setp.lt.f64 	%p173, %fd359, %fd280;
	selp.f64 	%fd281, %fd280, %fd359, %p173;
	selp.f64 	%fd282, %fd281, %fd359, %p172;
	mov.b64 	%rd183, %fd282;
	mov.b64 	{%r348, %r353}, %rd183;
	mov.b32 	%r354, 2;
	// begin inline asm
	shfl.sync.down.b32 %r347, %r348, %r354, %r385, %r386;
	// end inline asm
	// begin inline asm
	shfl.sync.down.b32 %r352, %r353, %r354, %r385, %r386;
	// end inline asm
	mov.b64 	%rd184, {%r347, %r352};
	mov.b64 	%fd283, %rd184;
	add.s32 	%r391, %r336, 2;
	setp.gt.s32 	%p174, %r391, %r385;
	setp.lt.f64 	%p175, %fd282, %fd283;
	selp.f64 	%fd284, %fd283, %fd282, %p175;
	selp.f64 	%fd285, %fd282, %fd284, %p174;
	mov.b64 	%rd185, %fd285;
	mov.b64 	{%r358, %r363}, %rd185;
	mov.b32 	%r364, 4;
	// begin inline asm
	shfl.sync.down.b32 %r357, %r358, %r364, %r385, %r386;
	// end inline asm
	// begin inline asm
	shfl.sync.down.b32 %r362, %r363, %r364, %r385, %r386;
	// end inline asm
	mov.b64 	%rd186, {%r357, %r362};
	mov.b64 	%fd286, %rd186;
	add.s32 	%r392, %r336, 4;
	setp.gt.s32 	%p176, %r392, %r385;
	setp.lt.f64 	%p177, %fd285, %fd286;
	selp.f64 	%fd287, %fd286, %fd285, %p177;
	selp.f64 	%fd288, %fd285, %fd287, %p176;
	mov.b64 	%rd187, %fd288;
	mov.b64 	{%r368, %r373}, %rd187;
	mov.b32 	%r374, 8;
	// begin inline asm
	shfl.sync.down.b32 %r367, %r368, %r374, %r385, %r386;
	// end inline asm
	// begin inline asm
	shfl.sync.down.b32 %r372, %r373, %r374, %r385, %r386;
	// end inline asm
	mov.b64 	%rd188, {%r367, %r372};
	mov.b64 	%fd289, %rd188;
	add.s32 	%r393, %r336, 8;
	setp.gt.s32 	%p178, %r393, %r385;
	setp.lt.f64 	%p179, %fd288, %fd289;
	selp.f64 	%fd290, %fd289, %fd288, %p179;
	selp.f64 	%fd291, %fd288, %fd290, %p178;
	mov.b64 	%rd189, %fd291;
	mov.b64 	{%r378, %r383}, %rd189;
	mov.b32 	%r384, 16;
	// begin inline asm
	shfl.sync.down.b32 %r377, %r378, %r384, %r385, %r386;
	// end inline asm
	// begin inline asm
	shfl.sync.down.b32 %r382, %r383, %r384, %r385, %r386;
	// end inline asm
	mov.b64 	%rd190, {%r377, %r382};
	mov.b64 	%fd292, %rd190;
	add.s32 	%r394, %r336, 16;
	setp.gt.s32 	%p180, %r394, %r385;
	setp.lt.f64 	%p181, %fd291, %fd292;
	selp.f64 	%fd293, %fd292, %fd291, %p181;
	selp.f64 	%fd380, %fd291, %fd293, %p180;
	setp.ne.s32 	%p182, %r336, 0;
	@%p182 bra 	$L__BB3_21;
	shr.u32 	%r395, %r1, 2;
	and.b32  	%r396, %r395, 248;
	mov.u32 	%r397, _ZZN3cub18CUB_300001_SM_10006detail6reduce28DeviceReduceSingleTileKernelINS2_10policy_hubIdjN4cuda3__47maximumIvEEE10Policy1000EPdSB_jS8_ddNS5_3std3__410__identityEEEvT0_T1_T2_T3_T4_T6_E12temp_storage;
	add.s32 	%r398, %r397, %r396;
	st.shared.f64 	[%r398+8], %fd380;
$L__BB3_21:
	bar.sync 	0;
	setp.ne.s32 	%p183, %r1, 0;
	@%p183 bra 	$L__BB3_74;
	setp.gt.u32 	%p184, %r69, 32;
	ld.shared.f64 	%fd294, [_ZZN3cub18CUB_300001_SM_10006detail6reduce28DeviceReduceSingleTileKernelINS2_10policy_hubIdjN4cuda3__47maximumIvEEE10Policy1000EPdSB_jS8_ddNS5_3std3__410__identityEEEvT0_T1_T2_T3_T4_T6_E12temp_storage+16];
	setp.lt.f64 	%p185, %fd380, %fd294;
	selp.f64 	%fd296, %fd294, %fd380, %p185;
	selp.f64 	%fd297, %fd296, %fd380, %p184;
	setp.gt.u32 	%p186, %r69, 64;
	ld.shared.f64 	%fd299, [_ZZN3cub18CUB_300001_SM_10006detail6reduce28DeviceReduceSingleTileKernelINS2_10policy_hubIdjN4cuda3__47maximumIvEEE10Policy1000EPdSB_jS8_ddNS5_3std3__410__identityEEEvT0_T1_T2_T3_T4_T6_E12temp_storage+24];
	setp.lt.f64 	%p187, %fd297, %fd299;
	selp.f64 	%fd301, %fd299, %fd297, %p187;
	selp.f64 	%fd302, %fd301, %fd297, %p186;
	setp.gt.u32 	%p188, %r69, 96;
	ld.shared.f64 	%fd304, [_ZZN3cub18CUB_300001_SM_10006detail6reduce28DeviceReduceSingleTileKernelINS2_10policy_hubIdjN4cuda3__47maximumIvEEE10Policy1000EPdSB_jS8_ddNS5_3std3__410__identityEEEvT0_T1_T2_T3_T4_T6_E12temp_storage+32];
	setp.lt.f64 	%p189, %fd302, %fd304;
	selp.f64 	%fd306, %fd304, %fd302, %p189;
	selp.f64 	%fd307, %fd306, %fd302, %p188;
	setp.gt.u32 	%p190, %r69, 128;
	ld.shared.f64 	%fd309, [_ZZN3cub18CUB_300001_SM_10006detail6reduce28DeviceReduceSingleTileKernelINS2_10policy_hubIdjN4cuda3__47maximumIvEEE10Policy1000EPdSB_jS8_ddNS5_3std3__410__identityEEEvT0_T1_T2_T3_T4_T6_E12temp_storage+40];
	setp.lt.f64 	%p191, %fd307, %fd309;
	selp.f64 	%fd311, %fd309, %fd307, %p191;
	selp.f64 	%fd312, %fd311, %fd307, %p190;
	setp.gt.u32 	%p192, %r69, 160;
	ld.shared.f64 	%fd314, [_ZZN3cub18CUB_300001_SM_10006detail6reduce28DeviceReduceSingleTileKernelINS2_10policy_hubIdjN4cuda3__47maximumIvEEE10Policy1000EPdSB_jS8_ddNS5_3std3__410__identityEEEvT0_T1_T2_T3_T4_T6_E12temp_storage+48];
	setp.lt.f64 	%p193, %fd312, %fd314;
	selp.f64 	%fd316, %fd314, %fd312, %p193;
	selp.f64 	%fd317, %fd316, %fd312, %p192;
	setp.gt.u32 	%p194, %r69, 192;
	ld.shared.f64 	%fd319, [_ZZN3cub18CUB_300001_SM_10006detail6reduce28DeviceReduceSingleTileKernelINS2_10policy_hubIdjN4cuda3__47maximumIvEEE10Policy1000EPdSB_jS8_ddNS5_3std3__410__identityEEEvT0_T1_T2_T3_T4_T6_E12temp_storage+56];
	setp.lt.f64 	%p195, %fd317, %fd319;
	selp.f64 	%fd321, %fd319, %fd317, %p195;
	selp.f64 	%fd322, %fd321, %fd317, %p194;
	setp.gt.u32 	%p196, %r69, 224;
	ld.shared.f64 	%fd324, [_ZZN3cub18CUB_300001_SM_10006detail6reduce28DeviceReduceSingleTileKernelINS2_10policy_hubIdjN4cuda3__47maximumIvEEE10Policy1000EPdSB_jS8_ddNS5_3std3__410__identityEEEvT0_T1_T2_T3_T4_T6_E12temp_storage+64];
	setp.lt.f64 	%p197, %fd322, %fd324;
	selp.f64 	%fd326, %fd324, %fd322, %p197;
	selp.f64 	%fd380, %fd326, %fd322, %p196;
	bra.uni 	$L__BB3_74;
$L__BB3_23:
	mov.u32 	%r13, %tid.x;
	shl.b32 	%r263, %r13, 2;
	mul.wide.u32 	%rd127, %r263, 8;
	add.s64 	%rd117, %rd16, %rd127;
	// begin inline asm
	ld.global.nc.v2.u64 {%rd115, %rd116}, [%rd117];
	// end inline asm
	add.s64 	%rd120, %rd117, 16;
	// begin inline asm
	ld.global.nc.v2.u64 {%rd118, %rd119}, [%rd120];
	// end inline asm
	mov.b64 	%fd206, %rd115;
	mov.b64 	%fd207, %rd116;
	mov.b64 	%fd208, %rd118;
	mov.b64 	%fd209, %rd119;
	add.s64 	%rd123, %rd117, 8192;
	// begin inline asm
	ld.global.nc.v2.u64 {%rd121, %rd122}, [%rd123];
	// end inline asm
	add.s64 	%rd126, %rd117, 8208;
	// begin inline asm
	ld.global.nc.v2.u64 {%rd124, %rd125}, [%rd126];
	// end inline asm
	mov.b64 	%fd210, %rd121;
	mov.b64 	%fd211, %rd122;
	mov.b64 	%fd212, %rd124;
	mov.b64 	%fd213, %rd125;
	setp.lt.f64 	%p111, %fd206, %fd207;
	selp.f64 	%fd214, %fd207, %fd206, %p111;
	setp.lt.f64 	%p112, %fd214, %fd208;
	selp.f64 	%fd215, %fd208, %fd214, %p112;
	setp.lt.f64 	%p113, %fd215, %fd209;
	selp.f64 	%fd216, %fd209, %fd215, %p113;
	setp.lt.f64 	%p114, %fd216, %fd210;
	selp.f64 	%fd217, %fd210, %fd216, %p114;
	setp.lt.f64 	%p115, %fd217, %fd211;
	selp.f64 	%fd218, %fd211, %fd217, %p115;
	setp.lt.f64 	%p116, %fd218, %fd212;
	selp.f64 	%fd219, %fd212, %fd218, %p116;
	setp.lt.f64 	%p117, %fd219, %fd213;
	selp.f64 	%fd366, %fd213, %fd219, %p117;
	add.s32 	%r14, %r69, -2048;
	setp.lt.u32 	%p118, %r14, 2048;
	mov.b32 	%r462, 2048;
	@%p118 bra 	$L__BB3_27;
	mov.b32 	%r462, 2048;
$L__BB3_25:
	mul.wide.u32 	%rd140, %r462, 8;
	add.s64 	%rd130, %rd117, %rd140;
	// begin inline asm
	ld.global.nc.v2.u64 {%rd128, %rd129}, [%rd130];
	// end inline asm
	add.s64 	%rd133, %rd130, 16;
	// begin inline asm
	ld.global.nc.v2.u64 {%rd131, %rd132}, [%rd133];
	// end inline asm
	mov.b64 	%fd220, %rd128;
	mov.b64 	%fd221, %rd129;
	mov.b64 	%fd222, %rd131;
	mov.b64 	%fd223, %rd132;
	add.s64 	%rd136, %rd130, 8192;
	// begin inline asm
	ld.global.nc.v2.u64 {%rd134, %rd135}, [%rd136];
	// end inline asm
	add.s64 	%rd139, %rd130, 8208;
	// begin inline asm
	ld.global.nc.v2.u64 {%rd137, %rd138}, [%rd139];
	// end inline asm
	mov.b64 	%fd224, %rd134;
	mov.b64 	%fd225, %rd135;
	mov.b64 	%fd226, %rd137;
	mov.b64 	%fd227, %rd138;
	setp.lt.f64 	%p119, %fd366, %fd220;
	selp.f64 	%fd228, %fd220, %fd366, %p119;
	setp.lt.f64 	%p120, %fd228, %fd221;
	selp.f64 	%fd229, %fd221, %fd228, %p120;
	setp.lt.f64 	%p121, %fd229, %fd222;
	selp.f64 	%fd230, %fd222, %fd229, %p121;
	setp.lt.f64 	%p122, %fd230, %fd223;
	selp.f64 	%fd231, %fd223, %fd230, %p122;
	setp.lt.f64 	%p123, %fd231, %fd224;
	selp.f64 	%fd232, %fd224, %fd231, %p123;
	setp.lt.f64 	%p124, %fd232, %fd225;
	selp.f64 	%fd233, %fd225, %fd232, %p124;
	setp.lt.f64 	%p125, %fd233, %fd226;
	selp.f64 	%fd234, %fd226, %fd233, %p125;
	setp.lt.f64 	%p126, %fd234, %fd227;
	selp.f64 	%fd366, %fd227, %fd234, %p126;
	sub.s32 	%r265, %r69, %r462;
	setp.lt.u32 	%p127, %r265, 2048;
	@%p127 bra 	$L__BB3_35;
	add.s32 	%r462, %r462, 2048;
	setp.le.u32 	%p128, %r462, %r14;
	@%p128 bra 	$L__BB3_25;
$L__BB3_27:
	setp.le.u32 	%p129, %r69, %r462;
	@%p129 bra 	$L__BB3_35;
	sub.s32 	%r18, %r69, %r462;
	setp.ge.s32 	%p130, %r13, %r18;
	@%p130 bra 	$L__BB3_35;
	not.b32 	%r266, %r13;
	add.s32 	%r267, %r69, %r266;
	sub.s32 	%r19, %r267, %r462;
	and.b32  	%r268, %r19, 768;
	setp.eq.s32 	%p131, %r268, 768;
	mov.u32 	%r466, %r13;
	@%p131 bra 	$L__BB3_32;
	add.s32 	%r464, %r13, %r462;
	shr.u32 	%r269, %r19, 8;
	add.s32 	%r270, %r269, 1;
	and.b32  	%r271, %r270, 3;
	neg.s32 	%r463, %r271;
	mov.u32 	%r466, %r13;
$L__BB3_31:
	.pragma "nounroll";
	mul.wide.u32 	%rd143, %r464, 8;
	add.s64 	%rd142, %rd16, %rd143;
	// begin inline asm
	ld.global.nc.u64 %rd141, [%rd142];
	// end inline asm
	mov.b64 	%fd236, %rd141;
	setp.lt.f64 	%p132, %fd366, %fd236;
	selp.f64 	%fd366, %fd236, %fd366, %p132;
	add.s32 	%r466, %r466, 256;
	add.s32 	%r464, %r464, 256;
	add.s32 	%r463, %r463, 1;
	setp.ne.s32 	%p133, %r463, 0;
	@%p133 bra 	$L__BB3_31;
$L__BB3_32:
	setp.lt.u32 	%p134, %r19, 768;
	@%p134 bra 	$L__BB3_35;
	add.s32 	%r468, %r466, 512;
	add.s32 	%r467, %r466, %r462;
$L__BB3_34:
	mul.wide.u32 	%rd152, %r467, 8;
	add.s64 	%rd145, %rd16, %rd152;
	// begin inline asm
	ld.global.nc.u64 %rd144, [%rd145];
	// end inline asm
	mov.b64 	%fd237, %rd144;
	setp.lt.f64 	%p135, %fd366, %fd237;
	selp.f64 	%fd238, %fd237, %fd366, %p135;
	add.s32 	%r272, %r467, 256;
	mul.wide.u32 	%rd153, %r272, 8;
	add.s64 	%rd147, %rd16, %rd153;
	// begin inline asm
	ld.global.nc.u64 %rd146, [%rd147];
	// end inline asm
	mov.b64 	%fd239, %rd146;
	setp.lt.f64 	%p136, %fd238, %fd239;
	selp.f64 	%fd240, %fd239, %fd238, %p136;
	add.s32 	%r273, %r467, 512;
	mul.wide.u32 	%rd154, %r273, 8;
	add.s64 	%rd149, %rd16, %rd154;
	// begin inline asm
	ld.global.nc.u64 %rd148, [%rd149];
	// end inline asm
	mov.b64 	%fd241, %rd148;
	setp.lt.f64 	%p137, %fd240, %fd241;
	selp.f64 	%fd242, %fd241, %fd240, %p137;
	add.s32 	%r274, %r467, 768;
	mul.wide.u32 	%rd155, %r274, 8;
	add.s64 	%rd151, %rd16, %rd155;
	// begin inline asm
	ld.global.nc.u64 %rd150, [%rd151];
	// end inline asm
	mov.b64 	%fd243, %rd150;
	setp.lt.f64 	%p138, %fd242, %fd243;
	selp.f64 	%fd366, %fd243, %fd242, %p138;
	add.s32 	%r33, %r468, 1024;
	add.s32 	%r275, %r468, 512;
	add.s32 	%r467, %r467, 1024;
	setp.lt.s32 	%p139, %r275, %r18;
	mov.u32 	%r468, %r33;
	@%p139 bra 	$L__BB3_34;
$L__BB3_35:
	// begin inline asm
	mov.u32 %r276, %laneid;
	// end inline asm
	mov.b64 	%rd156, %fd366;
	mov.b64 	{%r278, %r283}, %rd156;
	mov.b32 	%r284, 1;
	mov.b32 	%r325, 31;
	mov.b32 	%r326, -1;
	// begin inline asm
	shfl.sync.down.b32 %r277, %r278, %r284, %r325, %r326;
	// end inline asm
	// begin inline asm
	shfl.sync.down.b32 %r282, %r283, %r284, %r325, %r326;
	// end inline asm
	mov.b64 	%rd157, {%r277, %r282};
	mov.b64 	%fd244, %rd157;
	setp.gt.s32 	%p140, %r276, 30;
	setp.lt.f64 	%p141, %fd366, %fd244;
	selp.f64 	%fd245, %fd244, %fd366, %p141;
	selp.f64 	%fd246, %fd366, %fd245, %p140;
	mov.b64 	%rd158, %fd246;
	mov.b64 	{%r288, %r293}, %rd158;
	mov.b32 	%r294, 2;
	// begin inline asm
	shfl.sync.down.b32 %r287, %r288, %r294, %r325, %r326;
	// end inline asm
	// begin inline asm
	shfl.sync.down.b32 %r292, %r293, %r294, %r325, %r326;
	// end inline asm
	mov.b64 	%rd159, {%r287, %r292};
	mov.b64 	%fd247, %rd159;
	setp.gt.s32 	%p142, %r276, 29;
	setp.lt.f64 	%p143, %fd246, %fd247;
	selp.f64 	%fd248, %fd247, %fd246, %p143;
	selp.f64 	%fd249, %fd246, %fd248, %p142;
	mov.b64 	%rd160, %fd249;
	mov.b64 	{%r298, %r303}, %rd160;
	mov.b32 	%r304, 4;
	// begin inline asm
	shfl.sync.down.b32 %r297, %r298, %r304, %r325, %r326;
	// end inline asm
	// begin inline asm
	shfl.sync.down.b32 %r302, %r303, %r304, %r325, %r326;
	// end inline asm
	mov.b64 	%rd161, {%r297, %r302};
	mov.b64 	%fd250, %rd161;
	setp.gt.s32 	%p144, %r276, 27;
	setp.lt.f64 	%p145, %fd249, %fd250;
	selp.f64 	%fd251, %fd250, %fd249, %p145;
	selp.f64 	%fd252, %fd249, %fd251, %p144;
	mov.b64 	%rd162, %fd252;
	mov.b64 	{%r308, %r313}, %rd162;
	mov.b32 	%r314, 8;
	// begin inline asm
	shfl.sync.down.b32 %r307, %r308, %r314, %r325, %r326;
	// end inline asm
	// begin inline asm
	shfl.sync.down.b32 %r312, %r313, %r314, %r325, %r326;
	// end inline asm
	mov.b64 	%rd163, {%r307, %r312};
	mov.b64 	%fd253, %rd163;
	setp.gt.s32 	%p146, %r276, 23;
	setp.lt.f64 	%p147, %fd252, %fd253;
	selp.f64 	%fd254, %fd253, %fd252, %p147;
	selp.f64 	%fd255, %fd252, %fd254, %p146;
	mov.b64 	%rd164, %fd255;
	mov.b64 	{%r318, %r323}, %rd164;
	mov.b32 	%r324, 16;
	// begin inline asm
	shfl.sync.down.b32 %r317, %r318, %r324, %r325, %r326;
	// end inline asm
	// begin inline asm
	shfl.sync.down.b32 %r322, %r323, %r324, %r325, %r326;
	// end inline asm
	mov.b64 	%rd165, {%r317, %r322};
	mov.b64 	%fd256, %rd165;
	setp.gt.s32 	%p148, %r276, 15;
	setp.lt.f64 	%p149, %fd255, %fd256;
	selp.f64 	%fd26, %fd256, %fd255, %p149;
	selp.f64 	%fd380, %fd255, %fd26, %p148;
	setp.ne.s32 	%p150, %r276, 0;
	@%p150 bra 	$L__BB3_37;
	shr.u32 	%r327, %r13, 2;
	and.b32  	%r328, %r327, 248;
	mov.u32 	%r329, _ZZN3cub18CUB_300001_SM_10006detail6reduce28DeviceReduceSingleTileKernelINS2_10policy_hubIdjN4cuda3__47maximumIvEEE10Policy1000EPdSB_jS8_ddNS5_3std3__410__identityEEEvT0_T1_T2_T3_T4_T6_E12temp_storage;
	add.s32 	%r330, %r329, %r328;
	st.shared.f64 	[%r330+8], %fd26;
$L__BB3_37:
	bar.sync 	0;
	setp.ne.s32 	%p151, %r13, 0;
	@%p151 bra 	$L__BB3_74;
	ld.shared.f64 	%fd257, [_ZZN3cub18CUB_300001_SM_10006detail6reduce28DeviceReduceSingleTileKernelINS2_10policy_hubIdjN4cuda3__47maximumIvEEE10Policy1000EPdSB_jS8_ddNS5_3std3__410__identityEEEvT0_T1_T2_T3_T4_T6_E12temp_storage+16];
	setp.lt.f64 	%p152, %fd380, %fd257;
	selp.f64 	%fd258, %fd257, %fd380, %p152;
	ld.shared.f64 	%fd259, [_ZZN3cub18CUB_300001_SM_10006detail6reduce28DeviceReduceSingleTileKernelINS2_10policy_hubIdjN4cuda3__47maximumIvEEE10Policy1000EPdSB_jS8_ddNS5_3std3__410__identityEEEvT0_T1_T2_T3_T4_T6_E12temp_storage+24];
	setp.lt.f64 	%p153, %fd258, %fd259;
	selp.f64 	%fd260, %fd259, %fd258, %p153;
	ld.shared.f64 	%fd261, [_ZZN3cub18CUB_300001_SM_10006detail6reduce28DeviceReduceSingleTileKernelINS2_10policy_hubIdjN4cuda3__47maximumIvEEE10Policy1000EPdSB_jS8_ddNS5_3std3__410__identityEEEvT0_T1_T2_T3_T4_T6_E12temp_storage+32];
	setp.lt.f64 	%p154, %fd260, %fd261;
	selp.f64 	%fd262, %fd261, %fd260, %p154;
	ld.shared.f64 	%fd263, [_ZZN3cub18CUB_300001_SM_10006detail6reduce28DeviceReduceSingleTileKernelINS2_10policy_hubIdjN4cuda3__47maximumIvEEE10Policy1000EPdSB_jS8_ddNS5_3std3__410__identityEEEvT0_T1_T2_T3_T4_T6_E12temp_storage+40];
	setp.lt.f64 	%p155, %fd262, %fd263;
	selp.f64 	%fd264, %fd263, %fd262, %p155;
	ld.shared.f64 	%fd265, [_ZZN3cub18CUB_300001_SM_10006detail6reduce28DeviceReduceSingleTileKernelINS2_10policy_hubIdjN4cuda3__47maximumIvEEE10Policy1000EPdSB_jS8_ddNS5_3std3__410__identityEEEvT0_T1_T2_T3_T4_T6_E12temp_storage+48];
	setp.lt.f64 	%p156, %fd264, %fd265;
	selp.f64 	%fd266, %fd265, %fd264, %p156;
	ld.shared.f64 	%fd267, [_ZZN3cub18CUB_300001_SM_10006detail6reduce28DeviceReduceSingleTileKernelINS2_10policy_hubIdjN4cuda3__47maximumIvEEE10Policy1000EPdSB_jS8_ddNS5_3std3__410__identityEEEvT0_T1_T2_T3_T4_T6_E12temp_storage+56];
	setp.lt.f64 	%p157, %fd266, %fd267;
	selp.f64 	%fd268, %fd267, %fd266, %p157;
	ld.shared.f64 	%fd269, [_ZZN3cub18CUB_300001_SM_10006detail6reduce28DeviceReduceSingleTileKernelINS2_10policy_hubIdjN4cuda3__47maximumIvEEE10Policy1000EPdSB_jS8_ddNS5_3std3__410__identityEEEvT0_T1_T2_T3_T4_T6_E12temp_storage+64];
	setp.lt.f64 	%p158, %fd268, %fd269;
	selp.f64 	%fd380, %fd269, %fd268, %p158;
	bra.uni 	$L__BB3_74;
$L__BB3_39:
	setp.gt.u32 	%p3, %r69, 2047;
	@%p3 bra 	$L__BB3_58;
	mov.u32 	%r35, %tid.x;
	setp.ge.u32 	%p52, %r35, %r69;
	mov.f64 	%fd372, 0d0000000000000000;
	mov.u32 	%r472, %r35;
	@%p52 bra 	$L__BB3_42;
	mul.wide.u32 	%rd82, %r35, 8;
	add.s64 	%rd81, %rd16, %rd82;
	// begin inline asm
	ld.global.nc.u64 %rd80, [%rd81];
	// end inline asm
	mov.b64 	%fd372, %rd80;
	add.s32 	%r472, %r35, 256;
$L__BB3_42:
	setp.ge.u32 	%p53, %r472, %r69;
	@%p53 bra 	$L__BB3_49;
	not.b32 	%r139, %r472;
	add.s32 	%r38, %r69, %r139;
	and.b32  	%r140, %r38, 768;
	setp.eq.s32 	%p54, %r140, 768;
	@%p54 bra 	$L__BB3_46;
	mul.wide.u32 	%rd83, %r472, 8;
	add.s64 	%rd203, %rd16, %rd83;
	shr.u32 	%r141, %r38, 8;
	add.s32 	%r142, %r141, 1;
	and.b32  	%r143, %r142, 3;
	neg.s32 	%r470, %r143;
$L__BB3_45:
	.pragma "nounroll";
	// begin inline asm
	ld.global.nc.u64 %rd84, [%rd203];
	// end inline asm
	mov.b64 	%fd125, %rd84;
	setp.lt.f64 	%p55, %fd372, %fd125;
	selp.f64 	%fd372, %fd125, %fd372, %p55;
	add.s32 	%r472, %r472, 256;
	add.s64 	%rd203, %rd203, 2048;
	add.s32 	%r470, %r470, 1;
	setp.ne.s32 	%p56, %r470, 0;
	@%p56 bra 	$L__BB3_45;
$L__BB3_46:
	setp.lt.u32 	%p57, %r38, 768;
	@%p57 bra 	$L__BB3_49;
	mul.wide.u32 	%rd86, %r472, 8;
	add.s64 	%rd204, %rd16, %rd86;
$L__BB3_48:
	// begin inline asm
	ld.global.nc.u64 %rd87, [%rd204];
	// end inline asm
	mov.b64 	%fd126, %rd87;
	setp.lt.f64 	%p58, %fd372, %fd126;
	selp.f64 	%fd127, %fd126, %fd372, %p58;
	add.s64 	%rd90, %rd204, 2048;
	// begin inline asm
	ld.global.nc.u64 %rd89, [%rd90];
	// end inline asm
	mov.b64 	%fd128, %rd89;
	setp.lt.f64 	%p59, %fd127, %fd128;
	selp.f64 	%fd129, %fd128, %fd127, %p59;
	add.s64 	%rd92, %rd204, 4096;
	// begin inline asm
	ld.global.nc.u64 %rd91, [%rd92];
	// end inline asm
	mov.b64 	%fd130, %rd91;
	setp.lt.f64 	%p60, %fd129, %fd130;
	selp.f64 	%fd131, %fd130, %fd129, %p60;
	add.s64 	%rd94, %rd204, 6144;
	// begin inline asm
	ld.global.nc.u64 %rd93, [%rd94];
	// end inline asm
	mov.b64 	%fd132, %rd93;
	setp.lt.f64 	%p61, %fd131, %fd132;
	selp.f64 	%fd372, %fd132, %fd131, %p61;
	add.s32 	%r472, %r472, 1024;
	add.s64 	%rd204, %rd204, 8192;
	setp.lt.s32 	%p62, %r472, %r69;
	@%p62 bra 	$L__BB3_48;
$L__BB3_49:
	setp.lt.u32 	%p63, %r69, 256;
	@%p63 bra 	$L__BB3_54;
	// begin inline asm
	mov.u32 %r207, %laneid;
	// end inline asm
	mov.b64 	%rd105, %fd372;
	mov.b64 	{%r209, %r214}, %rd105;
	mov.b32 	%r215, 1;
	mov.b32 	%r256, 31;
	mov.b32 	%r257, -1;
	// begin inline asm
	shfl.sync.down.b32 %r208, %r209, %r215, %r256, %r257;
	// end inline asm
	// begin inline asm
	shfl.sync.down.b32 %r213, %r214, %r215, %r256, %r257;
	// end inline asm
	mov.b64 	%rd106, {%r208, %r213};
	mov.b64 	%fd180, %rd106;
	setp.gt.s32 	%p91, %r207, 30;
	setp.lt.f64 	%p92, %fd372, %fd180;
	selp.f64 	%fd181, %fd180, %fd372, %p92;
	selp.f64 	%fd182, %fd372, %fd181, %p91;
	mov.b64 	%rd107, %fd182;
	mov.b64 	{%r219, %r224}, %rd107;
	mov.b32 	%r225, 2;
	// begin inline asm
	shfl.sync.down.b32 %r218, %r219, %r225, %r256, %r257;
	// end inline asm
	// begin inline asm
	shfl.sync.down.b32 %r223, %r224, %r225, %r256, %r257;
	// end inline asm
	mov.b64 	%rd108, {%r218, %r223};
	mov.b64 	%fd183, %rd108;
	setp.gt.s32 	%p93, %r207, 29;
	setp.lt.f64 	%p94, %fd182, %fd183;
	selp.f64 	%fd184, %fd183, %fd182, %p94;
	selp.f64 	%fd185, %fd182, %fd184, %p93;
	mov.b64 	%rd109, %fd185;
	mov.b64 	{%r229, %r234}, %rd109;
	mov.b32 	%r235, 4;
	// begin inline asm
	shfl.sync.down.b32 %r228, %r229, %r235, %r256, %r257;
	// end inline asm
	// begin inline asm
	shfl.sync.down.b32 %r233, %r234, %r235, %r256, %r257;
	// end inline asm
	mov.b64 	%rd110, {%r228, %r233};
	mov.b64 	%fd186, %rd110;
	setp.gt.s32 	%p95, %r207, 27;
	setp.lt.f64 	%p96, %fd185, %fd186;
	selp.f64 	%fd187, %fd186, %fd185, %p96;
	selp.f64 	%fd188, %fd185, %fd187, %p95;
	mov.b64 	%rd111, %fd188;
	mov.b64 	{%r239, %r244}, %rd111;
	mov.b32 	%r245, 8;
	// begin inline asm
	shfl.sync.down.b32 %r238, %r239, %r245, %r256, %r257;
	// end inline asm
	// begin inline asm
	shfl.sync.down.b32 %r243, %r244, %r245, %r256, %r257;
	// end inline asm
	mov.b64 	%rd112, {%r238, %r243};
	mov.b64 	%fd189, %rd112;
	setp.gt.s32 	%p97, %r207, 23;
	setp.lt.f64 	%p98, %fd188, %fd189;
	selp.f64 	%fd190, %fd189, %fd188, %p98;
	selp.f64 	%fd191, %fd188, %fd190, %p97;
	mov.b64 	%rd113, %fd191;
	mov.b64 	{%r249, %r254}, %rd113;
	mov.b32 	%r255, 16;
	// begin inline asm
	shfl.sync.down.b32 %r248, %r249, %r255, %r256, %r257;
	// end inline asm
	// begin inline asm
	shfl.sync.down.b32 %r253, %r254, %r255, %r256, %r257;
	// end inline asm
	mov.b64 	%rd114, {%r248, %r253};
	mov.b64 	%fd192, %rd114;
	setp.gt.s32 	%p99, %r207, 15;
	setp.lt.f64 	%p100, %fd191, %fd192;
	selp.f64 	%fd38, %fd192, %fd191, %p100;
	selp.f64 	%fd380, %fd191, %fd38, %p99;
	setp.ne.s32 	%p101, %r207, 0;
	@%p101 bra 	$L__BB3_52;
	shr.u32 	%r258, %r35, 2;
	and.b32  	%r259, %r258, 248;
	mov.u32 	%r260, _ZZN3cub18CUB_300001_SM_10006detail6reduce28DeviceReduceSingleTileKernelINS2_10policy_hubIdjN4cuda3__47maximumIvEEE10Policy1000EPdSB_jS8_ddNS5_3std3__410__identityEEEvT0_T1_T2_T3_T4_T6_E12temp_storage;
	add.s32 	%r261, %r260, %r259;
	st.shared.f64 	[%r261+8], %fd38;
$L__BB3_52:
	bar.sync 	0;
	setp.ne.s32 	%p102, %r35, 0;
	@%p102 bra 	$L__BB3_74;
	ld.shared.f64 	%fd193, [_ZZN3cub18CUB_300001_SM_10006detail6reduce28DeviceReduceSingleTileKernelINS2_10policy_hubIdjN4cuda3__47maximumIvEEE10Policy1000EPdSB_jS8_ddNS5_3std3__410__identityEEEvT0_T1_T2_T3_T4_T6_E12temp_storage+16];
	setp.lt.f64 	%p103, %fd380, %fd193;
	selp.f64 	%fd194, %fd193, %fd380, %p103;
	ld.shared.f64 	%fd195, [_ZZN3cub18CUB_300001_SM_10006detail6reduce28DeviceReduceSingleTileKernelINS2_10policy_hubIdjN4cuda3__47maximumIvEEE10Policy1000EPdSB_jS8_ddNS5_3std3__410__identityEEEvT0_T1_T2_T3_T4_T6_E12temp_storage+24];
	setp.lt.f64 	%p104, %fd194, %fd195;
	selp.f64 	%fd196, %fd195, %fd194, %p104;
	ld.shared.f64 	%fd197, [_ZZN3cub18CUB_300001_SM_10006detail6reduce28DeviceReduceSingleTileKernelINS2_10policy_hubIdjN4cuda3__47maximumIvEEE10Policy1000EPdSB_jS8_ddNS5_3std3__410__identityEEEvT0_T1_T2_T3_T4_T6_E12temp_storage+32];
	setp.lt.f64 	%p105, %fd196, %fd197;
	selp.f64 	%fd198, %fd197, %fd196, %p105;
	ld.shared.f64 	%fd199, [_ZZN3cub18CUB_300001_SM_10006detail6reduce28DeviceReduceSingleTileKernelINS2_10policy_hubIdjN4cuda3__47maximumIvEEE10Policy1000EPdSB_jS8_ddNS5_3std3__410__identityEEEvT0_T1_T2_T3_T4_T6_E12temp_storage+40];
	setp.lt.f64 	%p106, %fd198, %fd199;
	selp.f64 	%fd200, %fd199, %fd198, %p106;
	ld.shared.f64 	%fd201, [_ZZN3cub18CUB_300001_SM_10006detail6reduce28DeviceReduceSingleTileKernelINS2_10policy_hubIdjN4cuda3__47maximumIvEEE10Policy1000EPdSB_jS8_ddNS5_3std3__410__identityEEEvT0_T1_T2_T3_T4_T6_E12temp_storage+48];
	setp.lt.f64 	%p107, %fd200, %fd201;
	selp.f64 	%fd202, %fd201, %fd200, %p107;
	ld.shared.f64 	%fd203, [_ZZN3cub18CUB_300001_SM_10006detail6reduce28DeviceReduceSingleTileKernelINS2_10policy_hubIdjN4cuda3__47maximumIvEEE10Policy1000EPdSB_jS8_ddNS5_3std3__410__identityEEEvT0_T1_T2_T3_T4_T6_E12temp_storage+56];
	setp.lt.f64 	%p108, %fd202, %fd203;
	selp.f64 	%fd204, %fd203, %fd202, %p108;
	ld.shared.f64 	%fd205, [_ZZN3cub18CUB_300001_SM_10006detail6reduce28DeviceReduceSingleTileKernelINS2_10policy_hubIdjN4cuda3__47maximumIvEEE10Policy1000EPdSB_jS8_ddNS5_3std3__410__identityEEEvT0_T1_T2_T3_T4_T6_E12temp_storage+64];
	setp.lt.f64 	%p109, %fd204, %fd205;
	selp.f64 	%fd380, %fd205, %fd204, %p109;
	bra.uni 	$L__BB3_74;
$L__BB3_54:
	// begin inline asm
	mov.u32 %r144, %laneid;
	// end inline asm
	and.b32  	%r195, %r35, 992;
	add.s32 	%r196, %r195, 32;
	setp.gt.u32 	%p64, %r196, %r69;
	not.b32 	%r197, %r195;
	add.s32 	%r198, %r69, %r197;
	selp.b32 	%r193, %r198, 31, %p64;
	mov.b64 	%rd95, %fd372;
	mov.b64 	{%r146, %r151}, %rd95;
	mov.b32 	%r152, 1;
	mov.b32 	%r194, -1;
	// begin inline asm
	shfl.sync.down.b32 %r145, %r146, %r152, %r193, %r194;
	// end inline asm
	// begin inline asm
	shfl.sync.down.b32 %r150, %r151, %r152, %r193, %r194;
	// end inline asm
	mov.b64 	%rd96, {%r145, %r150};
	mov.b64 	%fd133, %rd96;
	setp.lt.s32 	%p65, %r144, %r193;
	setp.lt.f64 	%p66, %fd372, %fd133;
	selp.f64 	%fd134, %fd133, %fd372, %p66;
	selp.f64 	%fd135, %fd134, %fd372, %p65;
	mov.b64 	%rd97, %fd135;
	mov.b64 	{%r156, %r161}, %rd97;
	mov.b32 	%r162, 2;
	// begin inline asm
	shfl.sync.down.b32 %r155, %r156, %r162, %r193, %r194;
	// end inline asm
	// begin inline asm
	shfl.sync.down.b32 %r160, %r161, %r162, %r193, %r194;
	// end inline asm
	mov.b64 	%rd98, {%r155, %r160};
	mov.b64 	%fd136, %rd98;
	add.s32 	%r199, %r144, 2;
	setp.gt.s32 	%p67, %r199, %r193;
	setp.lt.f64 	%p68, %fd135, %fd136;
	selp.f64 	%fd137, %fd136, %fd135, %p68;
	selp.f64 	%fd138, %fd135, %fd137, %p67;
	mov.b64 	%rd99, %fd138;
	mov.b64 	{%r166, %r171}, %rd99;
	mov.b32 	%r172, 4;
	// begin inline asm
	shfl.sync.down.b32 %r165, %r166, %r172, %r193, %r194;
	// end inline asm
	// begin inline asm
	shfl.sync.down.b32 %r170, %r171, %r172, %r193, %r194;
	// end inline asm
	mov.b64 	%rd100, {%r165, %r170};
	mov.b64 	%fd139, %rd100;
	add.s32 	%r200, %r144, 4;
	setp.gt.s32 	%p69, %r200, %r193;
	setp.lt.f64 	%p70, %fd138, %fd139;
	selp.f64 	%fd140, %fd139, %fd138, %p70;
	selp.f64 	%fd141, %fd138, %fd140, %p69;
	mov.b64 	%rd101, %fd141;
	mov.b64 	{%r176, %r181}, %rd101;
	mov.b32 	%r182, 8;
	// begin inline asm
	shfl.sync.down.b32 %r175, %r176, %r182, %r193, %r194;
	// end inline asm
	// begin inline asm
	shfl.sync.down.b32 %r180, %r181, %r182, %r193, %r194;
	// end inline asm
	mov.b64 	%rd102, {%r175, %r180};
	mov.b64 	%fd142, %rd102;
	add.s32 	%r201, %r144, 8;
	setp.gt.s32 	%p71, %r201, %r193;
	setp.lt.f64 	%p72, %fd141, %fd142;
	selp.f64 	%fd143, %fd142, %fd141, %p72;
	selp.f64 	%fd144, %fd141, %fd143, %p71;
	mov.b64 	%rd103, %fd144;
	mov.b64 	{%r186, %r191}, %rd103;
	mov.b32 	%r192, 16;
	// begin inline asm
	shfl.sync.down.b32 %r185, %r186, %r192, %r193, %r194;
	// end inline asm
	// begin inline asm
	shfl.sync.down.b32 %r190, %r191, %r192, %r193, %r194;
	// end inline asm
	mov.b64 	%rd104, {%r185, %r190};
	mov.b64 	%fd145, %rd104;
	add.s32 	%r202, %r144, 16;
	setp.gt.s32 	%p73, %r202, %r193;
	setp.lt.f64 	%p74, %fd144, %fd145;
	selp.f64 	%fd146, %fd145, %fd144, %p74;
	selp.f64 	%fd380, %fd144, %fd146, %p73;
	setp.ne.s32 	%p75, %r144, 0;
	@%p75 bra 	$L__BB3_56;
	shr.u32 	%r203, %r35, 2;
	and.b32  	%r204, %r203, 248;
	mov.u32 	%r205, _ZZN3cub18CUB_300001_SM_10006detail6reduce28DeviceReduceSingleTileKernelINS2_10policy_hubIdjN4cuda3__47maximumIvEEE10Policy1000EPdSB_jS8_ddNS5_3std3__410__identityEEEvT0_T1_T2_T3_T4_T6_E12temp_storage;
	add.s32 	%r206, %r205, %r204;
	st.shared.f64 	[%r206+8], %fd380;
$L__BB3_56:
	bar.sync 	0;
	setp.ne.s32 	%p76, %r35, 0;
	@%p76 bra 	$L__BB3_74;
	setp.gt.u32 	%p77, %r69, 32;
	ld.shared.f64 	%fd147, [_ZZN3cub18CUB_300001_SM_10006detail6reduce28DeviceReduceSingleTileKernelINS2_10policy_hubIdjN4cuda3__47maximumIvEEE10Policy1000EPdSB_jS8_ddNS5_3std3__410__identityEEEvT0_T1_T2_T3_T4_T6_E12temp_storage+16];
	setp.lt.f64 	%p78, %fd380, %fd147;
	selp.f64 	%fd149, %fd147, %fd380, %p78;
	selp.f64 	%fd150, %fd149, %fd380, %p77;
	setp.gt.u32 	%p79, %r69, 64;
	ld.shared.f64 	%fd152, [_ZZN3cub18CUB_300001_SM_10006detail6reduce28DeviceReduceSingleTileKernelINS2_10policy_hubIdjN4cuda3__47maximumIvEEE10Policy1000EPdSB_jS8_ddNS5_3std3__410__identityEEEvT0_T1_T2_T3_T4_T6_E12temp_storage+24];
	setp.lt.f64 	%p80, %fd150, %fd152;
	selp.f64 	%fd154, %fd152, %fd150, %p80;
	selp.f64 	%fd155, %fd154, %fd150, %p79;
	setp.gt.u32 	%p81, %r69, 96;
	ld.shared.f64 	%fd157, [_ZZN3cub18CUB_300001_SM_10006detail6reduce28DeviceReduceSingleTileKernelINS2_10policy_hubIdjN4cuda3__47maximumIvEEE10Policy1000EPdSB_jS8_ddNS5_3std3__410__identityEEEvT0_T1_T2_T3_T4_T6_E12temp_storage+32];
	setp.lt.f64 	%p82, %fd155, %fd157;
	selp.f64 	%fd159, %fd157, %fd155, %p82;
	selp.f64 	%fd160, %fd159, %fd155, %p81;
	setp.gt.u32 	%p83, %r69, 128;
	ld.shared.f64 	%fd162, [_ZZN3cub18CUB_300001_SM_10006detail6reduce28DeviceReduceSingleTileKernelINS2_10policy_hubIdjN4cuda3__47maximumIvEEE10Policy1000EPdSB_jS8_ddNS5_3std3__410__identityEEEvT0_T1_T2_T3_T4_T6_E12temp_storage+40];
	setp.lt.f64 	%p84, %fd160, %fd162;
	selp.f64 	%fd164, %fd162, %fd160, %p84;
	selp.f64 	%fd165, %fd164, %fd160, %p83;
	setp.gt.u32 	%p85, %r69, 160;
	ld.shared.f64 	%fd167, [_ZZN3cub18CUB_300001_SM_10006detail6reduce28DeviceReduceSingleTileKernelINS2_10policy_hubIdjN4cuda3__47maximumIvEEE10Policy1000EPdSB_jS8_ddNS5_3std3__410__identityEEEvT0_T1_T2_T3_T4_T6_E12temp_storage+48];
	setp.lt.f64 	%p86, %fd165, %fd167;
	selp.f64 	%fd169, %fd167, %fd165, %p86;
	selp.f64 	%fd170, %fd169, %fd165, %p85;
	setp.gt.u32 	%p87, %r69, 192;
	ld.shared.f64 	%fd172, [_ZZN3cub18CUB_300001_SM_10006detail6reduce28DeviceReduceSingleTileKernelINS2_10policy_hubIdjN4cuda3__47maximumIvEEE10Policy1000EPdSB_jS8_ddNS5_3std3__410__identityEEEvT0_T1_T2_T3_T4_T6_E12temp_storage+56];
	setp.lt.f64 	%p88, %fd170, %fd172;
	selp.f64 	%fd174, %fd172, %fd170, %p88;
	selp.f64 	%fd175, %fd174, %fd170, %p87;
	setp.gt.u32 	%p89, %r69, 224;
	ld.shared.f64 	%fd177, [_ZZN3cub18CUB_300001_SM_10006detail6reduce28DeviceReduceSingleTileKernelINS2_10policy_hubIdjN4cuda3__47maximumIvEEE10Policy1000EPdSB_jS8_ddNS5_3std3__410__identityEEEvT0_T1_T2_T3_T4_T6_E12temp_storage+64];
	setp.lt.f64 	%p90, %fd175, %fd177;
	selp.f64 	%fd179, %fd177, %fd175, %p90;
	selp.f64 	%fd380, %fd179, %fd175, %p89;
	bra.uni 	$L__BB3_74;
$L__BB3_58:
	mov.u32 	%r47, %tid.x;
	mul.wide.u32 	%rd35, %r47, 8;
	add.s64 	%rd20, %rd16, %rd35;
	// begin inline asm
	ld.global.nc.u64 %rd19, [%rd20];
	// end inline asm
	mov.b64 	%fd59, %rd19;
	add.s64 	%rd22, %rd20, 2048;
	// begin inline asm
	ld.global.nc.u64 %rd21, [%rd22];
	// end inline asm
	mov.b64 	%fd60, %rd21;
	add.s64 	%rd24, %rd20, 4096;
	// begin inline asm
	ld.global.nc.u64 %rd23, [%rd24];
	// end inline asm
	mov.b64 	%fd61, %rd23;
	add.s64 	%rd26, %rd20, 6144;
	// begin inline asm
	ld.global.nc.u64 %rd25, [%rd26];
	// end inline asm
	mov.b64 	%fd62, %rd25;
	add.s64 	%rd28, %rd20, 8192;
	// begin inline asm
	ld.global.nc.u64 %rd27, [%rd28];
	// end inline asm
	mov.b64 	%fd63, %rd27;
	add.s64 	%rd30, %rd20, 10240;
	// begin inline asm
	ld.global.nc.u64 %rd29, [%rd30];
	// end inline asm
	mov.b64 	%fd64, %rd29;
	add.s64 	%rd32, %rd20, 12288;
	// begin inline asm
	ld.global.nc.u64 %rd31, [%rd32];
	// end inline asm
	mov.b64 	%fd65, %rd31;
	add.s64 	%rd34, %rd20, 14336;
	// begin inline asm
	ld.global.nc.u64 %rd33, [%rd34];
	// end inline asm
	mov.b64 	%fd66, %rd33;
	setp.lt.f64 	%p4, %fd59, %fd60;
	selp.f64 	%fd67, %fd60, %fd59, %p4;
	setp.lt.f64 	%p5, %fd67, %fd61;
	selp.f64 	%fd68, %fd61, %fd67, %p5;
	setp.lt.f64 	%p6, %fd68, %fd62;
	selp.f64 	%fd69, %fd62, %fd68, %p6;
	setp.lt.f64 	%p7, %fd69, %fd63;
	selp.f64 	%fd70, %fd63, %fd69, %p7;
	setp.lt.f64 	%p8, %fd70, %fd64;
	selp.f64 	%fd71, %fd64, %fd70, %p8;
	setp.lt.f64 	%p9, %fd71, %fd65;
	selp.f64 	%fd72, %fd65, %fd71, %p9;
	setp.lt.f64 	%p10, %fd72, %fd66;
	selp.f64 	%fd379, %fd66, %fd72, %p10;
	add.s32 	%r48, %r69, -2048;
	setp.lt.u32 	%p11, %r48, 2048;
	mov.b32 	%r475, 2048;
	@%p11 bra 	$L__BB3_62;
	mov.b32 	%r475, 2048;
$L__BB3_60:
	add.s32 	%r72, %r47, %r475;
	mul.wide.u32 	%rd52, %r72, 8;
	add.s64 	%rd37, %rd16, %rd52;
	// begin inline asm
	ld.global.nc.u64 %rd36, [%rd37];
	// end inline asm
	mov.b64 	%fd73, %rd36;
	mul.wide.u32 	%rd53, %r475, 8;
	add.s64 	%rd54, %rd20, %rd53;
	add.s64 	%rd39, %rd54, 2048;
	// begin inline asm
	ld.global.nc.u64 %rd38, [%rd39];
	// end inline asm
	mov.b64 	%fd74, %rd38;
	add.s64 	%rd41, %rd54, 4096;
	// begin inline asm
	ld.global.nc.u64 %rd40, [%rd41];
	// end inline asm
	mov.b64 	%fd75, %rd40;
	add.s64 	%rd43, %rd54, 6144;
	// begin inline asm
	ld.global.nc.u64 %rd42, [%rd43];
	// end inline asm
	mov.b64 	%fd76, %rd42;
	add.s64 	%rd45, %rd54, 8192;
	// begin inline asm
	ld.global.nc.u64 %rd44, [%rd45];
	// end inline asm
	mov.b64 	%fd77, %rd44;
	add.s64 	%rd47, %rd54, 10240;
	// begin inline asm
	ld.global.nc.u64 %rd46, [%rd47];
	// end inline asm
	mov.b64 	%fd78, %rd46;
	add.s64 	%rd49, %rd54, 12288;
	// begin inline asm
	ld.global.nc.u64 %rd48, [%rd49];
	// end inline asm
	mov.b64 	%fd79, %rd48;
	add.s64 	%rd51, %rd54, 14336;
	// begin inline asm
	ld.global.nc.u64 %rd50, [%rd51];
	// end inline asm
	mov.b64 	%fd80, %rd50;
	setp.lt.f64 	%p12, %fd379, %fd73;
	selp.f64 	%fd81, %fd73, %fd379, %p12;
	setp.lt.f64 	%p13, %fd81, %fd74;
	selp.f64 	%fd82, %fd74, %fd81, %p13;
	setp.lt.f64 	%p14, %fd82, %fd75;
	selp.f64 	%fd83, %fd75, %fd82, %p14;
	setp.lt.f64 	%p15, %fd83, %fd76;
	selp.f64 	%fd84, %fd76, %fd83, %p15;
	setp.lt.f64 	%p16, %fd84, %fd77;
	selp.f64 	%fd85, %fd77, %fd84, %p16;
	setp.lt.f64 	%p17, %fd85, %fd78;
	selp.f64 	%fd86, %fd78, %fd85, %p17;
	setp.lt.f64 	%p18, %fd86, %fd79;
	selp.f64 	%fd87, %fd79, %fd86, %p18;
	setp.lt.f64 	%p19, %fd87, %fd80;
	selp.f64 	%fd379, %fd80, %fd87, %p19;
	sub.s32 	%r73, %r69, %r475;
	setp.lt.u32 	%p20, %r73, 2048;
	@%p20 bra 	$L__BB3_70;
	add.s32 	%r475, %r475, 2048;
	setp.le.u32 	%p21, %r475, %r48;
	@%p21 bra 	$L__BB3_60;
$L__BB3_62:
	setp.le.u32 	%p22, %r69, %r475;
	@%p22 bra 	$L__BB3_70;
	sub.s32 	%r52, %r69, %r475;
	setp.ge.s32 	%p23, %r47, %r52;
	@%p23 bra 	$L__BB3_70;
	not.b32 	%r74, %r47;
	add.s32 	%r75, %r69, %r74;
	sub.s32 	%r53, %r75, %r475;
	and.b32  	%r76, %r53, 768;
	setp.eq.s32 	%p24, %r76, 768;
	mov.u32 	%r479, %r47;
	@%p24 bra 	$L__BB3_67;
	add.s32 	%r477, %r47, %r475;
	shr.u32 	%r77, %r53, 8;
	add.s32 	%r78, %r77, 1;
	and.b32  	%r79, %r78, 3;
	neg.s32 	%r476, %r79;
	mov.u32 	%r479, %r47;
$L__BB3_66:
	.pragma "nounroll";
	mul.wide.u32 	%rd57, %r477, 8;
	add.s64 	%rd56, %rd16, %rd57;
	// begin inline asm
	ld.global.nc.u64 %rd55, [%rd56];
	// end inline asm
	mov.b64 	%fd89, %rd55;
	setp.lt.f64 	%p25, %fd379, %fd89;
	selp.f64 	%fd379, %fd89, %fd379, %p25;
	add.s32 	%r479, %r479, 256;
	add.s32 	%r477, %r477, 256;
	add.s32 	%r476, %r476, 1;
	setp.ne.s32 	%p26, %r476, 0;
	@%p26 bra 	$L__BB3_66;
$L__BB3_67:
	setp.lt.u32 	%p27, %r53, 768;
	@%p27 bra 	$L__BB3_70;
	add.s32 	%r481, %r479, 512;
	add.s32 	%r480, %r479, %r475;
$L__BB3_69:
	mul.wide.u32 	%rd66, %r480, 8;
	add.s64 	%rd59, %rd16, %rd66;
	// begin inline asm
	ld.global.nc.u64 %rd58, [%rd59];
	// end inline asm
	mov.b64 	%fd90, %rd58;
	setp.lt.f64 	%p28, %fd379, %fd90;
	selp.f64 	%fd91, %fd90, %fd379, %p28;
	add.s32 	%r80, %r480, 256;
	mul.wide.u32 	%rd67, %r80, 8;
	add.s64 	%rd61, %rd16, %rd67;
	// begin inline asm
	ld.global.nc.u64 %rd60, [%rd61];
	// end inline asm
	mov.b64 	%fd92, %rd60;
	setp.lt.f64 	%p29, %fd91, %fd92;
	selp.f64 	%fd93, %fd92, %fd91, %p29;
	add.s32 	%r81, %r480, 512;
	mul.wide.u32 	%rd68, %r81, 8;
	add.s64 	%rd63, %rd16, %rd68;
	// begin inline asm
	ld.global.nc.u64 %rd62, [%rd63];
	// end inline asm
	mov.b64 	%fd94, %rd62;
	setp.lt.f64 	%p30, %fd93, %fd94;
	selp.f64 	%fd95, %fd94, %fd93, %p30;
	add.s32 	%r82, %r480, 768;
	mul.wide.u32 	%rd69, %r82, 8;
	add.s64 	%rd65, %rd16, %rd69;
	// begin inline asm
	ld.global.nc.u64 %rd64, [%rd65];
	// end inline asm
	mov.b64 	%fd96, %rd64;
	setp.lt.f64 	%p31, %fd95, %fd96;
	selp.f64 	%fd379, %fd96, %fd95, %p31;
	add.s32 	%r67, %r481, 1024;
	add.s32 	%r83, %r481, 512;
	add.s32 	%r480, %r480, 1024;
	setp.lt.s32 	%p32, %r83, %r52;
	mov.u32 	%r481, %r67;
	@%p32 bra 	$L__BB3_69;
$L__BB3_70:
	// begin inline asm
	mov.u32 %r84, %laneid;
	// end inline asm
	mov.b64 	%rd70, %fd379;
	mov.b64 	{%r86, %r91}, %rd70;
	mov.b32 	%r92, 1;
	mov.b32 	%r133, 31;
	mov.b32 	%r134, -1;
	// begin inline asm
	shfl.sync.down.b32 %r85, %r86, %r92, %r133, %r134;
	// end inline asm
	// begin inline asm
	shfl.sync.down.b32 %r90, %r91, %r92, %r133, %r134;
	// end inline asm
	mov.b64 	%rd71, {%r85, %r90};
	mov.b64 	%fd97, %rd71;
	setp.gt.s32 	%p33, %r84, 30;
	setp.lt.f64 	%p34, %fd379, %fd97;
	selp.f64 	%fd98, %fd97, %fd379, %p34;
	selp.f64 	%fd99, %fd379, %fd98, %p33;
	mov.b64 	%rd72, %fd99;
	mov.b64 	{%r96, %r101}, %rd72;
	mov.b32 	%r102, 2;
	// begin inline asm
	shfl.sync.down.b32 %r95, %r96, %r102, %r133, %r134;
	// end inline asm
	// begin inline asm
	shfl.sync.down.b32 %r100, %r101, %r102, %r133, %r134;
	// end inline asm
	mov.b64 	%rd73, {%r95, %r100};
	mov.b64 	%fd100, %rd73;
	setp.gt.s32 	%p35, %r84, 29;
	setp.lt.f64 	%p36, %fd99, %fd100;
	selp.f64 	%fd101, %fd100, %fd99, %p36;
	selp.f64 	%fd102, %fd99, %fd101, %p35;
	mov.b64 	%rd74, %fd102;
	mov.b64 	{%r106, %r111}, %rd74;
	mov.b32 	%r112, 4;
	// begin inline asm
	shfl.sync.down.b32 %r105, %r106, %r112, %r133, %r134;
	// end inline asm
	// begin inline asm
	shfl.sync.down.b32 %r110, %r111, %r112, %r133, %r134;
	// end inline asm
	mov.b64 	%rd75, {%r105, %r110};
	mov.b64 	%fd103, %rd75;
	setp.gt.s32 	%p37, %r84, 27;
	setp.lt.f64 	%p38, %fd102, %fd103;
	selp.f64 	%fd104, %fd103, %fd102, %p38;
	selp.f64 	%fd105, %fd102, %fd104, %p37;
	mov.b64 	%rd76, %fd105;
	mov.b64 	{%r116, %r121}, %rd76;
	mov.b32 	%r122, 8;
	// begin inline asm
	shfl.sync.down.b32 %r115, %r116, %r122, %r133, %r134;
	// end inline asm
	// begin inline asm
	shfl.sync.down.b32 %r120, %r121, %r122, %r133, %r134;
	// end inline asm
	mov.b64 	%rd77, {%r115, %r120};
	mov.b64 	%fd106, %rd77;
	setp.gt.s32 	%p39, %r84, 23;
	setp.lt.f64 	%p40, %fd105, %fd106;
	selp.f64 	%fd107, %fd106, %fd105, %p40;
	selp.f64 	%fd108, %fd105, %fd107, %p39;
	mov.b64 	%rd78, %fd108;
	mov.b64 	{%r126, %r131}, %rd78;
	mov.b32 	%r132, 16;
	// begin inline asm
	shfl.sync.down.b32 %r125, %r126, %r132, %r133, %r134;
	// end inline asm
	// begin inline asm
	shfl.sync.down.b32 %r130, %r131, %r132, %r133, %r134;
	// end inline asm
	mov.b64 	%rd79, {%r125, %r130};
	mov.b64 	%fd109, %rd79;
	setp.gt.s32 	%p41, %r84, 15;
	setp.lt.f64 	%p42, %fd108, %fd109;
	selp.f64 	%fd54, %fd109, %fd108, %p42;
	selp.f64 	%fd380, %fd108, %fd54, %p41;
	setp.ne.s32 	%p43, %r84, 0;
	@%p43 bra 	$L__BB3_72;
	shr.u32 	%r135, %r47, 2;
	and.b32  	%r136, %r135, 248;
	mov.u32 	%r137, _ZZN3cub18CUB_300001_SM_10006detail6reduce28DeviceReduceSingleTileKernelINS2_10policy_hubIdjN4cuda3__47maximumIvEEE10Policy1000EPdSB_jS8_ddNS5_3std3__410__identityEEEvT0_T1_T2_T3_T4_T6_E12temp_storage;
	add.s32 	%r138, %r137, %r136;
	st.shared.f64 	[%r138+8], %fd54;
$L__BB3_72:
	bar.sync 	0;
	setp.ne.s32 	%p44, %r47, 0;
	@%p44 bra 	$L__BB3_74;
	ld.shared.f64 	%fd110, [_ZZN3cub18CUB_300001_SM_10006detail6reduce28DeviceReduceSingleTileKernelINS2_10policy_hubIdjN4cuda3__47maximumIvEEE10Policy1000EPdSB_jS8_ddNS5_3std3__410__identityEEEvT0_T1_T2_T3_T4_T6_E12temp_storage+16];
	setp.lt.f64 	%p45, %fd380, %fd110;
	selp.f64 	%fd111, %fd110, %fd380, %p45;
	ld.shared.f64 	%fd112, [_ZZN3cub18CUB_300001_SM_10006detail6reduce28DeviceReduceSingleTileKernelINS2_10policy_hubIdjN4cuda3__47maximumIvEEE10Policy1000EPdSB_jS8_ddNS5_3std3__410__identityEEEvT0_T1_T2_T3_T4_T6_E12temp_storage+24];
	setp.lt.f64 	%p46, %fd111, %fd112;
	selp.f64 	%fd113, %fd112, %fd111, %p46;
	ld.shared.f64 	%fd114, [_ZZN3cub18CUB_300001_SM_10006detail6reduce28DeviceReduceSingleTileKernelINS2_10policy_hubIdjN4cuda3__47maximumIvEEE10Policy1000EPdSB_jS8_ddNS5_3std3__410__identityEEEvT0_T1_T2_T3_T4_T6_E12temp_storage+32];
	setp.lt.f64 	%p47, %fd113, %fd114;
	selp.f64 	%fd115, %fd114, %fd113, %p47;
	ld.shared.f64 	%fd116, [_ZZN3cub18CUB_300001_SM_10006detail6reduce28DeviceReduceSingleTileKernelINS2_10policy_hubIdjN4cuda3__47maximumIvEEE10Policy1000EPdSB_jS8_ddNS5_3std3__410__identityEEEvT0_T1_T2_T3_T4_T6_E12temp_storage+40];
	setp.lt.f64 	%p48, %fd115, %fd116;
	selp.f64 	%fd117, %fd116, %fd115, %p48;
	ld.shared.f64 	%fd118, [_ZZN3cub18CUB_300001_SM_10006detail6reduce28DeviceReduceSingleTileKernelINS2_10policy_hubIdjN4cuda3__47maximumIvEEE10Policy1000EPdSB_jS8_ddNS5_3std3__410__identityEEEvT0_T1_T2_T3_T4_T6_E12temp_storage+48];
	setp.lt.f64 	%p49, %fd117, %fd118;
	selp.f64 	%fd119, %fd118, %fd117, %p49;
	ld.shared.f64 	%fd120, [_ZZN3cub18CUB_300001_SM_10006detail6reduce28DeviceReduceSingleTileKernelINS2_10policy_hubIdjN4cuda3__47maximumIvEEE10Policy1000EPdSB_jS8_ddNS5_3std3__410__identityEEEvT0_T1_T2_T3_T4_T6_E12temp_storage+56];
	setp.lt.f64 	%p50, %fd119, %fd120;
	selp.f64 	%fd121, %fd120, %fd119, %p50;
	ld.shared.f64 	%fd122, [_ZZN3cub18CUB_300001_SM_10006detail6reduce28DeviceReduceSingleTileKernelINS2_10policy_hubIdjN4cuda3__47maximumIvEEE10Policy1000EPdSB_jS8_ddNS5_3std3__410__identityEEEvT0_T1_T2_T3_T4_T6_E12temp_storage+64];
	setp.lt.f64 	%p51, %fd121, %fd122;
	selp.f64 	%fd380, %fd122, %fd121, %p51;
$L__BB3_74:
	mov.u32 	%r454, %tid.x;
	setp.ne.s32 	%p217, %r454, 0;
	@%p217 bra 	$L__BB3_76;
	setp.lt.f64 	%p218, %fd58, %fd380;
	selp.f64 	%fd353, %fd380, %fd58, %p218;
	st.global.f64 	[%rd1], %fd353;
$L__BB3_76:
	ret;

}
	// .globl	_ZN3cub18CUB_300001_SM_10006detail6reduce18DeviceReduceKernelINS2_10policy_hubIdjN4cuda3__47maximumIvEEE10Policy1000EPdjS8_dNS5_3std3__410__identityEEEvT0_PT3_T1_NS0_13GridEvenShareISI_EET2_T4_
.visible .entry _ZN3cub18CUB_300001_SM_10006detail6reduce18DeviceReduceKernelINS2_10policy_hubIdjN4cuda3__47maximumIvEEE10Policy1000EPdjS8_dNS5_3std3__410__identityEEEvT0_PT3_T1_NS0_13GridEvenShareISI_EET2_T4_(
	.param .u64 .ptr .align 1 _ZN3cub18CUB_300001_SM_10006detail6reduce18DeviceReduceKernelINS2_10policy_hubIdjN4cuda3__47maximumIvEEE10Policy1000EPdjS8_dNS5_3std3__410__identityEEEvT0_PT3_T1_NS0_13GridEvenShareISI_EET2_T4__param_0,
	.param .u64 .ptr .align 1 _ZN3cub18CUB_300001_SM_10006detail6reduce18DeviceReduceKernelINS2_10policy_hubIdjN4cuda3__47maximumIvEEE10Policy1000EPdjS8_dNS5_3std3__410__identityEEEvT0_PT3_T1_NS0_13GridEvenShareISI_EET2_T4__param_1,
	.param .u32 _ZN3cub18CUB_300001_SM_10006detail6reduce18DeviceReduceKernelINS2_10policy_hubIdjN4cuda3__47maximumIvEEE10Policy1000EPdjS8_dNS5_3std3__410__identityEEEvT0_PT3_T1_NS0_13GridEvenShareISI_EET2_T4__param_2,
	.param .align 4 .b8 _ZN3cub18CUB_300001_SM_10006detail6reduce18DeviceReduceKernelINS2_10policy_hubIdjN4cuda3__47maximumIvEEE10Policy1000EPdjS8_dNS5_3std3__410__identityEEEvT0_PT3_T1_NS0_13GridEvenShareISI_EET2_T4__param_3[40],
	.param .align 1 .b8 _ZN3cub18CUB_300001_SM_10006detail6reduce18DeviceReduceKernelINS2_10policy_hubIdjN4cuda3__47maximumIvEEE10Policy1000EPdjS8_dNS5_3std3__410__identityEEEvT0_PT3_T1_NS0_13GridEvenShareISI_EET2_T4__param_4[1],
	.param .align 1 .b8 _ZN3cub18CUB_300001_SM_10006detail6reduce18DeviceReduceKernelINS2_10policy_hubIdjN4cuda3__47maximumIvEEE10Policy1000EPdjS8_dNS5_3std3__410__identityEEEvT0_PT3_T1_NS0_13GridEvenShareISI_EET2_T4__param_5[1]
)
.maxntid 256
{
	.reg .pred 	%p<217>;
	.reg .b32 	%r<542>;
	.reg .b64 	%rd<197>;
	.reg .b64 	%fd<375>;
	// demoted variable
	.shared .align 8 .b8 _ZZN3cub18CUB_300001_SM_10006detail6reduce18DeviceReduceKernelINS2_10policy_hubIdjN4cuda3__47maximumIvEEE10Policy1000EPdjS8_dNS5_3std3__410__identityEEEvT0_PT3_T1_NS0_13GridEvenShareISI_EET2_T4_E12temp_storage[80];
	ld.param.u32 	%r1, [_ZN3cub18CUB_300001_SM_10006detail6reduce18DeviceReduceKernelINS2_10policy_hubIdjN4cuda3__47maximumIvEEE10Policy1000EPdjS8_dNS5_3std3__410__identityEEEvT0_PT3_T1_NS0_13GridEvenShareISI_EET2_T4__param_3+20];
	ld.param.u64 	%rd1, [_ZN3cub18CUB_300001_SM_10006detail6reduce18DeviceReduceKernelINS2_10policy_hubIdjN4cuda3__47maximumIvEEE10Policy1000EPdjS8_dNS5_3std3__410__identityEEEvT0_PT3_T1_NS0_13GridEvenShareISI_EET2_T4__param_0];
	ld.param.u32 	%r2, [_ZN3cub18CUB_300001_SM_10006detail6reduce18DeviceReduceKernelINS2_10policy_hubIdjN4cuda3__47maximumIvEEE10Policy1000EPdjS8_dNS5_3std3__410__identityEEEvT0_PT3_T1_NS0_13GridEvenShareISI_EET2_T4__param_3+24];
	mov.u32 	%r3, %ctaid.x;
	shl.b32 	%r4, %r2, 11;
	shl.b32 	%r5, %r3, 11;
	and.b64  	%rd3, %rd1, 31;
	setp.ne.s64 	%p1, %rd3, 0;
	@%p1 bra 	$L__BB4_36;
	sub.s32 	%r6, %r1, %r5;
	setp.gt.u32 	%p109, %r6, 2047;
	@%p109 bra 	$L__BB4_20;
	mov.u32 	%r7, %tid.x;
	setp.ge.u32 	%p158, %r7, %r6;
	mov.f64 	%fd355, 0d0000000000000000;
	mov.u32 	%r512, %r7;
	@%p158 bra 	$L__BB4_4;
	add.s32 	%r378, %r5, %r7;
	mul.wide.u32 	%rd157, %r378, 8;
	add.s64 	%rd156, %rd1, %rd157;
	// begin inline asm
	ld.global.nc.u64 %rd155, [%rd156];
	// end inline asm
	mov.b64 	%fd355, %rd155;
	add.s32 	%r512, %r7, 256;
$L__BB4_4:
	setp.ge.u32 	%p159, %r512, %r6;
	@%p159 bra 	$L__BB4_11;
	not.b32 	%r379, %r512;
	add.s32 	%r10, %r1, %r379;
	and.b32  	%r380, %r10, 768;
	setp.eq.s32 	%p160, %r380, 768;
	@%p160 bra 	$L__BB4_8;
	add.s32 	%r510, %r512, %r5;
	shr.u32 	%r381, %r10, 8;
	add.s32 	%r382, %r381, 1;
	and.b32  	%r383, %r382, 3;
	neg.s32 	%r509, %r383;
$L__BB4_7:
	.pragma "nounroll";
	mul.wide.u32 	%rd160, %r510, 8;
	add.s64 	%rd159, %rd1, %rd160;
	// begin inline asm
	ld.global.nc.u64 %rd158, [%rd159];
	// end inline asm
	mov.b64 	%fd269, %rd158;
	setp.lt.f64 	%p161, %fd355, %fd269;
	selp.f64 	%fd355, %fd269, %fd355, %p161;
	add.s32 	%r512, %r512, 256;
	add.s32 	%r510, %r510, 256;
	add.s32 	%r509, %r509, 1;
	setp.ne.s32 	%p162, %r509, 0;
	@%p162 bra 	$L__BB4_7;
$L__BB4_8:
	sub.s32 	%r384, %r10, %r5;
	setp.lt.u32 	%p163, %r384, 768;
	@%p163 bra 	$L__BB4_11;
	add.s32 	%r514, %r512, 512;
	add.s32 	%r513, %r512, %r5;
$L__BB4_10:
	mul.wide.u32 	%rd169, %r513, 8;
	add.s64 	%rd162, %rd1, %rd169;
	// begin inline asm
	ld.global.nc.u64 %rd161, [%rd162];
	// end inline asm
	mov.b64 	%fd270, %rd161;
	setp.lt.f64 	%p164, %fd355, %fd270;
	selp.f64 	%fd271, %fd270, %fd355, %p164;
	add.s32 	%r385, %r513, 256;
	mul.wide.u32 	%rd170, %r385, 8;
	add.s64 	%rd164, %rd1, %rd170;
	// begin inline asm
	ld.global.nc.u64 %rd163, [%rd164];
	// end inline asm
	mov.b64 	%fd272, %rd163;
	setp.lt.f64 	%p165, %fd271, %fd272;
	selp.f64 	%fd273, %fd272, %fd271, %p165;
	add.s32 	%r386, %r513, 512;
	mul.wide.u32 	%rd171, %r386, 8;
	add.s64 	%rd166, %rd1, %rd171;
	// begin inline asm
	ld.global.nc.u64 %rd165, [%rd166];
	// end inline asm
	mov.b64 	%fd274, %rd165;
	setp.lt.f64 	%p166, %fd273, %fd274;
	selp.f64 	%fd275, %fd274, %fd273, %p166;
	add.s32 	%r387, %r513, 768;
	mul.wide.u32 	%rd172, %r387, 8;
	add.s64 	%rd168, %rd1, %rd172;
	// begin inline asm
	ld.global.nc.u64 %rd167, [%rd168];
	// end inline asm
	mov.b64 	%fd276, %rd167;
	setp.lt.f64 	%p167, %fd275, %fd276;
	selp.f64 	%fd355, %fd276, %fd275, %p167;
	add.s32 	%r24, %r514, 1024;
	add.s32 	%r388, %r514, 512;
	add.s32 	%r513, %r513, 1024;
	setp.lt.s32 	%p168, %r388, %r6;
	mov.u32 	%r514, %r24;
	@%p168 bra 	$L__BB4_10;
$L__BB4_11:
	setp.lt.u32 	%p169, %r6, 256;
	@%p169 bra 	$L__BB4_16;
	// begin inline asm
	mov.u32 %r452, %laneid;
	// end inline asm
	mov.b64 	%rd183, %fd355;
	mov.b64 	{%r454, %r459}, %rd183;
	mov.b32 	%r460, 1;
	mov.b32 	%r501, 31;
	mov.b32 	%r502, -1;
	// begin inline asm
	shfl.sync.down.b32 %r453, %r454, %r460, %r501, %r502;
	// end inline asm
	// begin inline asm
	shfl.sync.down.b32 %r458, %r459, %r460, %r501, %r502;
	// end inline asm
	mov.b64 	%rd184, {%r453, %r458};
	mov.b64 	%fd324, %rd184;
	setp.gt.s32 	%p197, %r452, 30;
	setp.lt.f64 	%p198, %fd355, %fd324;
	selp.f64 	%fd325, %fd324, %fd355, %p198;
	selp.f64 	%fd326, %fd355, %fd325, %p197;
	mov.b64 	%rd185, %fd326;
	mov.b64 	{%r464, %r469}, %rd185;
	mov.b32 	%r470, 2;
	// begin inline asm
	shfl.sync.down.b32 %r463, %r464, %r470, %r501, %r502;
	// end inline asm
	// begin inline asm
	shfl.sync.down.b32 %r468, %r469, %r470, %r501, %r502;
	// end inline asm
	mov.b64 	%rd186, {%r463, %r468};
	mov.b64 	%fd327, %rd186;
	setp.gt.s32 	%p199, %r452, 29;
	setp.lt.f64 	%p200, %fd326, %fd327;
	selp.f64 	%fd328, %fd327, %fd326, %p200;
	selp.f64 	%fd329, %fd326, %fd328, %p199;
	mov.b64 	%rd187, %fd329;
	mov.b64 	{%r474, %r479}, %rd187;
	mov.b32 	%r480, 4;
	// begin inline asm
	shfl.sync.down.b32 %r473, %r474, %r480, %r501, %r502;
	// end inline asm
	// begin inline asm
	shfl.sync.down.b32 %r478, %r479, %r480, %r501, %r502;
	// end inline asm
	mov.b64 	%rd188, {%r473, %r478};
	mov.b64 	%fd330, %rd188;
	setp.gt.s32 	%p201, %r452, 27;
	setp.lt.f64 	%p202, %fd329, %fd330;
	selp.f64 	%fd331, %fd330, %fd329, %p202;
	selp.f64 	%fd332, %fd329, %fd331, %p201;
	mov.b64 	%rd189, %fd332;
	mov.b64 	{%r484, %r489}, %rd189;
	mov.b32 	%r490, 8;
	// begin inline asm
	shfl.sync.down.b32 %r483, %r484, %r490, %r501, %r502;
	// end inline asm
	// begin inline asm
	shfl.sync.down.b32 %r488, %r489, %r490, %r501, %r502;
	// end inline asm
	mov.b64 	%rd190, {%r483, %r488};
	mov.b64 	%fd333, %rd190;
	setp.gt.s32 	%p203, %r452, 23;
	setp.lt.f64 	%p204, %fd332, %fd333;
	selp.f64 	%fd334, %fd333, %fd332, %p204;
	selp.f64 	%fd335, %fd332, %fd334, %p203;
	mov.b64 	%rd191, %fd335;
	mov.b64 	{%r494, %r499}, %rd191;
	mov.b32 	%r500, 16;
	// begin inline asm
	shfl.sync.down.b32 %r493, %r494, %r500, %r501, %r502;
	// end inline asm
	// begin inline asm
	shfl.sync.down.b32 %r498, %r499, %r500, %r501, %r502;
	// end inline asm
	mov.b64 	%rd192, {%r493, %r498};
	mov.b64 	%fd336, %rd192;
	setp.gt.s32 	%p205, %r452, 15;
	setp.lt.f64 	%p206, %fd335, %fd336;
	selp.f64 	%fd10, %fd336, %fd335, %p206;
	selp.f64 	%fd374, %fd335, %fd10, %p205;
	setp.ne.s32 	%p207, %r452, 0;
	@%p207 bra 	$L__BB4_14;
	shr.u32 	%r503, %r7, 2;
	and.b32  	%r504, %r503, 248;
	mov.u32 	%r505, _ZZN3cub18CUB_300001_SM_10006detail6reduce18DeviceReduceKernelINS2_10policy_hubIdjN4cuda3__47maximumIvEEE10Policy1000EPdjS8_dNS5_3std3__410__identityEEEvT0_PT3_T1_NS0_13GridEvenShareISI_EET2_T4_E12temp_storage;
	add.s32 	%r506, %r505, %r504;
	st.shared.f64 	[%r506+8], %fd10;
$L__BB4_14:
	bar.sync 	0;
	setp.ne.s32 	%p208, %r7, 0;
	@%p208 bra 	$L__BB4_71;
	ld.shared.f64 	%fd337, [_ZZN3cub18CUB_300001_SM_10006detail6reduce18DeviceReduceKernelINS2_10policy_hubIdjN4cuda3__47maximumIvEEE10Policy1000EPdjS8_dNS5_3std3__410__identityEEEvT0_PT3_T1_NS0_13GridEvenShareISI_EET2_T4_E12temp_storage+16];
	setp.lt.f64 	%p209, %fd374, %fd337;
	selp.f64 	%fd338, %fd337, %fd374, %p209;
	ld.shared.f64 	%fd339, [_ZZN3cub18CUB_300001_SM_10006detail6reduce18DeviceReduceKernelINS2_10policy_hubIdjN4cuda3__47maximumIvEEE10Policy1000EPdjS8_dNS5_3std3__410__identityEEEvT0_PT3_T1_NS0_13GridEvenShareISI_EET2_T4_E12temp_storage+24];
	setp.lt.f64 	%p210, %fd338, %fd339;
	selp.f64 	%fd340, %fd339, %fd338, %p210;
	ld.shared.f64 	%fd341, [_ZZN3cub18CUB_300001_SM_10006detail6reduce18DeviceReduceKernelINS2_10policy_hubIdjN4cuda3__47maximumIvEEE10Policy1000EPdjS8_dNS5_3std3__410__identityEEEvT0_PT3_T1_NS0_13GridEvenShareISI_EET2_T4_E12temp_storage+32];
	setp.lt.f64 	%p211, %fd340, %fd341;
	selp.f64 	%fd342, %fd341, %fd340, %p211;
	ld.shared.f64 	%fd343, [_ZZN3cub18CUB_300001_SM_10006detail6reduce18DeviceReduceKernelINS2_10policy_hubIdjN4cuda3__47maximumIvEEE10Policy1000EPdjS8_dNS5_3std3__410__identityEEEvT0_PT3_T1_NS0_13GridEvenShareISI_EET2_T4_E12temp_storage+40];
	setp.lt.f64 	%p212, %fd342, %fd343;
	selp.f64 	%fd344, %fd343, %fd342, %p212;
	ld.shared.f64 	%fd345, [_ZZN3cub18CUB_300001_SM_10006detail6reduce18DeviceReduceKernelINS2_10policy_hubIdjN4cuda3__47maximumIvEEE10Policy1000EPdjS8_dNS5_3std3__410__identityEEEvT0_PT3_T1_NS0_13GridEvenShareISI_EET2_T4_E12temp_storage+48];
	setp.lt.f64 	%p213, %fd344, %fd345;
	selp.f64 	%fd346, %fd345, %fd344, %p213;
	ld.shared.f64 	%fd347, [_ZZN3cub18CUB_300001_SM_10006detail6reduce18DeviceReduceKernelINS2_10policy_hubIdjN4cuda3__47maximumIvEEE10Policy1000EPdjS8_dNS5_3std3__410__identityEEEvT0_PT3_T1_NS0_13GridEvenShareISI_EET2_T4_E12temp_storage+56];
	setp.lt.f64 	%p214, %fd346, %fd347;
	selp.f64 	%fd348, %fd347, %fd346, %p214;
	ld.shared.f64 	%fd349, [_ZZN3cub18CUB_300001_SM_10006detail6reduce18DeviceReduceKernelINS2_10policy_hubIdjN4cuda3__47maximumIvEEE10Policy1000EPdjS8_dNS5_3std3__410__identityEEEvT0_PT3_T1_NS0_13GridEvenShareISI_EET2_T4_E12temp_storage+64];
	setp.lt.f64 	%p215, %fd348, %fd349;
	selp.f64 	%fd374, %fd349, %fd348, %p215;
	bra.uni 	$L__BB4_71;
$L__BB4_16:
	// begin inline asm
	mov.u32 %r389, %laneid;
	// end inline asm
	and.b32  	%r440, %r7, 992;
	add.s32 	%r441, %r440, 32;
	setp.gt.u32 	%p170, %r441, %r6;
	not.b32 	%r442, %r440;
	add.s32 	%r443, %r6, %r442;
	selp.b32 	%r438, %r443, 31, %p170;
	mov.b64 	%rd173, %fd355;
	mov.b64 	{%r391, %r396}, %rd173;
	mov.b32 	%r397, 1;
	mov.b32 	%r439, -1;
	// begin inline asm
	shfl.sync.down.b32 %r390, %r391, %r397, %r438, %r439;
	// end inline asm
	// begin inline asm
	shfl.sync.down.b32 %r395, %r396, %r397, %r438, %r439;
	// end inline asm
	mov.b64 	%rd174, {%r390, %r395};
	mov.b64 	%fd277, %rd174;
	setp.lt.s32 	%p171, %r389, %r438;
	setp.lt.f64 	%p172, %fd355, %fd277;
	selp.f64 	%fd278, %fd277, %fd355, %p172;
	selp.f64 	%fd279, %fd278, %fd355, %p171;
	mov.b64 	%rd175, %fd279;
	mov.b64 	{%r401, %r406}, %rd175;
	mov.b32 	%r407, 2;
	// begin inline asm
	shfl.sync.down.b32 %r400, %r401, %r407, %r438, %r439;
	// end inline asm
	// begin inline asm
	shfl.sync.down.b32 %r405, %r406, %r407, %r438, %r439;
	// end inline asm
	mov.b64 	%rd176, {%r400, %r405};
	mov.b64 	%fd280, %rd176;
	add.s32 	%r444, %r389, 2;
	setp.gt.s32 	%p173, %r444, %r438;
	setp.lt.f64 	%p174, %fd279, %fd280;
	selp.f64 	%fd281, %fd280, %fd279, %p174;
	selp.f64 	%fd282, %fd279, %fd281, %p173;
	mov.b64 	%rd177, %fd282;
	mov.b64 	{%r411, %r416}, %rd177;
	mov.b32 	%r417, 4;
	// begin inline asm
	shfl.sync.down.b32 %r410, %r411, %r417, %r438, %r439;
	// end inline asm
	// begin inline asm
	shfl.sync.down.b32 %r415, %r416, %r417, %r438, %r439;
	// end inline asm
	mov.b64 	%rd178, {%r410, %r415};
	mov.b64 	%fd283, %rd178;
	add.s32 	%r445, %r389, 4;
	setp.gt.s32 	%p175, %r445, %r438;
	setp.lt.f64 	%p176, %fd282, %fd283;
	selp.f64 	%fd284, %fd283, %fd282, %p176;
	selp.f64 	%fd285, %fd282, %fd284, %p175;
	mov.b64 	%rd179, %fd285;
	mov.b64 	{%r421, %r426}, %rd179;
	mov.b32 	%r427, 8;
	// begin inline asm
	shfl.sync.down.b32 %r420, %r421, %r427, %r438, %r439;
	// end inline asm
	// begin inline asm
	shfl.sync.down.b32 %r425, %r426, %r427, %r438, %r439;
	// end inline asm
	mov.b64 	%rd180, {%r420, %r425};
	mov.b64 	%fd286, %rd180;
	add.s32 	%r446, %r389, 8;
	setp.gt.s32 	%p177, %r446, %r438;
	setp.lt.f64 	%p178, %fd285, %fd286;
	selp.f64 	%fd287, %fd286, %fd285, %p178;
	selp.f64 	%fd288, %fd285, %fd287, %p177;
	mov.b64 	%rd181, %fd288;
	mov.b64 	{%r431, %r436}, %rd181;
	mov.b32 	%r437, 16;
	// begin inline asm
	shfl.sync.down.b32 %r430, %r431, %r437, %r438, %r439;
	// end inline asm
	// begin inline asm
	shfl.sync.down.b32 %r435, %r436, %r437, %r438, %r439;
	// end inline asm
	mov.b64 	%rd182, {%r430, %r435};
	mov.b64 	%fd289, %rd182;
	add.s32 	%r447, %r389, 16;
	setp.gt.s32 	%p179, %r447, %r438;
	setp.lt.f64 	%p180, %fd288, %fd289;
	selp.f64 	%fd290, %fd289, %fd288, %p180;
	selp.f64 	%fd374, %fd288, %fd290, %p179;
	setp.ne.s32 	%p181, %r389, 0;
	@%p181 bra 	$L__BB4_18;
	shr.u32 	%r448, %r7, 2;
	and.b32  	%r449, %r448, 248;
	mov.u32 	%r450, _ZZN3cub18CUB_300001_SM_10006detail6reduce18DeviceReduceKernelINS2_10policy_hubIdjN4cuda3__47maximumIvEEE10Policy1000EPdjS8_dNS5_3std3__410__identityEEEvT0_PT3_T1_NS0_13GridEvenShareISI_EET2_T4_E12temp_storage;
	add.s32 	%r451, %r450, %r449;
	st.shared.f64 	[%r451+8], %fd374;
$L__BB4_18:
	bar.sync 	0;
	setp.ne.s32 	%p182, %r7, 0;
	@%p182 bra 	$L__BB4_71;
	setp.gt.u32 	%p183, %r6, 32;
	ld.shared.f64 	%fd291, [_ZZN3cub18CUB_300001_SM_10006detail6reduce18DeviceReduceKernelINS2_10policy_hubIdjN4cuda3__47maximumIvEEE10Policy1000EPdjS8_dNS5_3std3__410__identityEEEvT0_PT3_T1_NS0_13GridEvenShareISI_EET2_T4_E12temp_storage+16];
	setp.lt.f64 	%p184, %fd374, %fd291;
	selp.f64 	%fd293, %fd291, %fd374, %p184;
	selp.f64 	%fd294, %fd293, %fd374, %p183;
	setp.gt.u32 	%p185, %r6, 64;
	ld.shared.f64 	%fd296, [_ZZN3cub18CUB_300001_SM_10006detail6reduce18DeviceReduceKernelINS2_10policy_hubIdjN4cuda3__47maximumIvEEE10Policy1000EPdjS8_dNS5_3std3__410__identityEEEvT0_PT3_T1_NS0_13GridEvenShareISI_EET2_T4_E12temp_storage+24];
	setp.lt.f64 	%p186, %fd294, %fd296;
	selp.f64 	%fd298, %fd296, %fd294, %p186;
	selp.f64 	%fd299, %fd298, %fd294, %p185;
	setp.gt.u32 	%p187, %r6, 96;
	ld.shared.f64 	%fd301, [_ZZN3cub18CUB_300001_SM_10006detail6reduce18DeviceReduceKernelINS2_10policy_hubIdjN4cuda3__47maximumIvEEE10Policy1000EPdjS8_dNS5_3std3__410__identityEEEvT0_PT3_T1_NS0_13GridEvenShareISI_EET2_T4_E12temp_storage+32];
	setp.lt.f64 	%p188, %fd299, %fd301;
	selp.f64 	%fd303, %fd301, %fd299, %p188;
	selp.f64 	%fd304, %fd303, %fd299, %p187;
	setp.gt.u32 	%p189, %r6, 128;
	ld.shared.f64 	%fd306, [_ZZN3cub18CUB_300001_SM_10006detail6reduce18DeviceReduceKernelINS2_10policy_hubIdjN4cuda3__47maximumIvEEE10Policy1000EPdjS8_dNS5_3std3__410__identityEEEvT0_PT3_T1_NS0_13GridEvenShareISI_EET2_T4_E12temp_storage+40];
	setp.lt.f64 	%p190, %fd304, %fd306;
	selp.f64 	%fd308, %fd306, %fd304, %p190;
	selp.f64 	%fd309, %fd308, %fd304, %p189;
	setp.gt.u32 	%p191, %r6, 160;
	ld.shared.f64 	%fd311, [_ZZN3cub18CUB_300001_SM_10006detail6reduce18DeviceReduceKernelINS2_10policy_hubIdjN4cuda3__47maximumIvEEE10Policy1000EPdjS8_dNS5_3std3__410__identityEEEvT0_PT3_T1_NS0_13GridEvenShareISI_EET2_T4_E12temp_storage+48];
	setp.lt.f64 	%p192, %fd309, %fd311;
	selp.f64 	%fd313, %fd311, %fd309, %p192;
	selp.f64 	%fd314, %fd313, %fd309, %p191;
	setp.gt.u32 	%p193, %r6, 192;
	ld.shared.f64 	%fd316, [_ZZN3cub18CUB_300001_SM_10006detail6reduce18DeviceReduceKernelINS2_10policy_hubIdjN4cuda3__47maximumIvEEE10Policy1000EPdjS8_dNS5_3std3__410__identityEEEvT0_PT3_T1_NS0_13GridEvenShareISI_EET2_T4_E12temp_storage+56];
	setp.lt.f64 	%p194, %fd314, %fd316;
	selp.f64 	%fd318, %fd316, %fd314, %p194;
	selp.f64 	%fd319, %fd318, %fd314, %p193;
	setp.gt.u32 	%p195, %r6, 224;
	ld.shared.f64 	%fd321, [_ZZN3cub18CUB_300001_SM_10006detail6reduce18DeviceReduceKernelINS2_10policy_hubIdjN4cuda3__47maximumIvEEE10Policy1000EPdjS8_dNS5_3std3__410__identityEEEvT0_PT3_T1_NS0_13GridEvenShareISI_EET2_T4_E12temp_storage+64];
	setp.lt.f64 	%p196, %fd319, %fd321;
	selp.f64 	%fd323, %fd321, %fd319, %p196;
	selp.f64 	%fd374, %fd323, %fd319, %p195;
	bra.uni 	$L__BB4_71;
$L__BB4_20:
	mov.u32 	%r26, %tid.x;
	shl.b32 	%r305, %r26, 2;
	add.s32 	%r306, %r5, %r305;
	mul.wide.u32 	%rd113, %r306, 8;
	add.s64 	%rd103, %rd1, %rd113;
	// begin inline asm
	ld.global.nc.v2.u64 {%rd101, %rd102}, [%rd103];
	// end inline asm
	add.s64 	%rd106, %rd103, 16;
	// begin inline asm
	ld.global.nc.v2.u64 {%rd104, %rd105}, [%rd106];
	// end inline asm
	mov.b64 	%fd203, %rd101;
	mov.b64 	%fd204, %rd102;
	mov.b64 	%fd205, %rd104;
	mov.b64 	%fd206, %rd105;
	add.s64 	%rd109, %rd103, 8192;
	// begin inline asm
	ld.global.nc.v2.u64 {%rd107, %rd108}, [%rd109];
	// end inline asm
	add.s64 	%rd112, %rd103, 8208;
	// begin inline asm
	ld.global.nc.v2.u64 {%rd110, %rd111}, [%rd112];
	// end inline asm
	mov.b64 	%fd207, %rd107;
	mov.b64 	%fd208, %rd108;
	mov.b64 	%fd209, %rd110;
	mov.b64 	%fd210, %rd111;
	setp.lt.f64 	%p110, %fd203, %fd204;
	selp.f64 	%fd211, %fd204, %fd203, %p110;
	setp.lt.f64 	%p111, %fd211, %fd205;
	selp.f64 	%fd212, %fd205, %fd211, %p111;
	setp.lt.f64 	%p112, %fd212, %fd206;
	selp.f64 	%fd213, %fd206, %fd212, %p112;
	setp.lt.f64 	%p113, %fd213, %fd207;
	selp.f64 	%fd214, %fd207, %fd213, %p113;
	setp.lt.f64 	%p114, %fd214, %fd208;
	selp.f64 	%fd215, %fd208, %fd214, %p114;
	setp.lt.f64 	%p115, %fd215, %fd209;
	selp.f64 	%fd216, %fd209, %fd215, %p115;
	setp.lt.f64 	%p116, %fd216, %fd210;
	selp.f64 	%fd361, %fd210, %fd216, %p116;
	setp.lt.u32 	%p117, %r6, %r4;
	@%p117 bra 	$L__BB4_32;
	add.s32 	%r27, %r4, %r5;
	add.s32 	%r516, %r27, 256;
	add.s32 	%r515, %r27, %r26;
	mov.b32 	%r517, 0;
$L__BB4_22:
	add.s32 	%r5, %r5, %r4;
	add.s32 	%r308, %r1, -2048;
	setp.gt.u32 	%p118, %r5, %r308;
	@%p118 bra 	$L__BB4_24;
	cvt.u64.u32 	%rd126, %r5;
	cvt.u64.u32 	%rd127, %r305;
	add.s64 	%rd128, %rd126, %rd127;
	shl.b64 	%rd129, %rd128, 3;
	add.s64 	%rd116, %rd1, %rd129;
	// begin inline asm
	ld.global.nc.v2.u64 {%rd114, %rd115}, [%rd116];
	// end inline asm
	add.s64 	%rd119, %rd116, 16;
	// begin inline asm
	ld.global.nc.v2.u64 {%rd117, %rd118}, [%rd119];
	// end inline asm
	mov.b64 	%fd217, %rd114;
	mov.b64 	%fd218, %rd115;
	mov.b64 	%fd219, %rd117;
	mov.b64 	%fd220, %rd118;
	add.s64 	%rd122, %rd116, 8192;
	// begin inline asm
	ld.global.nc.v2.u64 {%rd120, %rd121}, [%rd122];
	// end inline asm
	add.s64 	%rd125, %rd116, 8208;
	// begin inline asm
	ld.global.nc.v2.u64 {%rd123, %rd124}, [%rd125];
	// end inline asm
	mov.b64 	%fd221, %rd120;
	mov.b64 	%fd222, %rd121;
	mov.b64 	%fd223, %rd123;
	mov.b64 	%fd224, %rd124;
	setp.lt.f64 	%p119, %fd361, %fd217;
	selp.f64 	%fd225, %fd217, %fd361, %p119;
	setp.lt.f64 	%p120, %fd225, %fd218;
	selp.f64 	%fd226, %fd218, %fd225, %p120;
	setp.lt.f64 	%p121, %fd226, %fd219;
	selp.f64 	%fd227, %fd219, %fd226, %p121;
	setp.lt.f64 	%p122, %fd227, %fd220;
	selp.f64 	%fd228, %fd220, %fd227, %p122;
	setp.lt.f64 	%p123, %fd228, %fd221;
	selp.f64 	%fd229, %fd221, %fd228, %p123;
	setp.lt.f64 	%p124, %fd229, %fd222;
	selp.f64 	%fd230, %fd222, %fd229, %p124;
	setp.lt.f64 	%p125, %fd230, %fd223;
	selp.f64 	%fd231, %fd223, %fd230, %p125;
	setp.lt.f64 	%p126, %fd231, %fd224;
	selp.f64 	%fd361, %fd224, %fd231, %p126;
	sub.s32 	%r310, %r1, %r5;
	setp.lt.u32 	%p127, %r310, %r4;
	add.s32 	%r517, %r517, 1;
	add.s32 	%r516, %r516, %r4;
	add.s32 	%r515, %r515, %r4;
	@%p127 bra 	$L__BB4_32;
	bra.uni 	$L__BB4_22;
$L__BB4_24:
	setp.le.u32 	%p128, %r1, %r5;
	@%p128 bra 	$L__BB4_32;
	sub.s32 	%r38, %r1, %r5;
	setp.ge.s32 	%p129, %r26, %r38;
	@%p129 bra 	$L__BB4_32;
	not.b32 	%r311, %r26;
	add.s32 	%r312, %r1, %r311;
	sub.s32 	%r313, %r312, %r27;
	mul.lo.s32 	%r314, %r2, %r517;
	shl.b32 	%r315, %r314, 11;
	sub.s32 	%r39, %r313, %r315;
	shr.u32 	%r316, %r312, 8;
	add.s32 	%r40, %r316, 1;
	and.b32  	%r317, %r312, 768;
	setp.eq.s32 	%p130, %r317, 768;
	mov.u32 	%r522, %r26;
	@%p130 bra 	$L__BB4_29;
	and.b32  	%r318, %r40, 3;
	neg.s32 	%r519, %r318;
	mov.u32 	%r522, %r26;
$L__BB4_28:
	.pragma "nounroll";
	mul.wide.u32 	%rd132, %r515, 8;
	add.s64 	%rd131, %rd1, %rd132;
	// begin inline asm
	ld.global.nc.u64 %rd130, [%rd131];
	// end inline asm
	mov.b64 	%fd233, %rd130;
	setp.lt.f64 	%p131, %fd361, %fd233;
	selp.f64 	%fd361, %fd233, %fd361, %p131;
	add.s32 	%r522, %r522, 256;
	add.s32 	%r515, %r515, 256;
	add.s32 	%r519, %r519, 1;
	setp.ne.s32 	%p132, %r519, 0;
	@%p132 bra 	$L__BB4_28;
$L__BB4_29:
	setp.lt.u32 	%p133, %r39, 768;
	@%p133 bra 	$L__BB4_32;
	add.s32 	%r524, %r522, 512;
	add.s32 	%r523, %r522, %r516;
$L__BB4_31:
	add.s32 	%r319, %r523, -256;
	mul.wide.u32 	%rd141, %r319, 8;
	add.s64 	%rd134, %rd1, %rd141;
	// begin inline asm
	ld.global.nc.u64 %rd133, [%rd134];
	// end inline asm
	mov.b64 	%fd234, %rd133;
	setp.lt.f64 	%p134, %fd361, %fd234;
	selp.f64 	%fd235, %fd234, %fd361, %p134;
	mul.wide.u32 	%rd142, %r523, 8;
	add.s64 	%rd136, %rd1, %rd142;
	// begin inline asm
	ld.global.nc.u64 %rd135, [%rd136];
	// end inline asm
	mov.b64 	%fd236, %rd135;
	setp.lt.f64 	%p135, %fd235, %fd236;
	selp.f64 	%fd237, %fd236, %fd235, %p135;
	add.s32 	%r320, %r523, 256;
	mul.wide.u32 	%rd143, %r320, 8;
	add.s64 	%rd138, %rd1, %rd143;
	// begin inline asm
	ld.global.nc.u64 %rd137, [%rd138];
	// end inline asm
	mov.b64 	%fd238, %rd137;
	setp.lt.f64 	%p136, %fd237, %fd238;
	selp.f64 	%fd239, %fd238, %fd237, %p136;
	add.s32 	%r321, %r523, 512;
	mul.wide.u32 	%rd144, %r321, 8;
	add.s64 	%rd140, %rd1, %rd144;
	// begin inline asm
	ld.global.nc.u64 %rd139, [%rd140];
	// end inline asm
	mov.b64 	%fd240, %rd139;
	setp.lt.f64 	%p137, %fd239, %fd240;
	selp.f64 	%fd361, %fd240, %fd239, %p137;
	add.s32 	%r53, %r524, 1024;
	add.s32 	%r322, %r524, 512;
	add.s32 	%r523, %r523, 1024;
	setp.lt.s32 	%p138, %r322, %r38;
	mov.u32 	%r524, %r53;
	@%p138 bra 	$L__BB4_31;
$L__BB4_32:
	// begin inline asm
	mov.u32 %r323, %laneid;
	// end inline asm
	mov.b64 	%rd145, %fd361;
	mov.b64 	{%r325, %r330}, %rd145;
	mov.b32 	%r331, 1;
	mov.b32 	%r372, 31;
	mov.b32 	%r373, -1;
	// begin inline asm
	shfl.sync.down.b32 %r324, %r325, %r331, %r372, %r373;
	// end inline asm
	// begin inline asm
	shfl.sync.down.b32 %r329, %r330, %r331, %r372, %r373;
	// end inline asm
	mov.b64 	%rd146, {%r324, %r329};
	mov.b64 	%fd241, %rd146;
	setp.gt.s32 	%p139, %r323, 30;
	setp.lt.f64 	%p140, %fd361, %fd241;
	selp.f64 	%fd242, %fd241, %fd361, %p140;
	selp.f64 	%fd243, %fd361, %fd242, %p139;
	mov.b64 	%rd147, %fd243;
	mov.b64 	{%r335, %r340}, %rd147;
	mov.b32 	%r341, 2;
	// begin inline asm
	shfl.sync.down.b32 %r334, %r335, %r341, %r372, %r373;
	// end inline asm
	// begin inline asm
	shfl.sync.down.b32 %r339, %r340, %r341, %r372, %r373;
	// end inline asm
	mov.b64 	%rd148, {%r334, %r339};
	mov.b64 	%fd244, %rd148;
	setp.gt.s32 	%p141, %r323, 29;
	setp.lt.f64 	%p142, %fd243, %fd244;
	selp.f64 	%fd245, %fd244, %fd243, %p142;
	selp.f64 	%fd246, %fd243, %fd245, %p141;
	mov.b64 	%rd149, %fd246;
	mov.b64 	{%r345, %r350}, %rd149;
	mov.b32 	%r351, 4;
	// begin inline asm
	shfl.sync.down.b32 %r344, %r345, %r351, %r372, %r373;
	// end inline asm
	// begin inline asm
	shfl.sync.down.b32 %r349, %r350, %r351, %r372, %r373;
	// end inline asm
	mov.b64 	%rd150, {%r344, %r349};
	mov.b64 	%fd247, %rd150;
	setp.gt.s32 	%p143, %r323, 27;
	setp.lt.f64 	%p144, %fd246, %fd247;
	selp.f64 	%fd248, %fd247, %fd246, %p144;
	selp.f64 	%fd249, %fd246, %fd248, %p143;
	mov.b64 	%rd151, %fd249;
	mov.b64 	{%r355, %r360}, %rd151;
	mov.b32 	%r361, 8;
	// begin inline asm
	shfl.sync.down.b32 %r354, %r355, %r361, %r372, %r373;
	// end inline asm
	// begin inline asm
	shfl.sync.down.b32 %r359, %r360, %r361, %r372, %r373;
	// end inline asm
	mov.b64 	%rd152, {%r354, %r359};
	mov.b64 	%fd250, %rd152;
	setp.gt.s32 	%p145, %r323, 23;
	setp.lt.f64 	%p146, %fd249, %fd250;
	selp.f64 	%fd251, %fd250, %fd249, %p146;
	selp.f64 	%fd252, %fd249, %fd251, %p145;
	mov.b64 	%rd153, %fd252;
	mov.b64 	{%r365, %r370}, %rd153;
	mov.b32 	%r371, 16;
	// begin inline asm
	shfl.sync.down.b32 %r364, %r365, %r371, %r372, %r373;
	// end inline asm
	// begin inline asm
	shfl.sync.down.b32 %r369, %r370, %r371, %r372, %r373;
	// end inline asm
	mov.b64 	%rd154, {%r364, %r369};
	mov.b64 	%fd253, %rd154;
	setp.gt.s32 	%p147, %r323, 15;
	setp.lt.f64 	%p148, %fd252, %fd253;
	selp.f64 	%fd25, %fd253, %fd252, %p148;
	selp.f64 	%fd374, %fd252, %fd25, %p147;
	setp.ne.s32 	%p149, %r323, 0;
	@%p149 bra 	$L__BB4_34;
	shr.u32 	%r374, %r26, 2;
	and.b32  	%r375, %r374, 248;
	mov.u32 	%r376, _ZZN3cub18CUB_300001_SM_10006detail6reduce18DeviceReduceKernelINS2_10policy_hubIdjN4cuda3__47maximumIvEEE10Policy1000EPdjS8_dNS5_3std3__410__identityEEEvT0_PT3_T1_NS0_13GridEvenShareISI_EET2_T4_E12temp_storage;
	add.s32 	%r377, %r376, %r375;
	st.shared.f64 	[%r377+8], %fd25;
$L__BB4_34:
	bar.sync 	0;
	setp.ne.s32 	%p150, %r26, 0;
	@%p150 bra 	$L__BB4_71;
	ld.shared.f64 	%fd254, [_ZZN3cub18CUB_300001_SM_10006detail6reduce18DeviceReduceKernelINS2_10policy_hubIdjN4cuda3__47maximumIvEEE10Policy1000EPdjS8_dNS5_3std3__410__identityEEEvT0_PT3_T1_NS0_13GridEvenShareISI_EET2_T4_E12temp_storage+16];
	setp.lt.f64 	%p151, %fd374, %fd254;
	selp.f64 	%fd255, %fd254, %fd374, %p151;
	ld.shared.f64 	%fd256, [_ZZN3cub18CUB_300001_SM_10006detail6reduce18DeviceReduceKernelINS2_10policy_hubIdjN4cuda3__47maximumIvEEE10Policy1000EPdjS8_dNS5_3std3__410__identityEEEvT0_PT3_T1_NS0_13GridEvenShareISI_EET2_T4_E12temp_storage+24];
	setp.lt.f64 	%p152, %fd255, %fd256;
	selp.f64 	%fd257, %fd256, %fd255, %p152;
	ld.shared.f64 	%fd258, [_ZZN3cub18CUB_300001_SM_10006detail6reduce18DeviceReduceKernelINS2_10policy_hubIdjN4cuda3__47maximumIvEEE10Policy1000EPdjS8_dNS5_3std3__410__identityEEEvT0_PT3_T1_NS0_13GridEvenShareISI_EET2_T4_E12temp_storage+32];
	setp.lt.f64 	%p153, %fd257, %fd258;
	selp.f64 	%fd259, %fd258, %fd257, %p153;
	ld.shared.f64 	%fd260, [_ZZN3cub18CUB_300001_SM_10006detail6reduce18DeviceReduceKernelINS2_10policy_hubIdjN4cuda3__47maximumIvEEE10Policy1000EPdjS8_dNS5_3std3__410__identityEEEvT0_PT3_T1_NS0_13GridEvenShareISI_EET2_T4_E12temp_storage+40];
	setp.lt.f64 	%p154, %fd259, %fd260;
	selp.f64 	%fd261, %fd260, %fd259, %p154;
	ld.shared.f64 	%fd262, [_ZZN3cub18CUB_300001_SM_10006detail6reduce18DeviceReduceKernelINS2_10policy_hubIdjN4cuda3__47maximumIvEEE10Policy1000EPdjS8_dNS5_3std3__410__identityEEEvT0_PT3_T1_NS0_13GridEvenShareISI_EET2_T4_E12temp_storage+48];
	setp.lt.f64 	%p155, %fd261, %fd262;
	selp.f64 	%fd263, %fd262, %fd261, %p155;
	ld.shared.f64 	%fd264, [_ZZN3cub18CUB_300001_SM_10006detail6reduce18DeviceReduceKernelINS2_10policy_hubIdjN4cuda3__47maximumIvEEE10Policy1000EPdjS8_dNS5_3std3__410__identityEEEvT0_PT3_T1_NS0_13GridEvenShareISI_EET2_T4_E12temp_storage+56];
	setp.lt.f64 	%p156, %fd263, %fd264;
	selp.f64 	%fd265, %fd264, %fd263, %p156;
	ld.shared.f64 	%fd266, [_ZZN3cub18CUB_300001_SM_10006detail6reduce18DeviceReduceKernelINS2_10policy_hubIdjN4cuda3__47maximumIvEEE10Policy1000EPdjS8_dNS5_3std3__410__identityEEEvT0_PT3_T1_NS0_13GridEvenShareISI_EET2_T4_E12temp_storage+64];
	setp.lt.f64 	%p157, %fd265, %fd266;
	selp.f64 	%fd374, %fd266, %fd265, %p157;
	bra.uni 	$L__BB4_71;
$L__BB4_36:
	sub.s32 	%r55, %r1, %r5;
	setp.gt.u32 	%p2, %r55, 2047;
	@%p2 bra 	$L__BB4_55;
	mov.u32 	%r56, %tid.x;
	setp.ge.u32 	%p51, %r56, %r55;
	mov.f64 	%fd367, 0d0000000000000000;
	mov.u32 	%r529, %r56;
	@%p51 bra 	$L__BB4_39;
	add.s32 	%r176, %r5, %r56;
	mul.wide.u32 	%rd65, %r176, 8;
	add.s64 	%rd64, %rd1, %rd65;
	// begin inline asm
	ld.global.nc.u64 %rd63, [%rd64];
	// end inline asm
	mov.b64 	%fd367, %rd63;
	add.s32 	%r529, %r56, 256;
$L__BB4_39:
	setp.ge.u32 	%p52, %r529, %r55;
	@%p52 bra 	$L__BB4_46;
	not.b32 	%r177, %r529;
	add.s32 	%r59, %r1, %r177;
	and.b32  	%r178, %r59, 768;
	setp.eq.s32 	%p53, %r178, 768;
	@%p53 bra 	$L__BB4_43;
	add.s32 	%r527, %r529, %r5;
	shr.u32 	%r179, %r59, 8;
	add.s32 	%r180, %r179, 1;
	and.b32  	%r181, %r180, 3;
	neg.s32 	%r526, %r181;
$L__BB4_42:
	.pragma "nounroll";
	mul.wide.u32 	%rd68, %r527, 8;
	add.s64 	%rd67, %rd1, %rd68;
	// begin inline asm
	ld.global.nc.u64 %rd66, [%rd67];
	// end inline asm
	mov.b64 	%fd122, %rd66;
	setp.lt.f64 	%p54, %fd367, %fd122;
	selp.f64 	%fd367, %fd122, %fd367, %p54;
	add.s32 	%r529, %r529, 256;
	add.s32 	%r527, %r527, 256;
	add.s32 	%r526, %r526, 1;
	setp.ne.s32 	%p55, %r526, 0;
	@%p55 bra 	$L__BB4_42;
$L__BB4_43:
	sub.s32 	%r182, %r59, %r5;
	setp.lt.u32 	%p56, %r182, 768;
	@%p56 bra 	$L__BB4_46;
	add.s32 	%r531, %r529, 512;
	add.s32 	%r530, %r529, %r5;
$L__BB4_45:
	mul.wide.u32 	%rd77, %r530, 8;
	add.s64 	%rd70, %rd1, %rd77;
	// begin inline asm
	ld.global.nc.u64 %rd69, [%rd70];
	// end inline asm
	mov.b64 	%fd123, %rd69;
	setp.lt.f64 	%p57, %fd367, %fd123;
	selp.f64 	%fd124, %fd123, %fd367, %p57;
	add.s32 	%r183, %r530, 256;
	mul.wide.u32 	%rd78, %r183, 8;
	add.s64 	%rd72, %rd1, %rd78;
	// begin inline asm
	ld.global.nc.u64 %rd71, [%rd72];
	// end inline asm
	mov.b64 	%fd125, %rd71;
	setp.lt.f64 	%p58, %fd124, %fd125;
	selp.f64 	%fd126, %fd125, %fd124, %p58;
	add.s32 	%r184, %r530, 512;
	mul.wide.u32 	%rd79, %r184, 8;
	add.s64 	%rd74, %rd1, %rd79;
	// begin inline asm
	ld.global.nc.u64 %rd73, [%rd74];
	// end inline asm
	mov.b64 	%fd127, %rd73;
	setp.lt.f64 	%p59, %fd126, %fd127;
	selp.f64 	%fd128, %fd127, %fd126, %p59;
	add.s32 	%r185, %r530, 768;
	mul.wide.u32 	%rd80, %r185, 8;
	add.s64 	%rd76, %rd1, %rd80;
	// begin inline asm
	ld.global.nc.u64 %rd75, [%rd76];
	// end inline asm
	mov.b64 	%fd129, %rd75;
	setp.lt.f64 	%p60, %fd128, %fd129;
	selp.f64 	%fd367, %fd129, %fd128, %p60;
	add.s32 	%r73, %r531, 1024;
	add.s32 	%r186, %r531, 512;
	add.s32 	%r530, %r530, 1024;
	setp.lt.s32 	%p61, %r186, %r55;
	mov.u32 	%r531, %r73;
	@%p61 bra 	$L__BB4_45;
$L__BB4_46:
	setp.lt.u32 	%p62, %r55, 256;
	@%p62 bra 	$L__BB4_51;
	// begin inline asm
	mov.u32 %r250, %laneid;
	// end inline asm
	mov.b64 	%rd91, %fd367;
	mov.b64 	{%r252, %r257}, %rd91;
	mov.b32 	%r258, 1;
	mov.b32 	%r299, 31;
	mov.b32 	%r300, -1;
	// begin inline asm
	shfl.sync.down.b32 %r251, %r252, %r258, %r299, %r300;
	// end inline asm
	// begin inline asm
	shfl.sync.down.b32 %r256, %r257, %r258, %r299, %r300;
	// end inline asm
	mov.b64 	%rd92, {%r251, %r256};
	mov.b64 	%fd177, %rd92;
	setp.gt.s32 	%p90, %r250, 30;
	setp.lt.f64 	%p91, %fd367, %fd177;
	selp.f64 	%fd178, %fd177, %fd367, %p91;
	selp.f64 	%fd179, %fd367, %fd178, %p90;
	mov.b64 	%rd93, %fd179;
	mov.b64 	{%r262, %r267}, %rd93;
	mov.b32 	%r268, 2;
	// begin inline asm
	shfl.sync.down.b32 %r261, %r262, %r268, %r299, %r300;
	// end inline asm
	// begin inline asm
	shfl.sync.down.b32 %r266, %r267, %r268, %r299, %r300;
	// end inline asm
	mov.b64 	%rd94, {%r261, %r266};
	mov.b64 	%fd180, %rd94;
	setp.gt.s32 	%p92, %r250, 29;
	setp.lt.f64 	%p93, %fd179, %fd180;
	selp.f64 	%fd181, %fd180, %fd179, %p93;
	selp.f64 	%fd182, %fd179, %fd181, %p92;
	mov.b64 	%rd95, %fd182;
	mov.b64 	{%r272, %r277}, %rd95;
	mov.b32 	%r278, 4;
	// begin inline asm
	shfl.sync.down.b32 %r271, %r272, %r278, %r299, %r300;
	// end inline asm
	// begin inline asm
	shfl.sync.down.b32 %r276, %r277, %r278, %r299, %r300;
	// end inline asm
	mov.b64 	%rd96, {%r271, %r276};
	mov.b64 	%fd183, %rd96;
	setp.gt.s32 	%p94, %r250, 27;
	setp.lt.f64 	%p95, %fd182, %fd183;
	selp.f64 	%fd184, %fd183, %fd182, %p95;
	selp.f64 	%fd185, %fd182, %fd184, %p94;
	mov.b64 	%rd97, %fd185;
	mov.b64 	{%r282, %r287}, %rd97;
	mov.b32 	%r288, 8;
	// begin inline asm
	shfl.sync.down.b32 %r281, %r282, %r288, %r299, %r300;
	// end inline asm
	// begin inline asm
	shfl.sync.down.b32 %r286, %r287, %r288, %r299, %r300;
	// end inline asm
	mov.b64 	%rd98, {%r281, %r286};
	mov.b64 	%fd186, %rd98;
	setp.gt.s32 	%p96, %r250, 23;
	setp.lt.f64 	%p97, %fd185, %fd186;
	selp.f64 	%fd187, %fd186, %fd185, %p97;
	selp.f64 	%fd188, %fd185, %fd187, %p96;
	mov.b64 	%rd99, %fd188;
	mov.b64 	{%r292, %r297}, %rd99;
	mov.b32 	%r298, 16;
	// begin inline asm
	shfl.sync.down.b32 %r291, %r292, %r298, %r299, %r300;
	// end inline asm
	// begin inline asm
	shfl.sync.down.b32 %r296, %r297, %r298, %r299, %r300;
	// end inline asm
	mov.b64 	%rd100, {%r291, %r296};
	mov.b64 	%fd189, %rd100;
	setp.gt.s32 	%p98, %r250, 15;
	setp.lt.f64 	%p99, %fd188, %fd189;
	selp.f64 	%fd37, %fd189, %fd188, %p99;
	selp.f64 	%fd374, %fd188, %fd37, %p98;
	setp.ne.s32 	%p100, %r250, 0;
	@%p100 bra 	$L__BB4_49;
	shr.u32 	%r301, %r56, 2;
	and.b32  	%r302, %r301, 248;
	mov.u32 	%r303, _ZZN3cub18CUB_300001_SM_10006detail6reduce18DeviceReduceKernelINS2_10policy_hubIdjN4cuda3__47maximumIvEEE10Policy1000EPdjS8_dNS5_3std3__410__identityEEEvT0_PT3_T1_NS0_13GridEvenShareISI_EET2_T4_E12temp_storage;
	add.s32 	%r304, %r303, %r302;
	st.shared.f64 	[%r304+8], %fd37;
$L__BB4_49:
	bar.sync 	0;
	setp.ne.s32 	%p101, %r56, 0;
	@%p101 bra 	$L__BB4_71;
	ld.shared.f64 	%fd190, [_ZZN3cub18CUB_300001_SM_10006detail6reduce18DeviceReduceKernelINS2_10policy_hubIdjN4cuda3__47maximumIvEEE10Policy1000EPdjS8_dNS5_3std3__410__identityEEEvT0_PT3_T1_NS0_13GridEvenShareISI_EET2_T4_E12temp_storage+16];
	setp.lt.f64 	%p102, %fd374, %fd190;
	selp.f64 	%fd191, %fd190, %fd374, %p102;
	ld.shared.f64 	%fd192, [_ZZN3cub18CUB_300001_SM_10006detail6reduce18DeviceReduceKernelINS2_10policy_hubIdjN4cuda3__47maximumIvEEE10Policy1000EPdjS8_dNS5_3std3__410__identityEEEvT0_PT3_T1_NS0_13GridEvenShareISI_EET2_T4_E12temp_storage+24];
	setp.lt.f64 	%p103, %fd191, %fd192;
	selp.f64 	%fd193, %fd192, %fd191, %p103;
	ld.shared.f64 	%fd194, [_ZZN3cub18CUB_300001_SM_10006detail6reduce18DeviceReduceKernelINS2_10policy_hubIdjN4cuda3__47maximumIvEEE10Policy1000EPdjS8_dNS5_3std3__410__identityEEEvT0_PT3_T1_NS0_13GridEvenShareISI_EET2_T4_E12temp_storage+32];
	setp.lt.f64 	%p104, %fd193, %fd194;
	selp.f64 	%fd195, %fd194, %fd193, %p104;
	ld.shared.f64 	%fd196, [_ZZN3cub18CUB_300001_SM_10006detail6reduce18DeviceReduceKernelINS2_10policy_hubIdjN4cuda3__47maximumIvEEE10Policy1000EPdjS8_dNS5_3std3__410__identityEEEvT0_PT3_T1_NS0_13GridEvenShareISI_EET2_T4_E12temp_storage+40];
	setp.lt.f64 	%p105, %fd195, %fd196;
	selp.f64 	%fd197, %fd196, %fd195, %p105;
	ld.shared.f64 	%fd198, [_ZZN3cub18CUB_300001_SM_10006detail6reduce18DeviceReduceKernelINS2_10policy_hubIdjN4cuda3__47maximumIvEEE10Policy1000EPdjS8_dNS5_3std3__410__identityEEEvT0_PT3_T1_NS0_13GridEvenShareISI_EET2_T4_E12temp_storage+48];
	setp.lt.f64 	%p106, %fd197, %fd198;
	selp.f64 	%fd199, %fd198, %fd197, %p106;
	ld.shared.f64 	%fd200, [_ZZN3cub18CUB_300001_SM_10006detail6reduce18DeviceReduceKernelINS2_10policy_hubIdjN4cuda3__47maximumIvEEE10Policy1000EPdjS8_dNS5_3std3__410__identityEEEvT0_PT3_T1_NS0_13GridEvenShareISI_EET2_T4_E12temp_storage+56];
	setp.lt.f64 	%p107, %fd199, %fd200;
	selp.f64 	%fd201, %fd200, %fd199, %p107;
	ld.shared.f64 	%fd202, [_ZZN3cub18CUB_300001_SM_10006detail6reduce18DeviceReduceKernelINS2_10policy_hubIdjN4cuda3__47maximumIvEEE10Policy1000EPdjS8_dNS5_3std3__410__identityEEEvT0_PT3_T1_NS0_13GridEvenShareISI_EET2_T4_E12temp_storage+64];
	setp.lt.f64 	%p108, %fd201, %fd202;
	selp.f64 	%fd374, %fd202, %fd201, %p108;
	bra.uni 	$L__BB4_71;
$L__BB4_51:
	// begin inline asm
	mov.u32 %r187, %laneid;
	// end inline asm
	and.b32  	%r238, %r56, 992;
	add.s32 	%r239, %r238, 32;
	setp.gt.u32 	%p63, %r239, %r55;
	not.b32 	%r240, %r238;
	add.s32 	%r241, %r55, %r240;
	selp.b32 	%r236, %r241, 31, %p63;
	mov.b64 	%rd81, %fd367;
	mov.b64 	{%r189, %r194}, %rd81;
	mov.b32 	%r195, 1;
	mov.b32 	%r237, -1;
	// begin inline asm
	shfl.sync.down.b32 %r188, %r189, %r195, %r236, %r237;
	// end inline asm
	// begin inline asm
	shfl.sync.down.b32 %r193, %r194, %r195, %r236, %r237;
	// end inline asm
	mov.b64 	%rd82, {%r188, %r193};
	mov.b64 	%fd130, %rd82;
	setp.lt.s32 	%p64, %r187, %r236;
	setp.lt.f64 	%p65, %fd367, %fd130;
	selp.f64 	%fd131, %fd130, %fd367, %p65;
	selp.f64 	%fd132, %fd131, %fd367, %p64;
	mov.b64 	%rd83, %fd132;
	mov.b64 	{%r199, %r204}, %rd83;
	mov.b32 	%r205, 2;
	// begin inline asm
	shfl.sync.down.b32 %r198, %r199, %r205, %r236, %r237;
	// end inline asm
	// begin inline asm
	shfl.sync.down.b32 %r203, %r204, %r205, %r236, %r237;
	// end inline asm
	mov.b64 	%rd84, {%r198, %r203};
	mov.b64 	%fd133, %rd84;
	add.s32 	%r242, %r187, 2;
	setp.gt.s32 	%p66, %r242, %r236;
	setp.lt.f64 	%p67, %fd132, %fd133;
	selp.f64 	%fd134, %fd133, %fd132, %p67;
	selp.f64 	%fd135, %fd132, %fd134, %p66;
	mov.b64 	%rd85, %fd135;
	mov.b64 	{%r209, %r214}, %rd85;
	mov.b32 	%r215, 4;
	// begin inline asm
	shfl.sync.down.b32 %r208, %r209, %r215, %r236, %r237;
	// end inline asm
	// begin inline asm
	shfl.sync.down.b32 %r213, %r214, %r215, %r236, %r237;
	// end inline asm
	mov.b64 	%rd86, {%r208, %r213};
	mov.b64 	%fd136, %rd86;
	add.s32 	%r243, %r187, 4;
	setp.gt.s32 	%p68, %r243, %r236;
	setp.lt.f64 	%p69, %fd135, %fd136;
	selp.f64 	%fd137, %fd136, %fd135, %p69;
	selp.f64 	%fd138, %fd135, %fd137, %p68;
	mov.b64 	%rd87, %fd138;
	mov.b64 	{%r219, %r224}, %rd87;
	mov.b32 	%r225, 8;
	// begin inline asm
	shfl.sync.down.b32 %r218, %r219, %r225, %r236, %r237;
	// end inline asm
	// begin inline asm
	shfl.sync.down.b32 %r223, %r224, %r225, %r236, %r237;
	// end inline asm
	mov.b64 	%rd88, {%r218, %r223};
	mov.b64 	%fd139, %rd88;
	add.s32 	%r244, %r187, 8;
	setp.gt.s32 	%p70, %r244, %r236;
	setp.lt.f64 	%p71, %fd138, %fd139;
	selp.f64 	%fd140, %fd139, %fd138, %p71;
	selp.f64 	%fd141, %fd138, %fd140, %p70;
	mov.b64 	%rd89, %fd141;
	mov.b64 	{%r229, %r234}, %rd89;
	mov.b32 	%r235, 16;
	// begin inline asm
	shfl.sync.down.b32 %r228, %r229, %r235, %r236, %r237;
	// end inline asm
	// begin inline asm
	shfl.sync.down.b32 %r233, %r234, %r235, %r236, %r237;
	// end inline asm
	mov.b64 	%rd90, {%r228, %r233};
	mov.b64 	%fd142, %rd90;
	add.s32 	%r245, %r187, 16;
	setp.gt.s32 	%p72, %r245, %r236;
	setp.lt.f64 	%p73, %fd141, %fd142;
	selp.f64 	%fd143, %fd142, %fd141, %p73;
	selp.f64 	%fd374, %fd141, %fd143, %p72;
	setp.ne.s32 	%p74, %r187, 0;
	@%p74 bra 	$L__BB4_53;
	shr.u32 	%r246, %r56, 2;
	and.b32  	%r247, %r246, 248;
	mov.u32 	%r248, _ZZN3cub18CUB_300001_SM_10006detail6reduce18DeviceReduceKernelINS2_10policy_hubIdjN4cuda3__47maximumIvEEE10Policy1000EPdjS8_dNS5_3std3__410__identityEEEvT0_PT3_T1_NS0_13GridEvenShareISI_EET2_T4_E12temp_storage;
	add.s32 	%r249, %r248, %r247;
	st.shared.f64 	[%r249+8], %fd374;
$L__BB4_53:
	bar.sync 	0;
	setp.ne.s32 	%p75, %r56, 0;
	@%p75 bra 	$L__BB4_71;
	setp.gt.u32 	%p76, %r55, 32;
	ld.shared.f64 	%fd144, [_ZZN3cub18CUB_300001_SM_10006detail6reduce18DeviceReduceKernelINS2_10policy_hubIdjN4cuda3__47maximumIvEEE10Policy1000EPdjS8_dNS5_3std3__410__identityEEEvT0_PT3_T1_NS0_13GridEvenShareISI_EET2_T4_E12temp_storage+16];
	setp.lt.f64 	%p77, %fd374, %fd144;
	selp.f64 	%fd146, %fd144, %fd374, %p77;
	selp.f64 	%fd147, %fd146, %fd374, %p76;
	setp.gt.u32 	%p78, %r55, 64;
	ld.shared.f64 	%fd149, [_ZZN3cub18CUB_300001_SM_10006detail6reduce18DeviceReduceKernelINS2_10policy_hubIdjN4cuda3__47maximumIvEEE10Policy1000EPdjS8_dNS5_3std3__410__identityEEEvT0_PT3_T1_NS0_13GridEvenShareISI_EET2_T4_E12temp_storage+24];
	setp.lt.f64 	%p79, %fd147, %fd149;
	selp.f64 	%fd151, %fd149, %fd147, %p79;
	selp.f64 	%fd152, %fd151, %fd147, %p78;
	setp.gt.u32 	%p80, %r55, 96;
	ld.shared.f64 	%fd154, [_ZZN3cub18CUB_300001_SM_10006detail6reduce18DeviceReduceKernelINS2_10policy_hubIdjN4cuda3__47maximumIvEEE10Policy1000EPdjS8_dNS5_3std3__410__identityEEEvT0_PT3_T1_NS0_13GridEvenShareISI_EET2_T4_E12temp_storage+32];
	setp.lt.f64 	%p81, %fd152, %fd154;
	selp.f64 	%fd156, %fd154, %fd152, %p81;
	selp.f64 	%fd157, %fd156, %fd152, %p80;
	setp.gt.u32 	%p82, %r55, 128;
	ld.shared.f64 	%fd159, [_ZZN3cub18CUB_300001_SM_10006detail6reduce18DeviceReduceKernelINS2_10policy_hubIdjN4cuda3__47maximumIvEEE10Policy1000EPdjS8_dNS5_3std3__410__identityEEEvT0_PT3_T1_NS0_13GridEvenShareISI_EET2_T4_E12temp_storage+40];
	setp.lt.f64 	%p83, %fd157, %fd159;
	selp.f64 	%fd161, %fd159, %fd157, %p83;
	selp.f64 	%fd162, %fd161, %fd157, %p82;
	setp.gt.u32 	%p84, %r55, 160;
	ld.shared.f64 	%fd164, [_ZZN3cub18CUB_300001_SM_10006detail6reduce18DeviceReduceKernelINS2_10policy_hubIdjN4cuda3__47maximumIvEEE10Policy1000EPdjS8_dNS5_3std3__410__identityEEEvT0_PT3_T1_NS0_13GridEvenShareISI_EET2_T4_E12temp_storage+48];
	setp.lt.f64 	%p85, %fd162, %fd164;
	selp.f64 	%fd166, %fd164, %fd162, %p85;
	selp.f64 	%fd167, %fd166, %fd162, %p84;
	setp.gt.u32 	%p86, %r55, 192;
	ld.shared.f64 	%fd169, [_ZZN3cub18CUB_300001_SM_10006detail6reduce18DeviceReduceKernelINS2_10policy_hubIdjN4cuda3__47maximumIvEEE10Policy1000EPdjS8_dNS5_3std3__410__identityEEEvT0_PT3_T1_NS0_13GridEvenShareISI_EET2_T4_E12temp_storage+56];
	setp.lt.f64 	%p87, %fd167, %fd169;
	selp.f64 	%fd171, %fd169, %fd167, %p87;
	selp.f64 	%fd172, %fd171, %fd167, %p86;
	setp.gt.u32 	%p88, %r55, 224;
	ld.shared.f64 	%fd174, [_ZZN3cub18CUB_300001_SM_10006detail6reduce18DeviceReduceKernelINS2_10policy_hubIdjN4cuda3__47maximumIvEEE10Policy1000EPdjS8_dNS5_3std3__410__identityEEEvT0_PT3_T1_NS0_13GridEvenShareISI_EET2_T4_E12temp_storage+64];
	setp.lt.f64 	%p89, %fd172, %fd174;
	selp.f64 	%fd176, %fd174, %fd172, %p89;
	selp.f64 	%fd374, %fd176, %fd172, %p88;
	bra.uni 	$L__BB4_71;
$L__BB4_55:
	mov.u32 	%r75, %tid.x;
	add.s32 	%r104, %r75, %r5;
	mul.wide.u32 	%rd20, %r104, 8;
	add.s64 	%rd5, %rd1, %rd20;
	// begin inline asm
	ld.global.nc.u64 %rd4, [%rd5];
	// end inline asm
	mov.b64 	%fd56, %rd4;
	add.s64 	%rd7, %rd5, 2048;
	// begin inline asm
	ld.global.nc.u64 %rd6, [%rd7];
	// end inline asm
	mov.b64 	%fd57, %rd6;
	add.s64 	%rd9, %rd5, 4096;
	// begin inline asm
	ld.global.nc.u64 %rd8, [%rd9];
	// end inline asm
	mov.b64 	%fd58, %rd8;
	add.s64 	%rd11, %rd5, 6144;
	// begin inline asm
	ld.global.nc.u64 %rd10, [%rd11];
	// end inline asm
	mov.b64 	%fd59, %rd10;
	add.s64 	%rd13, %rd5, 8192;
	// begin inline asm
	ld.global.nc.u64 %rd12, [%rd13];
	// end inline asm
	mov.b64 	%fd60, %rd12;
	add.s64 	%rd15, %rd5, 10240;
	// begin inline asm
	ld.global.nc.u64 %rd14, [%rd15];
	// end inline asm
	mov.b64 	%fd61, %rd14;
	add.s64 	%rd17, %rd5, 12288;
	// begin inline asm
	ld.global.nc.u64 %rd16, [%rd17];
	// end inline asm
	mov.b64 	%fd62, %rd16;
	add.s64 	%rd19, %rd5, 14336;
	// begin inline asm
	ld.global.nc.u64 %rd18, [%rd19];
	// end inline asm
	mov.b64 	%fd63, %rd18;
	setp.lt.f64 	%p3, %fd56, %fd57;
	selp.f64 	%fd64, %fd57, %fd56, %p3;
	setp.lt.f64 	%p4, %fd64, %fd58;
	selp.f64 	%fd65, %fd58, %fd64, %p4;
	setp.lt.f64 	%p5, %fd65, %fd59;
	selp.f64 	%fd66, %fd59, %fd65, %p5;
	setp.lt.f64 	%p6, %fd66, %fd60;
	selp.f64 	%fd67, %fd60, %fd66, %p6;
	setp.lt.f64 	%p7, %fd67, %fd61;
	selp.f64 	%fd68, %fd61, %fd67, %p7;
	setp.lt.f64 	%p8, %fd68, %fd62;
	selp.f64 	%fd69, %fd62, %fd68, %p8;
	setp.lt.f64 	%p9, %fd69, %fd63;
	selp.f64 	%fd373, %fd63, %fd69, %p9;
	setp.lt.u32 	%p10, %r55, %r4;
	@%p10 bra 	$L__BB4_67;
	add.s32 	%r76, %r4, %r5;
	add.s32 	%r533, %r76, 256;
	add.s32 	%r532, %r76, %r75;
	mov.b32 	%r534, 0;
$L__BB4_57:
	add.s32 	%r5, %r5, %r4;
	add.s32 	%r106, %r1, -2048;
	setp.gt.u32 	%p11, %r5, %r106;
	@%p11 bra 	$L__BB4_59;
	add.s32 	%r107, %r75, %r5;
	mul.wide.u32 	%rd37, %r107, 8;
	add.s64 	%rd22, %rd1, %rd37;
	// begin inline asm
	ld.global.nc.u64 %rd21, [%rd22];
	// end inline asm
	mov.b64 	%fd70, %rd21;
	add.s64 	%rd24, %rd22, 2048;
	// begin inline asm
	ld.global.nc.u64 %rd23, [%rd24];
	// end inline asm
	mov.b64 	%fd71, %rd23;
	add.s64 	%rd26, %rd22, 4096;
	// begin inline asm
	ld.global.nc.u64 %rd25, [%rd26];
	// end inline asm
	mov.b64 	%fd72, %rd25;
	add.s64 	%rd28, %rd22, 6144;
	// begin inline asm
	ld.global.nc.u64 %rd27, [%rd28];
	// end inline asm
	mov.b64 	%fd73, %rd27;
	add.s64 	%rd30, %rd22, 8192;
	// begin inline asm
	ld.global.nc.u64 %rd29, [%rd30];
	// end inline asm
	mov.b64 	%fd74, %rd29;
	add.s64 	%rd32, %rd22, 10240;
	// begin inline asm
	ld.global.nc.u64 %rd31, [%rd32];
	// end inline asm
	mov.b64 	%fd75, %rd31;
	add.s64 	%rd34, %rd22, 12288;
	// begin inline asm
	ld.global.nc.u64 %rd33, [%rd34];
	// end inline asm
	mov.b64 	%fd76, %rd33;
	add.s64 	%rd36, %rd22, 14336;
	// begin inline asm
	ld.global.nc.u64 %rd35, [%rd36];
	// end inline asm
	mov.b64 	%fd77, %rd35;
	setp.lt.f64 	%p12, %fd373, %fd70;
	selp.f64 	%fd78, %fd70, %fd373, %p12;
	setp.lt.f64 	%p13, %fd78, %fd71;
	selp.f64 	%fd79, %fd71, %fd78, %p13;
	setp.lt.f64 	%p14, %fd79, %fd72;
	selp.f64 	%fd80, %fd72, %fd79, %p14;
	setp.lt.f64 	%p15, %fd80, %fd73;
	selp.f64 	%fd81, %fd73, %fd80, %p15;
	setp.lt.f64 	%p16, %fd81, %fd74;
	selp.f64 	%fd82, %fd74, %fd81, %p16;
	setp.lt.f64 	%p17, %fd82, %fd75;
	selp.f64 	%fd83, %fd75, %fd82, %p17;
	setp.lt.f64 	%p18, %fd83, %fd76;
	selp.f64 	%fd84, %fd76, %fd83, %p18;
	setp.lt.f64 	%p19, %fd84, %fd77;
	selp.f64 	%fd373, %fd77, %fd84, %p19;
	sub.s32 	%r108, %r1, %r5;
	setp.lt.u32 	%p20, %r108, %r4;
	add.s32 	%r534, %r534, 1;
	add.s32 	%r533, %r533, %r4;
	add.s32 	%r532, %r532, %r4;
	@%p20 bra 	$L__BB4_67;
	bra.uni 	$L__BB4_57;
$L__BB4_59:
	setp.le.u32 	%p21, %r1, %r5;
	@%p21 bra 	$L__BB4_67;
	sub.s32 	%r87, %r1, %r5;
	setp.ge.s32 	%p22, %r75, %r87;
	@%p22 bra 	$L__BB4_67;
	not.b32 	%r109, %r75;
	add.s32 	%r110, %r1, %r109;
	sub.s32 	%r111, %r110, %r76;
	mul.lo.s32 	%r112, %r2, %r534;
	shl.b32 	%r113, %r112, 11;
	sub.s32 	%r88, %r111, %r113;
	shr.u32 	%r114, %r110, 8;
	add.s32 	%r89, %r114, 1;
	and.b32  	%r115, %r110, 768;
	setp.eq.s32 	%p23, %r115, 768;
	mov.u32 	%r539, %r75;
	@%p23 bra 	$L__BB4_64;
	and.b32  	%r116, %r89, 3;
	neg.s32 	%r536, %r116;
	mov.u32 	%r539, %r75;
$L__BB4_63:
	.pragma "nounroll";
	mul.wide.u32 	%rd40, %r532, 8;
	add.s64 	%rd39, %rd1, %rd40;
	// begin inline asm
	ld.global.nc.u64 %rd38, [%rd39];
	// end inline asm
	mov.b64 	%fd86, %rd38;
	setp.lt.f64 	%p24, %fd373, %fd86;
	selp.f64 	%fd373, %fd86, %fd373, %p24;
	add.s32 	%r539, %r539, 256;
	add.s32 	%r532, %r532, 256;
	add.s32 	%r536, %r536, 1;
	setp.ne.s32 	%p25, %r536, 0;
	@%p25 bra 	$L__BB4_63;
$L__BB4_64:
	setp.lt.u32 	%p26, %r88, 768;
	@%p26 bra 	$L__BB4_67;
	add.s32 	%r541, %r539, 512;
	add.s32 	%r540, %r539, %r533;
$L__BB4_66:
	add.s32 	%r117, %r540, -256;
	mul.wide.u32 	%rd49, %r117, 8;
	add.s64 	%rd42, %rd1, %rd49;
	// begin inline asm
	ld.global.nc.u64 %rd41, [%rd42];
	// end inline asm
	mov.b64 	%fd87, %rd41;
	setp.lt.f64 	%p27, %fd373, %fd87;
	selp.f64 	%fd88, %fd87, %fd373, %p27;
	mul.wide.u32 	%rd50, %r540, 8;
	add.s64 	%rd44, %rd1, %rd50;
	// begin inline asm
	ld.global.nc.u64 %rd43, [%rd44];
	// end inline asm
	mov.b64 	%fd89, %rd43;
	setp.lt.f64 	%p28, %fd88, %fd89;
	selp.f64 	%fd90, %fd89, %fd88, %p28;
	add.s32 	%r118, %r540, 256;
	mul.wide.u32 	%rd51, %r118, 8;
	add.s64 	%rd46, %rd1, %rd51;
	// begin inline asm
	ld.global.nc.u64 %rd45, [%rd46];
	// end inline asm
	mov.b64 	%fd91, %rd45;
	setp.lt.f64 	%p29, %fd90, %fd91;
	selp.f64 	%fd92, %fd91, %fd90, %p29;
	add.s32 	%r119, %r540, 512;
	mul.wide.u32 	%rd52, %r119, 8;
	add.s64 	%rd48, %rd1, %rd52;
	// begin inline asm
	ld.global.nc.u64 %rd47, [%rd48];
	// end inline asm
	mov.b64 	%fd93, %rd47;
	setp.lt.f64 	%p30, %fd92, %fd93;
	selp.f64 	%fd373, %fd93, %fd92, %p30;
	add.s32 	%r102, %r541, 1024;
	add.s32 	%r120, %r541, 512;
	add.s32 	%r540, %r540, 1024;
	setp.lt.s32 	%p31, %r120, %r87;
	mov.u32 	%r541, %r102;
	@%p31 bra 	$L__BB4_66;
$L__BB4_67:
	// begin inline asm
	mov.u32 %r121, %laneid;
	// end inline asm
	mov.b64 	%rd53, %fd373;
	mov.b64 	{%r123, %r128}, %rd53;
	mov.b32 	%r129, 1;
	mov.b32 	%r170, 31;
	mov.b32 	%r171, -1;
	// begin inline asm
	shfl.sync.down.b32 %r122, %r123, %r129, %r170, %r171;
	// end inline asm
	// begin inline asm
	shfl.sync.down.b32 %r127, %r128, %r129, %r170, %r171;
	// end inline asm
	mov.b64 	%rd54, {%r122, %r127};
	mov.b64 	%fd94, %rd54;
	setp.gt.s32 	%p32, %r121, 30;
	setp.lt.f64 	%p33, %fd373, %fd94;
	selp.f64 	%fd95, %fd94, %fd373, %p33;
	selp.f64 	%fd96, %fd373, %fd95, %p32;
	mov.b64 	%rd55, %fd96;
	mov.b64 	{%r133, %r138}, %rd55;
	mov.b32 	%r139, 2;
	// begin inline asm
	shfl.sync.down.b32 %r132, %r133, %r139, %r170, %r171;
	// end inline asm
	// begin inline asm
	shfl.sync.down.b32 %r137, %r138, %r139, %r170, %r171;
	// end inline asm
	mov.b64 	%rd56, {%r132, %r137};
	mov.b64 	%fd97, %rd56;
	setp.gt.s32 	%p34, %r121, 29;
	setp.lt.f64 	%p35, %fd96, %fd97;
	selp.f64 	%fd98, %fd97, %fd96, %p35;
	selp.f64 	%fd99, %fd96, %fd98, %p34;
	mov.b64 	%rd57, %fd99;
	mov.b64 	{%r143, %r148}, %rd57;
	mov.b32 	%r149, 4;
	// begin inline asm
	shfl.sync.down.b32 %r142, %r143, %r149, %r170, %r171;
	// end inline asm
	// begin inline asm
	shfl.sync.down.b32 %r147, %r148, %r149, %r170, %r171;
	// end inline asm
	mov.b64 	%rd58, {%r142, %r147};
	mov.b64 	%fd100, %rd58;
	setp.gt.s32 	%p36, %r121, 27;
	setp.lt.f64 	%p37, %fd99, %fd100;
	selp.f64 	%fd101, %fd100, %fd99, %p37;
	selp.f64 	%fd102, %fd99, %fd101, %p36;
	mov.b64 	%rd59, %fd102;
	mov.b64 	{%r153, %r158}, %rd59;
	mov.b32 	%r159, 8;
	// begin inline asm
	shfl.sync.down.b32 %r152, %r153, %r159, %r170, %r171;
	// end inline asm
	// begin inline asm
	shfl.sync.down.b32 %r157, %r158, %r159, %r170, %r171;
	// end inline asm
	mov.b64 	%rd60, {%r152, %r157};
	mov.b64 	%fd103, %rd60;
	setp.gt.s32 	%p38, %r121, 23;
	setp.lt.f64 	%p39, %fd102, %fd103;
	selp.f64 	%fd104, %fd103, %fd102, %p39;
	selp.f64 	%fd105, %fd102, %fd104, %p38;
	mov.b64 	%rd61, %fd105;
	mov.b64 	{%r163, %r168}, %rd61;
	mov.b32 	%r169, 16;
	// begin inline asm
	shfl.sync.down.b32 %r162, %r163, %r169, %r170, %r171;
	// end inline asm
	// begin inline asm
	shfl.sync.down.b32 %r167, %r168, %r169, %r170, %r171;
	// end inline asm
	mov.b64 	%rd62, {%r162, %r167};
	mov.b64 	%fd106, %rd62;
	setp.gt.s32 	%p40, %r121, 15;
	setp.lt.f64 	%p41, %fd105, %fd106;
	selp.f64 	%fd52, %fd106, %fd105, %p41;
	selp.f64 	%fd374, %fd105, %fd52, %p40;
	setp.ne.s32 	%p42, %r121, 0;
	@%p42 bra 	$L__BB4_69;
	shr.u32 	%r172, %r75, 2;
	and.b32  	%r173, %r172, 248;
	mov.u32 	%r174, _ZZN3cub18CUB_300001_SM_10006detail6reduce18DeviceReduceKernelINS2_10policy_hubIdjN4cuda3__47maximumIvEEE10Policy1000EPdjS8_dNS5_3std3__410__identityEEEvT0_PT3_T1_NS0_13GridEvenShareISI_EET2_T4_E12temp_storage;
	add.s32 	%r175, %r174, %r173;
	st.shared.f64 	[%r175+8], %fd52;
$L__BB4_69:
	bar.sync 	0;
	setp.ne.s32 	%p43, %r75, 0;
	@%p43 bra 	$L__BB4_71;
	ld.shared.f64 	%fd107, [_ZZN3cub18CUB_300001_SM_10006detail6reduce18DeviceReduceKernelINS2_10policy_hubIdjN4cuda3__47maximumIvEEE10Policy1000EPdjS8_dNS5_3std3__410__identityEEEvT0_PT3_T1_NS0_13GridEvenShareISI_EET2_T4_E12temp_storage+16];
	setp.lt.f64 	%p44, %fd374, %fd107;
	selp.f64 	%fd108, %fd107, %fd374, %p44;
	ld.shared.f64 	%fd109, [_ZZN3cub18CUB_300001_SM_10006detail6reduce18DeviceReduceKernelINS2_10policy_hubIdjN4cuda3__47maximumIvEEE10Policy1000EPdjS8_dNS5_3std3__410__identityEEEvT0_PT3_T1_NS0_13GridEvenShareISI_EET2_T4_E12temp_storage+24];
	setp.lt.f64 	%p45, %fd108, %fd109;
	selp.f64 	%fd110, %fd109, %fd108, %p45;
	ld.shared.f64 	%fd111, [_ZZN3cub18CUB_300001_SM_10006detail6reduce18DeviceReduceKernelINS2_10policy_hubIdjN4cuda3__47maximumIvEEE10Policy1000EPdjS8_dNS5_3std3__410__identityEEEvT0_PT3_T1_NS0_13GridEvenShareISI_EET2_T4_E12temp_storage+32];
	setp.lt.f64 	%p46, %fd110, %fd111;
	selp.f64 	%fd112, %fd111, %fd110, %p46;
	ld.shared.f64 	%fd113, [_ZZN3cub18CUB_300001_SM_10006detail6reduce18DeviceReduceKernelINS2_10policy_hubIdjN4cuda3__47maximumIvEEE10Policy1000EPdjS8_dNS5_3std3__410__identityEEEvT0_PT3_T1_NS0_13GridEvenShareISI_EET2_T4_E12temp_storage+40];
	setp.lt.f64 	%p47, %fd112, %fd113;
	selp.f64 	%fd114, %fd113, %fd112, %p47;
	ld.shared.f64 	%fd115, [_ZZN3cub18CUB_300001_SM_10006detail6reduce18DeviceReduceKernelINS2_10policy_hubIdjN4cuda3__47maximumIvEEE10Policy1000EPdjS8_dNS5_3std3__410__identityEEEvT0_PT3_T1_NS0_13GridEvenShareISI_EET2_T4_E12temp_storage+48];
	setp.lt.f64 	%p48, %fd114, %fd115;
	selp.f64 	%fd116, %fd115, %fd114, %p48;
	ld.shared.f64 	%fd117, [_ZZN3cub18CUB_300001_SM_10006detail6reduce18DeviceReduceKernelINS2_10policy_hubIdjN4cuda3__47maximumIvEEE10Policy1000EPdjS8_dNS5_3std3__410__identityEEEvT0_PT3_T1_NS0_13GridEvenShareISI_EET2_T4_E12temp_storage+56];
	setp.lt.f64 	%p49, %fd116, %fd117;
	selp.f64 	%fd118, %fd117, %fd116, %p49;
	ld.shared.f64 	%fd119, [_ZZN3cub18CUB_300001_SM_10006detail6reduce18DeviceReduceKernelINS2_10policy_hubIdjN4cuda3__47maximumIvEEE10Policy1000EPdjS8_dNS5_3std3__410__identityEEEvT0_PT3_T1_NS0_13GridEvenShareISI_EET2_T4_E12temp_storage+64];
	setp.lt.f64 	%p50, %fd118, %fd119;
	selp.f64 	%fd374, %fd119, %fd118, %p50;
$L__BB4_71:
	mov.u32 	%r507, %tid.x;
	setp.ne.s32 	%p216, %r507, 0;
	@%p216 bra 	$L__BB4_73;
	ld.param.u64 	%rd196, [_ZN3cub18CUB_300001_SM_10006detail6reduce18DeviceReduceKernelINS2_10policy_hubIdjN4cuda3__47maximumIvEEE10Policy1000EPdjS8_dNS5_3std3__410__identityEEEvT0_PT3_T1_NS0_13GridEvenShareISI_EET2_T4__param_1];
	cvta.to.global.u64 	%rd193, %rd196;
	mul.wide.u32 	%rd194, %r3, 8;
	add.s64 	%rd195, %rd193, %rd194;
	st.global.f64 	[%rd195], %fd374;
$L__BB4_73:
	ret;

}
	// .globl	_ZN3cub18CUB_300001_SM_10006detail6reduce28DeviceReduceSingleTileKernelINS2_10policy_hubIdjN4cuda3__47maximumIvEEE10Policy1000EPdSB_iS8_ddNS5_3std3__410__identityEEEvT0_T1_T2_T3_T4_T6_
.visible .entry _ZN3cub18CUB_300001_SM_10006detail6reduce28DeviceReduceSingleTileKernelINS2_10policy_hubIdjN4cuda3__47maximumIvEEE10Policy1000EPdSB_iS8_ddNS5_3std3__410__identityEEEvT0_T1_T2_T3_T4_T6_(
	.param .u64 .ptr .align 1 _ZN3cub18CUB_300001_SM_10006detail6reduce28DeviceReduceSingleTileKernelINS2_10policy_hubIdjN4cuda3__47maximumIvEEE10Policy1000EPdSB_iS8_ddNS5_3std3__410__identityEEEvT0_T1_T2_T3_T4_T6__param_0,
	.param .u64 .ptr .align 1 _ZN3cub18CUB_300001_SM_10006detail6reduce28DeviceReduceSingleTileKernelINS2_10policy_hubIdjN4cuda3__47maximumIvEEE10Policy1000EPdSB_iS8_ddNS5_3std3__410__identityEEEvT0_T1_T2_T3_T4_T6__param_1,
	.param .u32 _ZN3cub18CUB_300001_SM_10006detail6reduce28DeviceReduceSingleTileKernelINS2_10policy_hubIdjN4cuda3__47maximumIvEEE10Policy1000EPdSB_iS8_ddNS5_3std3__410__identityEEEvT0_T1_T2_T3_T4_T6__param_2,
	.param .align 1 .b8 _ZN3cub18CUB_300001_SM_10006detail6reduce28DeviceReduceSingleTileKernelINS2_10policy_hubIdjN4cuda3__47maximumIvEEE10Policy1000EPdSB_iS8_ddNS5_3std3__410__identityEEEvT0_T1_T2_T3_T4_T6__param_3[1],
	.param .f64 _ZN3cub18CUB_300001_SM_10006detail6reduce28DeviceReduceSingleTileKernelINS2_10policy_hubIdjN4cuda3__47maximumIvEEE10Policy1000EPdSB_iS8_ddNS5_3std3__410__identityEEEvT0_T1_T2_T3_T4_T6__param_4,
	.param .align 1 .b8 _ZN3cub18CUB_300001_SM_10006detail6reduce28DeviceReduceSingleTileKernelINS2_10policy_hubIdjN4cuda3__47maximumIvEEE10Policy1000EPdSB_iS8_ddNS5_3std3__410__identityEEEvT0_T1_T2_T3_T4_T6__param_5[1]
)
.maxntid 256
.minnctapersm 1
{
	.reg .pred 	%p<220>;
	.reg .b32 	%r<472>;
	.reg .b64 	%rd<206>;
	.reg .b64 	%fd<381>;
	// demoted variable
	.shared .align 8 .b8 _ZZN3cub18CUB_300001_SM_10006detail6reduce28DeviceReduceSingleTileKernelINS2_10policy_hubIdjN4cuda3__47maximumIvEEE10Policy1000EPdSB_iS8_ddNS5_3std3__410__identityEEEvT0_T1_T2_T3_T4_T6_E12temp_storage[80];
	ld.param.u64 	%rd15, [_ZN3cub18CUB_300001_SM_10006detail6reduce28DeviceReduceSingleTileKernelINS2_10policy_hubIdjN4cuda3__47maximumIvEEE10Policy1000EPdSB_iS8_ddNS5_3std3__410__identityEEEvT0_T1_T2_T3_T4_T6__param_0];
	ld.param.u64 	%rd16, [_ZN3cub18CUB_300001_SM_10006detail6reduce28DeviceReduceSingleTileKernelINS2_10policy_hubIdjN4cuda3__47maximumIvEEE10Policy1000EPdSB_iS8_ddNS5_3std3__410__identityEEEvT0_T1_T2_T3_T4_T6__param_1];
	ld.param.u32 	%r68, [_ZN3cub18CUB_300001_SM_10006detail6reduce28DeviceReduceSingleTileKernelINS2_10policy_hubIdjN4cuda3__47maximumIvEEE10Policy1000EPdSB_iS8_ddNS5_3std3__410__identityEEEvT0_T1_T2_T3_T4_T6__param_2];
	ld.param.f64 	%fd58, [_ZN3cub18CUB_300001_SM_10006detail6reduce28DeviceReduceSingleTileKernelINS2_10policy_hubIdjN4cuda3__47maximumIvEEE10Policy1000EPdSB_iS8_ddNS5_3std3__410__identityEEEvT0_T1_T2_T3_T4_T6__param_4];
	cvta.to.global.u64 	%rd1, %rd16;
	setp.ne.s32 	%p1, %r68, 0;
	@%p1 bra 	$L__BB5_3;
	mov.u32 	%r445, %tid.x;
	setp.ne.s32 	%p219, %r445, 0;
	@%p219 bra 	$L__BB5_74;
	st.global.f64 	[%rd1], %fd58;
	bra.uni 	$L__BB5_74;
$L__BB5_3:
	and.b64  	%rd17, %rd15, 31;
	setp.ne.s64 	%p2, %rd17, 0;
	@%p2 bra 	$L__BB5_38;
	setp.gt.s32 	%p110, %r68, 2047;
	@%p110 bra 	$L__BB5_22;
	mov.u32 	%r1, %tid.x;
	setp.ge.s32 	%p159, %r1, %r68;
	mov.f64 	%fd359, 0d0000000000000000;
	mov.u32 	%r449, %r1;
	@%p159 bra 	$L__BB5_7;
	mul.wide.u32 	%rd169, %r1, 8;
	add.s64 	%rd168, %rd15, %rd169;
	// begin inline asm
	ld.global.nc.u64 %rd167, [%rd168];
	// end inline asm
	mov.b64 	%fd359, %rd167;
	add.s32 	%r449, %r1, 256;
$L__BB5_7:
	setp.ge.s32 	%p160, %r449, %r68;
	@%p160 bra 	$L__BB5_13;
	not.b32 	%r321, %r449;
	add.s32 	%r4, %r68, %r321;
	and.b32  	%r322, %r4, 768;
	setp.eq.s32 	%p161, %r322, 768;
	@%p161 bra 	$L__BB5_11;
	mul.wide.u32 	%rd170, %r449, 8;
	add.s64 	%rd202, %rd15, %rd170;
	shr.u32 	%r323, %r4, 8;
	add.s32 	%r324, %r323, 1;
	and.b32  	%r325, %r324, 3;
	neg.s32 	%r447, %r325;
$L__BB5_10:
	.pragma "nounroll";
	// begin inline asm
	ld.global.nc.u64 %rd171, [%rd202];
	// end inline asm
	mov.b64 	%fd272, %rd171;
	setp.lt.f64 	%p162, %fd359, %fd272;
	selp.f64 	%fd359, %fd272, %fd359, %p162;
	add.s32 	%r449, %r449, 256;
	add.s64 	%rd202, %rd202, 2048;
	add.s32 	%r447, %r447, 1;
	setp.ne.s32 	%p163, %r447, 0;
	@%p163 bra 	$L__BB5_10;
$L__BB5_11:
	setp.lt.u32 	%p164, %r4, 768;
	@%p164 bra 	$L__BB5_13;
$L__BB5_12:
	mul.wide.s32 	%rd181, %r449, 8;
	add.s64 	%rd174, %rd15, %rd181;
	// begin inline asm
	ld.global.nc.u64 %rd173, [%rd174];
	// end inline asm
	mov.b64 	%fd273, %rd173;
	setp.lt.f64 	%p165, %fd359, %fd273;
	selp.f64 	%fd274, %fd273, %fd359, %p165;
	add.s64 	%rd176, %rd174, 2048;
	// begin inline asm
	ld.global.nc.u64 %rd175, [%rd176];
	// end inline asm
	mov.b64 	%fd275, %rd175;
	setp.lt.f64 	%p166, %fd274, %fd275;
	selp.f64 	%fd276, %fd275, %fd274, %p166;
	add.s64 	%rd178, %rd174, 4096;
	// begin inline asm
	ld.global.nc.u64 %rd177, [%rd178];
	// end inline asm
	mov.b64 	%fd277, %rd177;
	setp.lt.f64 	%p167, %fd276, %fd277;
	selp.f64 	%fd278, %fd277, %fd276, %p167;
	add.s64 	%rd180, %rd174, 6144;
	// begin inline asm
	ld.global.nc.u64 %rd179, [%rd180];
	// end inline asm
	mov.b64 	%fd279, %rd179;
	setp.lt.f64 	%p168, %fd278, %fd279;
	selp.f64 	%fd359, %fd279, %fd278, %p168;
	add.s32 	%r449, %r449, 1024;
	setp.lt.s32 	%p169, %r449, %r68;
	@%p169 bra 	$L__BB5_12;
$L__BB5_13:
	setp.lt.s32 	%p170, %r68, 256;
	@%p170 bra 	$L__BB5_18;
	// begin inline asm
	mov.u32 %r389, %laneid;
	// end inline asm
	mov.b64 	%rd192, %fd359;
	mov.b64 	{%r391, %r396}, %rd192;
	mov.b32 	%r397, 1;
	mov.b32 	%r438, 31;
	mov.b32 	%r439, -1;
	// begin inline asm
	shfl.sync.down.b32 %r390, %r391, %r397, %r438, %r439;
	// end inline asm
	// begin inline asm
	shfl.sync.down.b32 %r395, %r396, %r397, %r438, %r439;
	// end inline asm
	mov.b64 	%rd193, {%r390, %r395};
	mov.b64 	%fd327, %rd193;
	setp.gt.s32 	%p198, %r389, 30;
	setp.lt.f64 	%p199, %fd359, %fd327;
	selp.f64 	%fd328, %fd327, %fd359, %p199;
	selp.f64 	%fd329, %fd359, %fd328, %p198;
	mov.b64 	%rd194, %fd329;
	mov.b64 	{%r401, %r406}, %rd194;
	mov.b32 	%r407, 2;
	// begin inline asm
	shfl.sync.down.b32 %r400, %r401, %r407, %r438, %r439;
	// end inline asm
	// begin inline asm
	shfl.sync.down.b32 %r405, %r406, %r407, %r438, %r439;
	// end inline asm
	mov.b64 	%rd195, {%r400, %r405};
	mov.b64 	%fd330, %rd195;
	setp.gt.s32 	%p200, %r389, 29;
	setp.lt.f64 	%p201, %fd329, %fd330;
	selp.f64 	%fd331, %fd330, %fd329, %p201;
	selp.f64 	%fd332, %fd329, %fd331, %p200;
	mov.b64 	%rd196, %fd332;
	mov.b64 	{%r411, %r416}, %rd196;
	mov.b32 	%r417, 4;
	// begin inline asm
	shfl.sync.down.b32 %r410, %r411, %r417, %r438, %r439;
	// end inline asm
	// begin inline asm
	shfl.sync.down.b32 %r415, %r416, %r417, %r438, %r439;
	// end inline asm
	mov.b64 	%rd197, {%r410, %r415};
	mov.b64 	%fd333, %rd197;
	setp.gt.s32 	%p202, %r389, 27;
	setp.lt.f64 	%p203, %fd332, %fd333;
	selp.f64 	%fd334, %fd333, %fd332, %p203;
	selp.f64 	%fd335, %fd332, %fd334, %p202;
	mov.b64 	%rd198, %fd335;
	mov.b64 	{%r421, %r426}, %rd198;
	mov.b32 	%r427, 8;
	// begin inline asm
	shfl.sync.down.b32 %r420, %r421, %r427, %r438, %r439;
	// end inline asm
	// begin inline asm
	shfl.sync.down.b32 %r425, %r426, %r427, %r438, %r439;
	// end inline asm
	mov.b64 	%rd199, {%r420, %r425};
	mov.b64 	%fd336, %rd199;
	setp.gt.s32 	%p204, %r389, 23;
	setp.lt.f64 	%p205, %fd335, %fd336;
	selp.f64 	%fd337, %fd336, %fd335, %p205;
	selp.f64 	%fd338, %fd335, %fd337, %p204;
	mov.b64 	%rd200, %fd338;
	mov.b64 	{%r431, %r436}, %rd200;
	mov.b32 	%r437, 16;
	// begin inline asm
	shfl.sync.down.b32 %r430, %r431, %r437, %r438, %r439;
	// end inline asm
	// begin inline asm
	shfl.sync.down.b32 %r435, %r436, %r437, %r438, %r439;
	// end inline asm
	mov.b64 	%rd201, {%r430, %r435};
	mov.b64 	%fd339, %rd201;
	setp.gt.s32 	%p206, %r389, 15;
	setp.lt.f64 	%p207, %fd338, %fd339;
	selp.f64 	%fd10, %fd339, %fd338, %p207;
	selp.f64 	%fd380, %fd338, %fd10, %p206;
	setp.ne.s32 	%p208, %r389, 0;
	@%p208 bra 	$L__BB5_16;
	shr.u32 	%r440, %r1, 2;
	and.b32  	%r441, %r440, 248;
	mov.u32 	%r442, _ZZN3cub18CUB_300001_SM_10006detail6reduce28DeviceReduceSingleTileKernelINS2_10policy_hubIdjN4cuda3__47maximumIvEEE10Policy1000EPdSB_iS8_ddNS5_3std3__410__identityEEEvT0_T1_T2_T3_T4_T6_E12temp_storage;
	add.s32 	%r443, %r442, %r441;
	st.shared.f64 	[%r443+8], %fd10;
$L__BB5_16:
	bar.sync 	0;
	setp.ne.s32 	%p209, %r1, 0;
	@%p209 bra 	$L__BB5_72;
	ld.shared.f64 	%fd340, [_ZZN3cub18CUB_300001_SM_10006detail6reduce28DeviceReduceSingleTileKernelINS2_10policy_hubIdjN4cuda3__47maximumIvEEE10Policy1000EPdSB_iS8_ddNS5_3std3__410__identityEEEvT0_T1_T2_T3_T4_T6_E12temp_storage+16];
	setp.lt.f64 	%p210, %fd380, %fd340;
	selp.f64 	%fd341, %fd340, %fd380, %p210;
	ld.shared.f64 	%fd342, [_ZZN3cub18CUB_300001_SM_10006detail6reduce28DeviceReduceSingleTileKernelINS2_10policy_hubIdjN4cuda3__47maximumIvEEE10Policy1000EPdSB_iS8_ddNS5_3std3__410__identityEEEvT0_T1_T2_T3_T4_T6_E12temp_storage+24];
	setp.lt.f64 	%p211, %fd341, %fd342;
	selp.f64 	%fd343, %fd342, %fd341, %p211;
	ld.shared.f64 	%fd344, [_ZZN3cub18CUB_300001_SM_10006detail6reduce28DeviceReduceSingleTileKernelINS2_10policy_hubIdjN4cuda3__47maximumIvEEE10Policy1000EPdSB_iS8_ddNS5_3std3__410__identityEEEvT0_T1_T2_T3_T4_T6_E12temp_storage+32];
	setp.lt.f64 	%p212, %fd343, %fd344;
	selp.f64 	%fd345, %fd344, %fd343, %p212;
	ld.shared.f64 	%fd346, [_ZZN3cub18CUB_300001_SM_10006detail6reduce28DeviceReduceSingleTileKernelINS2_10policy_hubIdjN4cuda3__47maximumIvEEE10Policy1000EPdSB_iS8_ddNS5_3std3__410__identityEEEvT0_T1_T2_T3_T4_T6_E12temp_storage+40];
	setp.lt.f64 	%p213, %fd345, %fd346;
	selp.f64 	%fd347, %fd346, %fd345, %p213;
	ld.shared.f64 	%fd348, [_ZZN3cub18CUB_300001_SM_10006detail6reduce28DeviceReduceSingleTileKernelINS2_10policy_hubIdjN4cuda3__47maximumIvEEE10Policy1000EPdSB_iS8_ddNS5_3std3__410__identityEEEvT0_T1_T2_T3_T4_T6_E12temp_storage+48];
	setp.lt.f64 	%p214, %fd347, %fd348;
	selp.f64 	%fd349, %fd348, %fd347, %p214;
	ld.shared.f64 	%fd350, [_ZZN3cub18CUB_300001_SM_10006detail6reduce28DeviceReduceSingleTileKernelINS2_10policy_hubIdjN4cuda3__47maximumIvEEE10Policy1000EPdSB_iS8_ddNS5_3std3__410__identityEEEvT0_T1_T2_T3_T4_T6_E12temp_storage+56];
	setp.lt.f64 	%p215, %fd349, %fd350;
	selp.f64 	%fd351, %fd350, %fd349, %p215;
	ld.shared.f64 	%fd352, [_ZZN3cub18CUB_300001_SM_10006detail6reduce28DeviceReduceSingleTileKernelINS2_10policy_hubIdjN4cuda3__47maximumIvEEE10Policy1000EPdSB_iS8_ddNS5_3std3__410__identityEEEvT0_T1_T2_T3_T4_T6_E12temp_storage+64];
	setp.lt.f64 	%p216, %fd351, %fd352;
	selp.f64 	%fd380, %fd352, %fd351, %p216;
	bra.uni 	$L__BB5_72;
$L__BB5_18:
	// begin inline asm
	mov.u32 %r326, %laneid;
	// end inline asm
	and.b32  	%r377, %r1, 992;
	add.s32 	%r378, %r377, 32;
	setp.gt.s32 	%p171, %r378, %r68;
	not.b32 	%r379, %r377;
	add.s32 	%r380, %r68, %r379;
	selp.b32 	%r375, %r380, 31, %p171;
	mov.b64 	%rd182, %fd359;
	mov.b64 	{%r328, %r333}, %rd182;
	mov.b32 	%r334, 1;
	mov.b32 	%r376, -1;
	// begin inline asm
	shfl.sync.down.b32 %r327, %r328, %r334, %r375, %r376;
	// end inline asm
	// begin inline asm
	shfl.sync.down.b32 %r332, %r333, %r334, %r375, %r376;
	// end inline asm
	mov.b64 	%rd183, {%r327, %r332};
	mov.b64 	%fd280, %rd183;
	setp.lt.s32 	%p172, %r326, %r375;
	setp.lt.f64 	%p173, %fd359, %fd280;
	selp.f64 	%fd281, %fd280, %fd359, %p173;
	selp.f64 	%fd282, %fd281, %fd359, %p172;
	mov.b64 	%rd184, %fd282;
	mov.b64 	{%r338, %r343}, %rd184;
	mov.b32 	%r344, 2;
	// begin inline asm
	shfl.sync.down.b32 %r337, %r338, %r344, %r375, %r376;
	// end inline asm
	// begin inline asm
	shfl.sync.down.b32 %r342, %r343, %r344, %r375, %r376;
	// end inline asm
	mov.b64 	%rd185, {%r337, %r342};
	mov.b64 	%fd283, %rd185;
	add.s32 	%r381, %r326, 2;
	setp.gt.s32 	%p174, %r381, %r375;
	setp.lt.f64 	%p175, %fd282, %fd283;
	selp.f64 	%fd284, %fd283, %fd282, %p175;
	selp.f64 	%fd285, %fd282, %fd284, %p174;
	mov.b64 	%rd186, %fd285;
	mov.b64 	{%r348, %r353}, %rd186;
	mov.b32 	%r354, 4;
	// begin inline asm
	shfl.sync.down.b32 %r347, %r348, %r354, %r375, %r376;
	// end inline asm
	// begin inline asm
	shfl.sync.down.b32 %r352, %r353, %r354, %r375, %r376;
	// end inline asm
	mov.b64 	%rd187, {%r347, %r352};
	mov.b64 	%fd286, %rd187;
	add.s32 	%r382, %r326, 4;
	setp.gt.s32 	%p176, %r382, %r375;
	setp.lt.f64 	%p177, %fd285, %fd286;
	selp.f64 	%fd287, %fd286, %fd285, %p177;
	selp.f64 	%fd288, %fd285, %fd287, %p176;
	mov.b64 	%rd188, %fd288;
	mov.b64 	{%r358, %r363}, %rd188;
	mov.b32 	%r364, 8;
	// begin inline asm
	shfl.sync.down.b32 %r357, %r358, %r364, %r375, %r376;
	// end inline asm
	// begin inline asm
	shfl.sync.down.b32 %r362, %r363, %r364, %r375, %r376;
	// end inline asm
	mov.b64 	%rd189, {%r357, %r362};
	mov.b64 	%fd289, %rd189;
	add.s32 	%r383, %r326, 8;
	setp.gt.s32 	%p178, %r383, %r375;
	setp.lt.f64 	%p179, %fd288, %fd289;
	selp.f64 	%fd290, %fd289, %fd288, %p179;
	selp.f64 	%fd291, %fd288, %fd290, %p178;
	mov.b64 	%rd190, %fd291;
	mov.b64 	{%r368, %r373}, %rd190;
	mov.b32 	%r374, 16;
	// begin inline asm
	shfl.sync.down.b32 %r367, %r368, %r374, %r375, %r376;
	// end inline asm
	// begin inline asm
	shfl.sync.down.b32 %r372, %r373, %r374, %r375, %r376;
	// end inline asm
	mov.b64 	%rd191, {%r367, %r372};
	mov.b64 	%fd292, %rd191;
	add.s32 	%r384, %r326, 16;
	setp.gt.s32 	%p180, %r384, %r375;
	setp.lt.f64 	%p181, %fd291, %fd292;
	selp.f64 	%fd293, %fd292, %fd291, %p181;
	selp.f64 	%fd380, %fd291, %fd293, %p180;
	setp.ne.s32 	%p182, %r326, 0;
	@%p182 bra 	$L__BB5_20;
	shr.u32 	%r385, %r1, 2;
	and.b32  	%r386, %r385, 248;
	mov.u32 	%r387, _ZZN3cub18CUB_300001_SM_10006detail6reduce28DeviceReduceSingleTileKernelINS2_10policy_hubIdjN4cuda3__47maximumIvEEE10Policy1000EPdSB_iS8_ddNS5_3std3__410__identityEEEvT0_T1_T2_T3_T4_T6_E12temp_storage;
	add.s32 	%r388, %r387, %r386;
	st.shared.f64 	[%r388+8], %fd380;
$L__BB5_20:
	bar.sync 	0;
	setp.ne.s32 	%p183, %r1, 0;
	@%p183 bra 	$L__BB5_72;
	setp.gt.s32 	%p184, %r68, 32;
	ld.shared.f64 	%fd294, [_ZZN3cub18CUB_300001_SM_10006detail6reduce28DeviceReduceSingleTileKernelINS2_10policy_hubIdjN4cuda3__47maximumIvEEE10Policy1000EPdSB_iS8_ddNS5_3std3__410__identityEEEvT0_T1_T2_T3_T4_T6_E12temp_storage+16];
	setp.lt.f64 	%p185, %fd380, %fd294;
	selp.f64 	%fd296, %fd294, %fd380, %p185;
	selp.f64 	%fd297, %fd296, %fd380, %p184;
	setp.gt.s32 	%p186, %r68, 64;
	ld.shared.f64 	%fd299, [_ZZN3cub18CUB_300001_SM_10006detail6reduce28DeviceReduceSingleTileKernelINS2_10policy_hubIdjN4cuda3__47maximumIvEEE10Policy1000EPdSB_iS8_ddNS5_3std3__410__identityEEEvT0_T1_T2_T3_T4_T6_E12temp_storage+24];
	setp.lt.f64 	%p187, %fd297, %fd299;
	selp.f64 	%fd301, %fd299, %fd297, %p187;
	selp.f64 	%fd302, %fd301, %fd297, %p186;
	setp.gt.s32 	%p188, %r68, 96;
	ld.shared.f64 	%fd304, [_ZZN3cub18CUB_300001_SM_10006detail6reduce28DeviceReduceSingleTileKernelINS2_10policy_hubIdjN4cuda3__47maximumIvEEE10Policy1000EPdSB_iS8_ddNS5_3std3__410__identityEEEvT0_T1_T2_T3_T4_T6_E12temp_storage+32];
	setp.lt.f64 	%p189, %fd302, %fd304;
	selp.f64 	%fd306, %fd304, %fd302, %p189;
	selp.f64 	%fd307, %fd306, %fd302, %p188;
	setp.gt.s32 	%p190, %r68, 128;
	ld.shared.f64 	%fd309, [_ZZN3cub18CUB_300001_SM_10006detail6reduce28DeviceReduceSingleTileKernelINS2_10policy_hubIdjN4cuda3__47maximumIvEEE10Policy1000EPdSB_iS8_ddNS5_3std3__410__identityEEEvT0_T1_T2_T3_T4_T6_E12temp_storage+40];
	setp.lt.f64 	%p191, %fd307, %fd309;
	selp.f64 	%fd311, %fd309, %fd307, %p191;
	selp.f64 	%fd312, %fd311, %fd307, %p190;
	setp.gt.s32 	%p192, %r68, 160;
	ld.shared.f64 	%fd314, [_ZZN3cub18CUB_300001_SM_10006detail6reduce28DeviceReduceSingleTileKernelINS2_10policy_hubIdjN4cuda3__47maximumIvEEE10Policy1000EPdSB_iS8_ddNS5_3std3__410__identityEEEvT0_T1_T2_T3_T4_T6_E12temp_storage+48];
	setp.lt.f64 	%p193, %fd312, %fd314;
	selp.f64 	%fd316, %fd314, %fd312, %p193;
	selp.f64 	%fd317, %fd316, %fd312, %p192;
	setp.gt.s32 	%p194, %r68, 192;
	ld.shared.f64 	%fd319, [_ZZN3cub18CUB_300001_SM_10006detail6reduce28DeviceReduceSingleTileKernelINS2_10policy_hubIdjN4cuda3__47maximumIvEEE10Policy1000EPdSB_iS8_ddNS5_3std3__410__identityEEEvT0_T1_T2_T3_T4_T6_E12temp_storage+56];
	setp.lt.f64 	%p195, %fd317, %fd319;
	selp.f64 	%fd321, %fd319, %fd317, %p195;
	selp.f64 	%fd322, %fd321, %fd317, %p194;
	setp.gt.s32 	%p196, %r68, 224;
	ld.shared.f64 	%fd324, [_ZZN3cub18CUB_300001_SM_10006detail6reduce28DeviceReduceSingleTileKernelINS2_10policy_hubIdjN4cuda3__47maximumIvEEE10Policy1000EPdSB_iS8_ddNS5_3std3__410__identityEEEvT0_T1_T2_T3_T4_T6_E12temp_storage+64];
	setp.lt.f64 	%p197, %fd322, %fd324;
	selp.f64 	%fd326, %fd324, %fd322, %p197;
	selp.f64 	%fd380, %fd326, %fd322, %p196;
	bra.uni 	$L__BB5_72;
$L__BB5_22:
	mov.u32 	%r13, %tid.x;
	shl.b32 	%r14, %r13, 2;
	mul.wide.u32 	%rd126, %r14, 8;
	add.s64 	%rd116, %rd15, %rd126;
	// begin inline asm
	ld.global.nc.v2.u64 {%rd114, %rd115}, [%rd116];
	// end inline asm
	add.s64 	%rd119, %rd116, 16;
	// begin inline asm
	ld.global.nc.v2.u64 {%rd117, %rd118}, [%rd119];
	// end inline asm
	mov.b64 	%fd206, %rd114;
	mov.b64 	%fd207, %rd115;
	mov.b64 	%fd208, %rd117;
	mov.b64 	%fd209, %rd118;
	add.s64 	%rd122, %rd116, 8192;
	// begin inline asm
	ld.global.nc.v2.u64 {%rd120, %rd121}, [%rd122];
	// end inline asm
	add.s64 	%rd125, %rd116, 8208;
	// begin inline asm
	ld.global.nc.v2.u64 {%rd123, %rd124}, [%rd125];
	// end inline asm
	mov.b64 	%fd210, %rd120;
	mov.b64 	%fd211, %rd121;
	mov.b64 	%fd212, %rd123;
	mov.b64 	%fd213, %rd124;
	setp.lt.f64 	%p111, %fd206, %fd207;
	selp.f64 	%fd214, %fd207, %fd206, %p111;
	setp.lt.f64 	%p112, %fd214, %fd208;
	selp.f64 	%fd215, %fd208, %fd214, %p112;
	setp.lt.f64 	%p113, %fd215, %fd209;
	selp.f64 	%fd216, %fd209, %fd215, %p113;
	setp.lt.f64 	%p114, %fd216, %fd210;
	selp.f64 	%fd217, %fd210, %fd216, %p114;
	setp.lt.f64 	%p115, %fd217, %fd211;
	selp.f64 	%fd218, %fd211, %fd217, %p115;
	setp.lt.f64 	%p116, %fd218, %fd212;
	selp.f64 	%fd219, %fd212, %fd218, %p116;
	setp.lt.f64 	%p117, %fd219, %fd213;
	selp.f64 	%fd366, %fd213, %fd219, %p117;
	setp.lt.u32 	%p118, %r68, 4096;
	mov.b32 	%r452, 2048;
	@%p118 bra 	$L__BB5_26;
	add.s32 	%r15, %r68, -2048;
	mov.b32 	%r452, 2048;
$L__BB5_24:
	add.s32 	%r258, %r452, %r14;
	mul.wide.u32 	%rd139, %r258, 8;
	add.s64 	%rd129, %rd15, %rd139;
	// begin inline asm
	ld.global.nc.v2.u64 {%rd127, %rd128}, [%rd129];
	// end inline asm
	add.s64 	%rd132, %rd129, 16;
	// begin inline asm
	ld.global.nc.v2.u64 {%rd130, %rd131}, [%rd132];
	// end inline asm
	mov.b64 	%fd220, %rd127;
	mov.b64 	%fd221, %rd128;
	mov.b64 	%fd222, %rd130;
	mov.b64 	%fd223, %rd131;
	add.s64 	%rd135, %rd129, 8192;
	// begin inline asm
	ld.global.nc.v2.u64 {%rd133, %rd134}, [%rd135];
	// end inline asm
	add.s64 	%rd138, %rd129, 8208;
	// begin inline asm
	ld.global.nc.v2.u64 {%rd136, %rd137}, [%rd138];
	// end inline asm
	mov.b64 	%fd224, %rd133;
	mov.b64 	%fd225, %rd134;
	mov.b64 	%fd226, %rd136;
	mov.b64 	%fd227, %rd137;
	setp.lt.f64 	%p119, %fd366, %fd220;
	selp.f64 	%fd228, %fd220, %fd366, %p119;
	setp.lt.f64 	%p120, %fd228, %fd221;
	selp.f64 	%fd229, %fd221, %fd228, %p120;
	setp.lt.f64 	%p121, %fd229, %fd222;
	selp.f64 	%fd230, %fd222, %fd229, %p121;
	setp.lt.f64 	%p122, %fd230, %fd223;
	selp.f64 	%fd231, %fd223, %fd230, %p122;
	setp.lt.f64 	%p123, %fd231, %fd224;
	selp.f64 	%fd232, %fd224, %fd231, %p123;
	setp.lt.f64 	%p124, %fd232, %fd225;
	selp.f64 	%fd233, %fd225, %fd232, %p124;
	setp.lt.f64 	%p125, %fd233, %fd226;
	selp.f64 	%fd234, %fd226, %fd233, %p125;
	setp.lt.f64 	%p126, %fd234, %fd227;
	selp.f64 	%fd366, %fd227, %fd234, %p126;
	sub.s32 	%r259, %r68, %r452;
	setp.lt.s32 	%p127, %r259, 2048;
	@%p127 bra 	$L__BB5_34;
	add.s32 	%r452, %r452, 2048;
	setp.le.s32 	%p128, %r452, %r15;
	@%p128 bra 	$L__BB5_24;
$L__BB5_26:
	setp.le.s32 	%p129, %r68, %r452;
	@%p129 bra 	$L__BB5_34;
	sub.s32 	%r19, %r68, %r452;
	setp.ge.s32 	%p130, %r13, %r19;
	@%p130 bra 	$L__BB5_34;
	not.b32 	%r260, %r13;
	add.s32 	%r261, %r68, %r260;
	sub.s32 	%r20, %r261, %r452;
	and.b32  	%r262, %r20, 768;
	setp.eq.s32 	%p131, %r262, 768;
	mov.u32 	%r456, %r13;
	@%p131 bra 	$L__BB5_31;
	add.s32 	%r454, %r13, %r452;
	shr.u32 	%r263, %r20, 8;
	add.s32 	%r264, %r263, 1;
	and.b32  	%r265, %r264, 3;
	neg.s32 	%r453, %r265;
	mov.u32 	%r456, %r13;
$L__BB5_30:
	.pragma "nounroll";
	mul.wide.u32 	%rd142, %r454, 8;
	add.s64 	%rd141, %rd15, %rd142;
	// begin inline asm
	ld.global.nc.u64 %rd140, [%rd141];
	// end inline asm
	mov.b64 	%fd236, %rd140;
	setp.lt.f64 	%p132, %fd366, %fd236;
	selp.f64 	%fd366, %fd236, %fd366, %p132;
	add.s32 	%r456, %r456, 256;
	add.s32 	%r454, %r454, 256;
	add.s32 	%r453, %r453, 1;
	setp.ne.s32 	%p133, %r453, 0;
	@%p133 bra 	$L__BB5_30;
$L__BB5_31:
	setp.lt.u32 	%p134, %r20, 768;
	@%p134 bra 	$L__BB5_34;
	cvt.u64.u32 	%rd143, %r456;
	cvt.u64.u32 	%rd144, %r452;
	add.s64 	%rd145, %rd143, %rd144;
	shl.b64 	%rd146, %rd145, 3;
	add.s64 	%rd147, %rd146, %rd15;
	add.s64 	%rd203, %rd147, 4096;
	add.s32 	%r457, %r456, %r452;
$L__BB5_33:
	mul.wide.u32 	%rd156, %r457, 8;
	add.s64 	%rd149, %rd15, %rd156;
	// begin inline asm
	ld.global.nc.u64 %rd148, [%rd149];
	// end inline asm
	mov.b64 	%fd237, %rd148;
	setp.lt.f64 	%p135, %fd366, %fd237;
	selp.f64 	%fd238, %fd237, %fd366, %p135;
	add.s64 	%rd151, %rd203, -2048;
	// begin inline asm
	ld.global.nc.u64 %rd150, [%rd151];
	// end inline asm
	mov.b64 	%fd239, %rd150;
	setp.lt.f64 	%p136, %fd238, %fd239;
	selp.f64 	%fd240, %fd239, %fd238, %p136;
	// begin inline asm
	ld.global.nc.u64 %rd152, [%rd203];
	// end inline asm
	mov.b64 	%fd241, %rd152;
	setp.lt.f64 	%p137, %fd240, %fd241;
	selp.f64 	%fd242, %fd241, %fd240, %p137;
	add.s64 	%rd155, %rd203, 2048;
	// begin inline asm
	ld.global.nc.u64 %rd154, [%rd155];
	// end inline asm
	mov.b64 	%fd243, %rd154;
	setp.lt.f64 	%p138, %fd242, %fd243;
	selp.f64 	%fd366, %fd243, %fd242, %p138;
	add.s32 	%r456, %r456, 1024;
	add.s64 	%rd203, %rd203, 8192;
	add.s32 	%r457, %r457, 1024;
	setp.lt.s32 	%p139, %r456, %r19;
	@%p139 bra 	$L__BB5_33;
$L__BB5_34:
	// begin inline asm
	mov.u32 %r266, %laneid;
	// end inline asm
	mov.b64 	%rd157, %fd366;
	mov.b64 	{%r268, %r273}, %rd157;
	mov.b32 	%r274, 1;
	mov.b32 	%r315, 31;
	mov.b32 	%r316, -1;
	// begin inline asm
	shfl.sync.down.b32 %r267, %r268, %r274, %r315, %r316;
	// end inline asm
	// begin inline asm
	shfl.sync.down.b32 %r272, %r273, %r274, %r315, %r316;
	// end inline asm
	mov.b64 	%rd158, {%r267, %r272};
	mov.b64 	%fd244, %rd158;
	setp.gt.s32 	%p140, %r266, 30;
	setp.lt.f64 	%p141, %fd366, %fd244;
	selp.f64 	%fd245, %fd244, %fd366, %p141;
	selp.f64 	%fd246, %fd366, %fd245, %p140;
	mov.b64 	%rd159, %fd246;
	mov.b64 	{%r278, %r283}, %rd159;
	mov.b32 	%r284, 2;
	// begin inline asm
	shfl.sync.down.b32 %r277, %r278, %r284, %r315, %r316;
	// end inline asm
	// begin inline asm
	shfl.sync.down.b32 %r282, %r283, %r284, %r315, %r316;
	// end inline asm
	mov.b64 	%rd160, {%r277, %r282};
	mov.b64 	%fd247, %rd160;
	setp.gt.s32 	%p142, %r266, 29;
	setp.lt.f64 	%p143, %fd246, %fd247;
	selp.f64 	%fd248, %fd247, %fd246, %p143;
	selp.f64 	%fd249, %fd246, %fd248, %p142;
	mov.b64 	%rd161, %fd249;
	mov.b64 	{%r288, %r293}, %rd161;
	mov.b32 	%r294, 4;
	// begin inline asm
	shfl.sync.down.b32 %r287, %r288, %r294, %r315, %r316;
	// end inline asm
	// begin inline asm
	shfl.sync.down.b32 %r292, %r293, %r294, %r315, %r316;
	// end inline asm
	mov.b64 	%rd162, {%r287, %r292};
	mov.b64 	%fd250, %rd162;
	setp.gt.s32 	%p144, %r266, 27;
	setp.lt.f64 	%p145, %fd249, %fd250;
	selp.f64 	%fd251, %fd250, %fd249, %p145;
	selp.f64 	%fd252, %fd249, %fd251, %p144;
	mov.b64 	%rd163, %fd252;
	mov.b64 	{%r298, %r303}, %rd163;
	mov.b32 	%r304, 8;
	// begin inline asm
	shfl.sync.down.b32 %r297, %r298, %r304, %r315, %r316;
	// end inline asm
	// begin inline asm
	shfl.sync.down.b32 %r302, %r303, %r304, %r315, %r316;
	// end inline asm
	mov.b64 	%rd164, {%r297, %r302};
	mov.b64 	%fd253, %rd164;
	setp.gt.s32 	%p146, %r266, 23;
	setp.lt.f64 	%p147, %fd252, %fd253;
	selp.f64 	%fd254, %fd253, %fd252, %p147;
	selp.f64 	%fd255, %fd252, %fd254, %p146;
	mov.b64 	%rd165, %fd255;
	mov.b64 	{%r308, %r313}, %rd165;
	mov.b32 	%r314, 16;
	// begin inline asm
	shfl.sync.down.b32 %r307, %r308, %r314, %r315, %r316;
	// end inline asm
	// begin inline asm
	shfl.sync.down.b32 %r312, %r313, %r314, %r315, %r316;
	// end inline asm
	mov.b64 	%rd166, {%r307, %r312};
	mov.b64 	%fd256, %rd166;
	setp.gt.s32 	%p148, %r266, 15;
	setp.lt.f64 	%p149, %fd255, %fd256;
	selp.f64 	%fd26, %fd256, %fd255, %p149;
	selp.f64 	%fd380, %fd255, %fd26, %p148;
	setp.ne.s32 	%p150, %r266, 0;
	@%p150 bra 	$L__BB5_36;
	shr.u32 	%r317, %r13, 2;
	and.b32  	%r318, %r317, 248;
	mov.u32 	%r319, _ZZN3cub18CUB_300001_SM_10006detail6reduce28DeviceReduceSingleTileKernelINS2_10policy_hubIdjN4cuda3__47maximumIvEEE10Policy1000EPdSB_iS8_ddNS5_3std3__410__identityEEEvT0_T1_T2_T3_T4_T6_E12temp_storage;
	add.s32 	%r320, %r319, %r318;
	st.shared.f64 	[%r320+8], %fd26;
$L__BB5_36:
	bar.sync 	0;
	setp.ne.s32 	%p151, %r13, 0;
	@%p151 bra 	$L__BB5_72;
	ld.shared.f64 	%fd257, [_ZZN3cub18CUB_300001_SM_10006detail6reduce28DeviceReduceSingleTileKernelINS2_10policy_hubIdjN4cuda3__47maximumIvEEE10Policy1000EPdSB_iS8_ddNS5_3std3__410__identityEEEvT0_T1_T2_T3_T4_T6_E12temp_storage+16];
	setp.lt.f64 	%p152, %fd380, %fd257;
	selp.f64 	%fd258, %fd257, %fd380, %p152;
	ld.shared.f64 	%fd259, [_ZZN3cub18CUB_300001_SM_10006detail6reduce28DeviceReduceSingleTileKernelINS2_10policy_hubIdjN4cuda3__47maximumIvEEE10Policy1000EPdSB_iS8_ddNS5_3std3__410__identityEEEvT0_T1_T2_T3_T4_T6_E12temp_storage+24];
	setp.lt.f64 	%p153, %fd258, %fd259;
	selp.f64 	%fd260, %fd259, %fd258, %p153;
	ld.shared.f64 	%fd261, [_ZZN3cub18CUB_300001_SM_10006detail6reduce28DeviceReduceSingleTileKernelINS2_10policy_hubIdjN4cuda3__47maximumIvEEE10Policy1000EPdSB_iS8_ddNS5_3std3__410__identityEEEvT0_T1_T2_T3_T4_T6_E12temp_storage+32];
	setp.lt.f64 	%p154, %fd260, %fd261;
	selp.f64 	%fd262, %fd261, %fd260, %p154;
	ld.shared.f64 	%fd263, [_ZZN3cub18CUB_300001_SM_10006detail6reduce28DeviceReduceSingleTileKernelINS2_10policy_hubIdjN4cuda3__47maximumIvEEE10Policy1000EPdSB_iS8_ddNS5_3std3__410__identityEEEvT0_T1_T2_T3_T4_T6_E12temp_storage+40];
	setp.lt.f64 	%p155, %fd262, %fd263;
	selp.f64 	%fd264, %fd263, %fd262, %p155;
	ld.shared.f64 	%fd265, [_ZZN3cub18CUB_300001_SM_10006detail6reduce28DeviceReduceSingleTileKernelINS2_10policy_hubIdjN4cuda3__47maximumIvEEE10Policy1000EPdSB_iS8_ddNS5_3std3__410__identityEEEvT0_T1_T2_T3_T4_T6_E12temp_storage+48];
	setp.lt.f64 	%p156, %fd264, %fd265;
	selp.f64 	%fd266, %fd265, %fd264, %p156;
	ld.shared.f64 	%fd267, [_ZZN3cub18CUB_300001_SM_10006detail6reduce28DeviceReduceSingleTileKernelINS2_10policy_hubIdjN4cuda3__47maximumIvEEE10Policy1000EPdSB_iS8_ddNS5_3std3__410__identityEEEvT0_T1_T2_T3_T4_T6_E12temp_storage+56];
	setp.lt.f64 	%p157, %fd266, %fd267;
	selp.f64 	%fd268, %fd267, %fd266, %p157;
	ld.shared.f64 	%fd269, [_ZZN3cub18CUB_300001_SM_10006detail6reduce28DeviceReduceSingleTileKernelINS2_10policy_hubIdjN4cuda3__47maximumIvEEE10Policy1000EPdSB_iS8_ddNS5_3std3__410__identityEEEvT0_T1_T2_T3_T4_T6_E12temp_storage+64];
	setp.lt.f64 	%p158, %fd268, %fd269;
	selp.f64 	%fd380, %fd269, %fd268, %p158;
	bra.uni 	$L__BB5_72;
$L__BB5_38:
	setp.gt.s32 	%p3, %r68, 2047;
	@%p3 bra 	$L__BB5_56;
	mov.u32 	%r35, %tid.x;
	setp.ge.s32 	%p52, %r35, %r68;
	mov.f64 	%fd372, 0d0000000000000000;
	mov.u32 	%r462, %r35;
	@%p52 bra 	$L__BB5_41;
	mul.wide.u32 	%rd81, %r35, 8;
	add.s64 	%rd80, %rd15, %rd81;
	// begin inline asm
	ld.global.nc.u64 %rd79, [%rd80];
	// end inline asm
	mov.b64 	%fd372, %rd79;
	add.s32 	%r462, %r35, 256;
$L__BB5_41:
	setp.ge.s32 	%p53, %r462, %r68;
	@%p53 bra 	$L__BB5_47;
	not.b32 	%r133, %r462;
	add.s32 	%r38, %r68, %r133;
	and.b32  	%r134, %r38, 768;
	setp.eq.s32 	%p54, %r134, 768;
	@%p54 bra 	$L__BB5_45;
	mul.wide.u32 	%rd82, %r462, 8;
	add.s64 	%rd204, %rd15, %rd82;
	shr.u32 	%r135, %r38, 8;
	add.s32 	%r136, %r135, 1;
	and.b32  	%r137, %r136, 3;
	neg.s32 	%r460, %r137;
$L__BB5_44:
	.pragma "nounroll";
	// begin inline asm
	ld.global.nc.u64 %rd83, [%rd204];
	// end inline asm
	mov.b64 	%fd125, %rd83;
	setp.lt.f64 	%p55, %fd372, %fd125;
	selp.f64 	%fd372, %fd125, %fd372, %p55;
	add.s32 	%r462, %r462, 256;
	add.s64 	%rd204, %rd204, 2048;
	add.s32 	%r460, %r460, 1;
	setp.ne.s32 	%p56, %r460, 0;
	@%p56 bra 	$L__BB5_44;
$L__BB5_45:
	setp.lt.u32 	%p57, %r38, 768;
	@%p57 bra 	$L__BB5_47;
$L__BB5_46:
	mul.wide.s32 	%rd93, %r462, 8;
	add.s64 	%rd86, %rd15, %rd93;
	// begin inline asm
	ld.global.nc.u64 %rd85, [%rd86];
	// end inline asm
	mov.b64 	%fd126, %rd85;
	setp.lt.f64 	%p58, %fd372, %fd126;
	selp.f64 	%fd127, %fd126, %fd372, %p58;
	add.s64 	%rd88, %rd86, 2048;
	// begin inline asm
	ld.global.nc.u64 %rd87, [%rd88];
	// end inline asm
	mov.b64 	%fd128, %rd87;
	setp.lt.f64 	%p59, %fd127, %fd128;
	selp.f64 	%fd129, %fd128, %fd127, %p59;
	add.s64 	%rd90, %rd86, 4096;
	// begin inline asm
	ld.global.nc.u64 %rd89, [%rd90];
	// end inline asm
	mov.b64 	%fd130, %rd89;
	setp.lt.f64 	%p60, %fd129, %fd130;
	selp.f64 	%fd131, %fd130, %fd129, %p60;
	add.s64 	%rd92, %rd86, 6144;
	// begin inline asm
	ld.global.nc.u64 %rd91, [%rd92];
	// end inline asm
	mov.b64 	%fd132, %rd91;
	setp.lt.f64 	%p61, %fd131, %fd132;
	selp.f64 	%fd372, %fd132, %fd131, %p61;
	add.s32 	%r462, %r462, 1024;
	setp.lt.s32 	%p62, %r462, %r68;
	@%p62 bra 	$L__BB5_46;
$L__BB5_47:
	setp.lt.s32 	%p63, %r68, 256;
	@%p63 bra 	$L__BB5_52;
	// begin inline asm
	mov.u32 %r201, %laneid;
	// end inline asm
	mov.b64 	%rd104, %fd372;
	mov.b64 	{%r203, %r208}, %rd104;
	mov.b32 	%r209, 1;
	mov.b32 	%r250, 31;
	mov.b32 	%r251, -1;
	// begin inline asm
	shfl.sync.down.b32 %r202, %r203, %r209, %r250, %r251;
	// end inline asm
	// begin inline asm
	shfl.sync.down.b32 %r207, %r208, %r209, %r250, %r251;
	// end inline asm
	mov.b64 	%rd105, {%r202, %r207};
	mov.b64 	%fd180, %rd105;
	setp.gt.s32 	%p91, %r201, 30;
	setp.lt.f64 	%p92, %fd372, %fd180;
	selp.f64 	%fd181, %fd180, %fd372, %p92;
	selp.f64 	%fd182, %fd372, %fd181, %p91;
	mov.b64 	%rd106, %fd182;
	mov.b64 	{%r213, %r218}, %rd106;
	mov.b32 	%r219, 2;
	// begin inline asm
	shfl.sync.down.b32 %r212, %r213, %r219, %r250, %r251;
	// end inline asm
	// begin inline asm
	shfl.sync.down.b32 %r217, %r218, %r219, %r250, %r251;
	// end inline asm
	mov.b64 	%rd107, {%r212, %r217};
	mov.b64 	%fd183, %rd107;
	setp.gt.s32 	%p93, %r201, 29;
	setp.lt.f64 	%p94, %fd182, %fd183;
	selp.f64 	%fd184, %fd183, %fd182, %p94;
	selp.f64 	%fd185, %fd182, %fd184, %p93;
	mov.b64 	%rd108, %fd185;
	mov.b64 	{%r223, %r228}, %rd108;
	mov.b32 	%r229, 4;
	// begin inline asm
	shfl.sync.down.b32 %r222, %r223, %r229, %r250, %r251;
	// end inline asm
	// begin inline asm
	shfl.sync.down.b32 %r227, %r228, %r229, %r250, %r251;
	// end inline asm
	mov.b64 	%rd109, {%r222, %r227};
	mov.b64 	%fd186, %rd109;
	setp.gt.s32 	%p95, %r201, 27;
	setp.lt.f64 	%p96, %fd185, %fd186;
	selp.f64 	%fd187, %fd186, %fd185, %p96;
	selp.f64 	%fd188, %fd185, %fd187, %p95;
	mov.b64 	%rd110, %fd188;
	mov.b64 	{%r233, %r238}, %rd110;
	mov.b32 	%r239, 8;
	// begin inline asm
	shfl.sync.down.b32 %r232, %r233, %r239, %r250, %r251;
	// end inline asm
	// begin inline asm
	shfl.sync.down.b32 %r237, %r238, %r239, %r250, %r251;
	// end inline asm
	mov.b64 	%rd111, {%r232, %r237};
	mov.b64 	%fd189, %rd111;
	setp.gt.s32 	%p97, %r201, 23;
	setp.lt.f64 	%p98, %fd188, %fd189;
	selp.f64 	%fd190, %fd189, %fd188, %p98;
	selp.f64 	%fd191, %fd188, %fd190, %p97;
	mov.b64 	%rd112, %fd191;
	mov.b64 	{%r243, %r248}, %rd112;
	mov.b32 	%r249, 16;
	// begin inline asm
	shfl.sync.down.b32 %r242, %r243, %r249, %r250, %r251;
	// end inline asm
	// begin inline asm
	shfl.sync.down.b32 %r247, %r248, %r249, %r250, %r251;
	// end inline asm
	mov.b64 	%rd113, {%r242, %r247};
	mov.b64 	%fd192, %rd113;
	setp.gt.s32 	%p99, %r201, 15;
	setp.lt.f64 	%p100, %fd191, %fd192;
	selp.f64 	%fd38, %fd192, %fd191, %p100;
	selp.f64 	%fd380, %fd191, %fd38, %p99;
	setp.ne.s32 	%p101, %r201, 0;
	@%p101 bra 	$L__BB5_50;
	shr.u32 	%r252, %r35, 2;
	and.b32  	%r253, %r252, 248;
	mov.u32 	%r254, _ZZN3cub18CUB_300001_SM_10006detail6reduce28DeviceReduceSingleTileKernelINS2_10policy_hubIdjN4cuda3__47maximumIvEEE10Policy1000EPdSB_iS8_ddNS5_3std3__410__identityEEEvT0_T1_T2_T3_T4_T6_E12temp_storage;
	add.s32 	%r255, %r254, %r253;
	st.shared.f64 	[%r255+8], %fd38;
$L__BB5_50:
	bar.sync 	0;
	setp.ne.s32 	%p102, %r35, 0;
	@%p102 bra 	$L__BB5_72;
	ld.shared.f64 	%fd193, [_ZZN3cub18CUB_300001_SM_10006detail6reduce28DeviceReduceSingleTileKernelINS2_10policy_hubIdjN4cuda3__47maximumIvEEE10Policy1000EPdSB_iS8_ddNS5_3std3__410__identityEEEvT0_T1_T2_T3_T4_T6_E12temp_storage+16];
	setp.lt.f64 	%p103, %fd380, %fd193;
	selp.f64 	%fd194, %fd193, %fd380, %p103;
	ld.shared.f64 	%fd195, [_ZZN3cub18CUB_300001_SM_10006detail6reduce28DeviceReduceSingleTileKernelINS2_10policy_hubIdjN4cuda3__47maximumIvEEE10Policy1000EPdSB_iS8_ddNS5_3std3__410__identityEEEvT0_T1_T2_T3_T4_T6_E12temp_storage+24];
	setp.lt.f64 	%p104, %fd194, %fd195;
	selp.f64 	%fd196, %fd195, %fd194, %p104;
	ld.shared.f64 	%fd197, [_ZZN3cub18CUB_300001_SM_10006detail6reduce28DeviceReduceSingleTileKernelINS2_10policy_hubIdjN4cuda3__47maximumIvEEE10Policy1000EPdSB_iS8_ddNS5_3std3__410__identityEEEvT0_T1_T2_T3_T4_T6_E12temp_storage+32];
	setp.lt.f64 	%p105, %fd196, %fd197;
	selp.f64 	%fd198, %fd197, %fd196, %p105;
	ld.shared.f64 	%fd199, [_ZZN3cub18CUB_300001_SM_10006detail6reduce28DeviceReduceSingleTileKernelINS2_10policy_hubIdjN4cuda3__47maximumIvEEE10Policy1000EPdSB_iS8_ddNS5_3std3__410__identityEEEvT0_T1_T2_T3_T4_T6_E12temp_storage+40];
	setp.lt.f64 	%p106, %fd198, %fd199;
	selp.f64 	%fd200, %fd199, %fd198, %p106;
	ld.shared.f64 	%fd201, [_ZZN3cub18CUB_300001_SM_10006detail6reduce28DeviceReduceSingleTileKernelINS2_10policy_hubIdjN4cuda3__47maximumIvEEE10Policy1000EPdSB_iS8_ddNS5_3std3__410__identityEEEvT0_T1_T2_T3_T4_T6_E12temp_storage+48];
	setp.lt.f64 	%p107, %fd200, %fd201;
	selp.f64 	%fd202, %fd201, %fd200, %p107;
	ld.shared.f64 	%fd203, [_ZZN3cub18CUB_300001_SM_10006detail6reduce28DeviceReduceSingleTileKernelINS2_10policy_hubIdjN4cuda3__47maximumIvEEE10Policy1000EPdSB_iS8_ddNS5_3std3__410__identityEEEvT0_T1_T2_T3_T4_T6_E12temp_storage+56];
	setp.lt.f64 	%p108, %fd202, %fd203;
	selp.f64 	%fd204, %fd203, %fd202, %p108;
	ld.shared.f64 	%fd205, [_ZZN3cub18CUB_300001_SM_10006detail6reduce28DeviceReduceSingleTileKernelINS2_10policy_hubIdjN4cuda3__47maximumIvEEE10Policy1000EPdSB_iS8_ddNS5_3std3__410__identityEEEvT0_T1_T2_T3_T4_T6_E12temp_storage+64];
	setp.lt.f64 	%p109, %fd204, %fd205;
	selp.f64 	%fd380, %fd205, %fd204, %p109;
	bra.uni 	$L__BB5_72;
$L__BB5_52:
	// begin inline asm
	mov.u32 %r138, %laneid;
	// end inline asm
	and.b32  	%r189, %r35, 992;
	add.s32 	%r190, %r189, 32;
	setp.gt.s32 	%p64, %r190, %r68;
	not.b32 	%r191, %r189;
	add.s32 	%r192, %r68, %r191;
	selp.b32 	%r187, %r192, 31, %p64;
	mov.b64 	%rd94, %fd372;
	mov.b64 	{%r140, %r145}, %rd94;
	mov.b32 	%r146, 1;
	mov.b32 	%r188, -1;
	// begin inline asm
	shfl.sync.down.b32 %r139, %r140, %r146, %r187, %r188;
	// end inline asm
	// begin inline asm
	shfl.sync.down.b32 %r144, %r145, %r146, %r187, %r188;
	// end inline asm
	mov.b64 	%rd95, {%r139, %r144};
	mov.b64 	%fd133, %rd95;
	setp.lt.s32 	%p65, %r138, %r187;
	setp.lt.f64 	%p66, %fd372, %fd133;
	selp.f64 	%fd134, %fd133, %fd372, %p66;
	selp.f64 	%fd135, %fd134, %fd372, %p65;
	mov.b64 	%rd96, %fd135;
	mov.b64 	{%r150, %r155}, %rd96;
	mov.b32 	%r156, 2;
	// begin inline asm
	shfl.sync.down.b32 %r149, %r150, %r156, %r187, %r188;
	// end inline asm
	// begin inline asm
	shfl.sync.down.b32 %r154, %r155, %r156, %r187, %r188;
	// end inline asm
	mov.b64 	%rd97, {%r149, %r154};
	mov.b64 	%fd136, %rd97;
	add.s32 	%r193, %r138, 2;
	setp.gt.s32 	%p67, %r193, %r187;
	setp.lt.f64 	%p68, %fd135, %fd136;
	selp.f64 	%fd137, %fd136, %fd135, %p68;
	selp.f64 	%fd138, %fd135, %fd137, %p67;
	mov.b64 	%rd98, %fd138;
	mov.b64 	{%r160, %r165}, %rd98;
	mov.b32 	%r166, 4;
	// begin inline asm
	shfl.sync.down.b32 %r159, %r160, %r166, %r187, %r188;
	// end inline asm
	// begin inline asm
	shfl.sync.down.b32 %r164, %r165, %r166, %r187, %r188;
	// end inline asm
	mov.b64 	%rd99, {%r159, %r164};
	mov.b64 	%fd139, %rd99;
	add.s32 	%r194, %r138, 4;
	setp.gt.s32 	%p69, %r194, %r187;
	setp.lt.f64 	%p70, %fd138, %fd139;
	selp.f64 	%fd140, %fd139, %fd138, %p70;
	selp.f64 	%fd141, %fd138, %fd140, %p69;
	mov.b64 	%rd100, %fd141;
	mov.b64 	{%r170, %r175}, %rd100;
	mov.b32 	%r176, 8;
	// begin inline asm
	shfl.sync.down.b32 %r169, %r170, %r176, %r187, %r188;
	// end inline asm
	// begin inline asm
	shfl.sync.down.b32 %r174, %r175, %r176, %r187, %r188;
	// end inline asm
	mov.b64 	%rd101, {%r169, %r174};
	mov.b64 	%fd142, %rd101;
	add.s32 	%r195, %r138, 8;
	setp.gt.s32 	%p71, %r195, %r187;
	setp.lt.f64 	%p72, %fd141, %fd142;
	selp.f64 	%fd143, %fd142, %fd141, %p72;
	selp.f64 	%fd144, %fd141, %fd143, %p71;
	mov.b64 	%rd102, %fd144;
	mov.b64 	{%r180, %r185}, %rd102;
	mov.b32 	%r186, 16;
	// begin inline asm
	shfl.sync.down.b32 %r179, %r180, %r186, %r187, %r188;
	// end inline asm
	// begin inline asm
	shfl.sync.down.b32 %r184, %r185, %r186, %r187, %r188;
	// end inline asm
	mov.b64 	%rd103, {%r179, %r184};
	mov.b64 	%fd145, %rd103;
	add.s32 	%r196, %r138, 16;
	setp.gt.s32 	%p73, %r196, %r187;
	setp.lt.f64 	%p74, %fd144, %fd145;
	selp.f64 	%fd146, %fd145, %fd144, %p74;
	selp.f64 	%fd380, %fd144, %fd146, %p73;
	setp.ne.s32 	%p75, %r138, 0;
	@%p75 bra 	$L__BB5_54;
	shr.u32 	%r197, %r35, 2;
	and.b32  	%r198, %r197, 248;
	mov.u32 	%r199, _ZZN3cub18CUB_300001_SM_10006detail6reduce28DeviceReduceSingleTileKernelINS2_10policy_hubIdjN4cuda3__47maximumIvEEE10Policy1000EPdSB_iS8_ddNS5_3std3__410__identityEEEvT0_T1_T2_T3_T4_T6_E12temp_storage;
	add.s32 	%r200, %r199, %r198;
	st.shared.f64 	[%r200+8], %fd380;
$L__BB5_54:
	bar.sync 	0;
	setp.ne.s32 	%p76, %r35, 0;
	@%p76 bra 	$L__BB5_72;
	setp.gt.s32 	%p77, %r68, 32;
	ld.shared.f64 	%fd147, [_ZZN3cub18CUB_300001_SM_10006detail6reduce28DeviceReduceSingleTileKernelINS2_10policy_hubIdjN4cuda3__47maximumIvEEE10Policy1000EPdSB_iS8_ddNS5_3std3__410__identityEEEvT0_T1_T2_T3_T4_T6_E12temp_storage+16];
	setp.lt.f64 	%p78, %fd380, %fd147;
	selp.f64 	%fd149, %fd147, %fd380, %p78;
	selp.f64 	%fd150, %fd149, %fd380, %p77;
	setp.gt.s32 	%p79, %r68, 64;
	ld.shared.f64 	%fd152, [_ZZN3cub18CUB_300001_SM_10006detail6reduce28DeviceReduceSingleTileKernelINS2_10policy_hubIdjN4cuda3__47maximumIvEEE10Policy1000EPdSB_iS8_ddNS5_3std3__410__identityEEEvT0_T1_T2_T3_T4_T6_E12temp_storage+24];
	setp.lt.f64 	%p80, %fd150, %fd152;
	selp.f64 	%fd154, %fd152, %fd150, %p80;
	selp.f64 	%fd155, %fd154, %fd150, %p79;
	setp.gt.s32 	%p81, %r68, 96;
	ld.shared.f64 	%fd157, [_ZZN3cub18CUB_300001_SM_10006detail6reduce28DeviceReduceSingleTileKernelINS2_10policy_hubIdjN4cuda3__47maximumIvEEE10Policy1000EPdSB_iS8_ddNS5_3std3__410__identityEEEvT0_T1_T2_T3_T4_T6_E12temp_storage+32];
	setp.lt.f64 	%p82, %fd155, %fd157;
	selp.f64 	%fd159, %fd157, %fd155, %p82;
	selp.f64 	%fd160, %fd159, %fd155, %p81;
	setp.gt.s32 	%p83, %r68, 128;
	ld.shared.f64 	%fd162, [_ZZN3cub18CUB_300001_SM_10006detail6reduce28DeviceReduceSingleTileKernelINS2_10policy_hubIdjN4cuda3__47maximumIvEEE10Policy1000EPdSB_iS8_ddNS5_3std3__410__identityEEEvT0_T1_T2_T3_T4_T6_E12temp_storage+40];
	setp.lt.f64 	%p84, %fd160, %fd162;
	selp.f64 	%fd164, %fd162, %fd160, %p84;
	selp.f64 	%fd165, %fd164, %fd160, %p83;
	setp.gt.s32 	%p85, %r68, 160;
	ld.shared.f64 	%fd167, [_ZZN3cub18CUB_300001_SM_10006detail6reduce28DeviceReduceSingleTileKernelINS2_10policy_hubIdjN4cuda3__47maximumIvEEE10Policy1000EPdSB_iS8_ddNS5_3std3__410__identityEEEvT0_T1_T2_T3_T4_T6_E12temp_storage+48];
	setp.lt.f64 	%p86, %fd165, %fd167;
	selp.f64 	%fd169, %fd167, %fd165, %p86;
	selp.f64 	%fd170, %fd169, %fd165, %p85;
	setp.gt.s32 	%p87, %r68, 192;
	ld.shared.f64 	%fd172, [_ZZN3cub18CUB_300001_SM_10006detail6reduce28DeviceReduceSingleTileKernelINS2_10policy_hubIdjN4cuda3__47maximumIvEEE10Policy1000EPdSB_iS8_ddNS5_3std3__410__identityEEEvT0_T1_T2_T3_T4_T6_E12temp_storage+56];
	setp.lt.f64 	%p88, %fd170, %fd172;
	selp.f64 	%fd174, %fd172, %fd170, %p88;
	selp.f64 	%fd175, %fd174, %fd170, %p87;
	setp.gt.s32 	%p89, %r68, 224;
	ld.shared.f64 	%fd177, [_ZZN3cub18CUB_300001_SM_10006detail6reduce28DeviceReduceSingleTileKernelINS2_10policy_hubIdjN4cuda3__47maximumIvEEE10Policy1000EPdSB_iS8_ddNS5_3std3__410__identityEEEvT0_T1_T2_T3_T4_T6_E12temp_storage+64];
	setp.lt.f64 	%p90, %fd175, %fd177;
	selp.f64 	%fd179, %fd177, %fd175, %p90;
	selp.f64 	%fd380, %fd179, %fd175, %p89;
	bra.uni 	$L__BB5_72;
$L__BB5_56:
	mov.u32 	%r47, %tid.x;
	mul.wide.u32 	%rd34, %r47, 8;
	add.s64 	%rd19, %rd15, %rd34;
	// begin inline asm
	ld.global.nc.u64 %rd18, [%rd19];
	// end inline asm
	mov.b64 	%fd59, %rd18;
	add.s64 	%rd21, %rd19, 2048;
	// begin inline asm
	ld.global.nc.u64 %rd20, [%rd21];
	// end inline asm
	mov.b64 	%fd60, %rd20;
	add.s64 	%rd23, %rd19, 4096;
	// begin inline asm
	ld.global.nc.u64 %rd22, [%rd23];
	// end inline asm
	mov.b64 	%fd61, %rd22;
	add.s64 	%rd25, %rd19, 6144;
	// begin inline asm
	ld.global.nc.u64 %rd24, [%rd25];
	// end inline asm
	mov.b64 	%fd62, %rd24;
	add.s64 	%rd27, %rd19, 8192;
	// begin inline asm
	ld.global.nc.u64 %rd26, [%rd27];
	// end inline asm
	mov.b64 	%fd63, %rd26;
	add.s64 	%rd29, %rd19, 10240;
	// begin inline asm
	ld.global.nc.u64 %rd28, [%rd29];
	// end inline asm
	mov.b64 	%fd64, %rd28;
	add.s64 	%rd31, %rd19, 12288;
	// begin inline asm
	ld.global.nc.u64 %rd30, [%rd31];
	// end inline asm
	mov.b64 	%fd65, %rd30;
	add.s64 	%rd33, %rd19, 14336;
	// begin inline asm
	ld.global.nc.u64 %rd32, [%rd33];
	// end inline asm
	mov.b64 	%fd66, %rd32;
	setp.lt.f64 	%p4, %fd59, %fd60;
	selp.f64 	%fd67, %fd60, %fd59, %p4;
	setp.lt.f64 	%p5, %fd67, %fd61;
	selp.f64 	%fd68, %fd61, %fd67, %p5;
	setp.lt.f64 	%p6, %fd68, %fd62;
	selp.f64 	%fd69, %fd62, %fd68, %p6;
	setp.lt.f64 	%p7, %fd69, %fd63;
	selp.f64 	%fd70, %fd63, %fd69, %p7;
	setp.lt.f64 	%p8, %fd70, %fd64;
	selp.f64 	%fd71, %fd64, %fd70, %p8;
	setp.lt.f64 	%p9, %fd71, %fd65;
	selp.f64 	%fd72, %fd65, %fd71, %p9;
	setp.lt.f64 	%p10, %fd72, %fd66;
	selp.f64 	%fd379, %fd66, %fd72, %p10;
	setp.lt.u32 	%p11, %r68, 4096;
	mov.b32 	%r465, 2048;
	@%p11 bra 	$L__BB5_60;
	add.s32 	%r48, %r68, -2048;
	mov.b32 	%r465, 2048;
$L__BB5_58:
	mul.wide.s32 	%rd51, %r465, 8;
	add.s64 	%rd36, %rd19, %rd51;
	// begin inline asm
	ld.global.nc.u64 %rd35, [%rd36];
	// end inline asm
	mov.b64 	%fd73, %rd35;
	add.s64 	%rd38, %rd36, 2048;
	// begin inline asm
	ld.global.nc.u64 %rd37, [%rd38];
	// end inline asm
	mov.b64 	%fd74, %rd37;
	add.s64 	%rd40, %rd36, 4096;
	// begin inline asm
	ld.global.nc.u64 %rd39, [%rd40];
	// end inline asm
	mov.b64 	%fd75, %rd39;
	add.s64 	%rd42, %rd36, 6144;
	// begin inline asm
	ld.global.nc.u64 %rd41, [%rd42];
	// end inline asm
	mov.b64 	%fd76, %rd41;
	add.s64 	%rd44, %rd36, 8192;
	// begin inline asm
	ld.global.nc.u64 %rd43, [%rd44];
	// end inline asm
	mov.b64 	%fd77, %rd43;
	add.s64 	%rd46, %rd36, 10240;
	// begin inline asm
	ld.global.nc.u64 %rd45, [%rd46];
	// end inline asm
	mov.b64 	%fd78, %rd45;
	add.s64 	%rd48, %rd36, 12288;
	// begin inline asm
	ld.global.nc.u64 %rd47, [%rd48];
	// end inline asm
	mov.b64 	%fd79, %rd47;
	add.s64 	%rd50, %rd36, 14336;
	// begin inline asm
	ld.global.nc.u64 %rd49, [%rd50];
	// end inline asm
	mov.b64 	%fd80, %rd49;
	setp.lt.f64 	%p12, %fd379, %fd73;
	selp.f64 	%fd81, %fd73, %fd379, %p12;
	setp.lt.f64 	%p13, %fd81, %fd74;
	selp.f64 	%fd82, %fd74, %fd81, %p13;
	setp.lt.f64 	%p14, %fd82, %fd75;
	selp.f64 	%fd83, %fd75, %fd82, %p14;
	setp.lt.f64 	%p15, %fd83, %fd76;
	selp.f64 	%fd84, %fd76, %fd83, %p15;
	setp.lt.f64 	%p16, %fd84, %fd77;
	selp.f64 	%fd85, %fd77, %fd84, %p16;
	setp.lt.f64 	%p17, %fd85, %fd78;
	selp.f64 	%fd86, %fd78, %fd85, %p17;
	setp.lt.f64 	%p18, %fd86, %fd79;
	selp.f64 	%fd87, %fd79, %fd86, %p18;
	setp.lt.f64 	%p19, %fd87, %fd80;
	selp.f64 	%fd379, %fd80, %fd87, %p19;
	sub.s32 	%r71, %r68, %r465;
	setp.lt.s32 	%p20, %r71, 2048;
	@%p20 bra 	$L__BB5_68;
	add.s32 	%r465, %r465, 2048;
	setp.le.s32 	%p21, %r465, %r48;
	@%p21 bra 	$L__BB5_58;
$L__BB5_60:
	setp.le.s32 	%p22, %r68, %r465;
	@%p22 bra 	$L__BB5_68;
	sub.s32 	%r52, %r68, %r465;
	setp.ge.s32 	%p23, %r47, %r52;
	@%p23 bra 	$L__BB5_68;
	not.b32 	%r72, %r47;
	add.s32 	%r73, %r68, %r72;
	sub.s32 	%r53, %r73, %r465;
	and.b32  	%r74, %r53, 768;
	setp.eq.s32 	%p24, %r74, 768;
	mov.u32 	%r469, %r47;
	@%p24 bra 	$L__BB5_65;
	add.s32 	%r467, %r47, %r465;
	shr.u32 	%r75, %r53, 8;
	add.s32 	%r76, %r75, 1;
	and.b32  	%r77, %r76, 3;
	neg.s32 	%r466, %r77;
	mov.u32 	%r469, %r47;
$L__BB5_64:
	.pragma "nounroll";
	mul.wide.u32 	%rd54, %r467, 8;
	add.s64 	%rd53, %rd15, %rd54;
	// begin inline asm
	ld.global.nc.u64 %rd52, [%rd53];
	// end inline asm
	mov.b64 	%fd89, %rd52;
	setp.lt.f64 	%p25, %fd379, %fd89;
	selp.f64 	%fd379, %fd89, %fd379, %p25;
	add.s32 	%r469, %r469, 256;
	add.s32 	%r467, %r467, 256;
	add.s32 	%r466, %r466, 1;
	setp.ne.s32 	%p26, %r466, 0;
	@%p26 bra 	$L__BB5_64;
$L__BB5_65:
	setp.lt.u32 	%p27, %r53, 768;
	@%p27 bra 	$L__BB5_68;
	cvt.u64.u32 	%rd55, %r469;
	cvt.u64.u32 	%rd56, %r465;
	add.s64 	%rd57, %rd55, %rd56;
	shl.b64 	%rd58, %rd57, 3;
	add.s64 	%rd59, %rd58, %rd15;
	add.s64 	%rd205, %rd59, 4096;
	add.s32 	%r470, %r469, %r465;
$L__BB5_67:
	mul.wide.u32 	%rd68, %r470, 8;
	add.s64 	%rd61, %rd15, %rd68;
	// begin inline asm
	ld.global.nc.u64 %rd60, [%rd61];
	// end inline asm
	mov.b64 	%fd90, %rd60;
	setp.lt.f64 	%p28, %fd379, %fd90;
	selp.f64 	%fd91, %fd90, %fd379, %p28;
	add.s64 	%rd63, %rd205, -2048;
	// begin inline asm
	ld.global.nc.u64 %rd62, [%rd63];
	// end inline asm
	mov.b64 	%fd92, %rd62;
	setp.lt.f64 	%p29, %fd91, %fd92;
	selp.f64 	%fd93, %fd92, %fd91, %p29;
	// begin inline asm
	ld.global.nc.u64 %rd64, [%rd205];
	// end inline asm
	mov.b64 	%fd94, %rd64;
	setp.lt.f64 	%p30, %fd93, %fd94;
	selp.f64 	%fd95, %fd94, %fd93, %p30;
	add.s64 	%rd67, %rd205, 2048;
	// begin inline asm
	ld.global.nc.u64 %rd66, [%rd67];
	// end inline asm
	mov.b64 	%fd96, %rd66;
	setp.lt.f64 	%p31, %fd95, %fd96;
	selp.f64 	%fd379, %fd96, %fd95, %p31;
	add.s32 	%r469, %r469, 1024;
	add.s64 	%rd205, %rd205, 8192;
	add.s32 	%r470, %r470, 1024;
	setp.lt.s32 	%p32, %r469, %r52;
	@%p32 bra 	$L__BB5_67;
$L__BB5_68:
	// begin inline asm
	mov.u32 %r78, %laneid;
	// end inline asm
	mov.b64 	%rd69, %fd379;
	mov.b64 	{%r80, %r85}, %rd69;
	mov.b32 	%r86, 1;
	mov.b32 	%r127, 31;
	mov.b32 	%r128, -1;
	// begin inline asm
	shfl.sync.down.b32 %r79, %r80, %r86, %r127, %r128;
	// end inline asm
	// begin inline asm
	shfl.sync.down.b32 %r84, %r85, %r86, %r127, %r128;
	// end inline asm
	mov.b64 	%rd70, {%r79, %r84};
	mov.b64 	%fd97, %rd70;
	setp.gt.s32 	%p33, %r78, 30;
	setp.lt.f64 	%p34, %fd379, %fd97;
	selp.f64 	%fd98, %fd97, %fd379, %p34;
	selp.f64 	%fd99, %fd379, %fd98, %p33;
	mov.b64 	%rd71, %fd99;
	mov.b64 	{%r90, %r95}, %rd71;
	mov.b32 	%r96, 2;
	// begin inline asm
	shfl.sync.down.b32 %r89, %r90, %r96, %r127, %r128;
	// end inline asm
	// begin inline asm
	shfl.sync.down.b32 %r94, %r95, %r96, %r127, %r128;
	// end inline asm
	mov.b64 	%rd72, {%r89, %r94};
	mov.b64 	%fd100, %rd72;
	setp.gt.s32 	%p35, %r78, 29;
	setp.lt.f64 	%p36, %fd99, %fd100;
	selp.f64 	%fd101, %fd100, %fd99, %p36;
	selp.f64 	%fd102, %fd99, %fd101, %p35;
	mov.b64 	%rd73, %fd102;
	mov.b64 	{%r100, %r105}, %rd73;
	mov.b32 	%r106, 4;
	// begin inline asm
	shfl.sync.down.b32 %r99, %r100, %r106, %r127, %r128;
	// end inline asm
	// begin inline asm
	shfl.sync.down.b32 %r104, %r105, %r106, %r127, %r128;
	// end inline asm
	mov.b64 	%rd74, {%r99, %r104};
	mov.b64 	%fd103, %rd74;
	setp.gt.s32 	%p37, %r78, 27;
	setp.lt.f64 	%p38, %fd102, %fd103;
	selp.f64 	%fd104, %fd103, %fd102, %p38;
	selp.f64 	%fd105, %fd102, %fd104, %p37;
	mov.b64 	%rd75, %fd105;
	mov.b64 	{%r110, %r115}, %rd75;
	mov.b32 	%r116, 8;
	// begin inline asm
	shfl.sync.down.b32 %r109, %r110, %r116, %r127, %r128;
	// end inline asm
	// begin inline asm
	shfl.sync.down.b32 %r114, %r115, %r116, %r127, %r128;
	// end inline asm
	mov.b64 	%rd76, {%r109, %r114};
	mov.b64 	%fd106, %rd76;
	setp.gt.s32 	%p39, %r78, 23;
	setp.lt.f64 	%p40, %fd105, %fd106;
	selp.f64 	%fd107, %fd106, %fd105, %p40;
	selp.f64 	%fd108, %fd105, %fd107, %p39;
	mov.b64 	%rd77, %fd108;
	mov.b64 	{%r120, %r125}, %rd77;
	mov.b32 	%r126, 16;
	// begin inline asm
	shfl.sync.down.b32 %r119, %r120, %r126, %r127, %r128;
	// end inline asm
	// begin inline asm
	shfl.sync.down.b32 %r124, %r125, %r126, %r127, %r128;
	// end inline asm
	mov.b64 	%rd78, {%r119, %r124};
	mov.b64 	%fd109, %rd78;
	setp.gt.s32 	%p41, %r78, 15;
	setp.lt.f64 	%p42, %fd108, %fd109;
	selp.f64 	%fd54, %fd109, %fd108, %p42;
	selp.f64 	%fd380, %fd108, %fd54, %p41;
	setp.ne.s32 	%p43, %r78, 0;
	@%p43 bra 	$L__BB5_70;
	shr.u32 	%r129, %r47, 2;
	and.b32  	%r130, %r129, 248;
	mov.u32 	%r131, _ZZN3cub18CUB_300001_SM_10006detail6reduce28DeviceReduceSingleTileKernelINS2_10policy_hubIdjN4cuda3__47maximumIvEEE10Policy1000EPdSB_iS8_ddNS5_3std3__410__identityEEEvT0_T1_T2_T3_T4_T6_E12temp_storage;
	add.s32 	%r132, %r131, %r130;
	st.shared.f64 	[%r132+8], %fd54;
$L__BB5_70:
	bar.sync 	0;
	setp.ne.s32 	%p44, %r47, 0;
	@%p44 bra 	$L__BB5_72;
	ld.shared.f64 	%fd110, [_ZZN3cub18CUB_300001_SM_10006detail6reduce28DeviceReduceSingleTileKernelINS2_10policy_hubIdjN4cuda3__47maximumIvEEE10Policy1000EPdSB_iS8_ddNS5_3std3__410__identityEEEvT0_T1_T2_T3_T4_T6_E12temp_storage+16];
	setp.lt.f64 	%p45, %fd380, %fd110;
	selp.f64 	%fd111, %fd110, %fd380, %p45;
	ld.shared.f64 	%fd112, [_ZZN3cub18CUB_300001_SM_10006detail6reduce28DeviceReduceSingleTileKernelINS2_10policy_hubIdjN4cuda3__47maximumIvEEE10Policy1000EPdSB_iS8_ddNS5_3std3__410__identityEEEvT0_T1_T2_T3_T4_T6_E12temp_storage+24];
	setp.lt.f64 	%p46, %fd111, %fd112;
	selp.f64 	%fd113, %fd112, %fd111, %p46;
	ld.shared.f64 	%fd114, [_ZZN3cub18CUB_300001_SM_10006detail6reduce28DeviceReduceSingleTileKernelINS2_10policy_hubIdjN4cuda3__47maximumIvEEE10Policy1000EPdSB_iS8_ddNS5_3std3__410__identityEEEvT0_T1_T2_T3_T4_T6_E12temp_storage+32];
	setp.lt.f64 	%p47, %fd113, %fd114;
	selp.f64 	%fd115, %fd114, %fd113, %p47;
	ld.shared.f64 	%fd116, [_ZZN3cub18CUB_300001_SM_10006detail6reduce28DeviceReduceSingleTileKernelINS2_10policy_hubIdjN4cuda3__47maximumIvEEE10Policy1000EPdSB_iS8_ddNS5_3std3__410__identityEEEvT0_T1_T2_T3_T4_T6_E12temp_storage+40];
	setp.lt.f64 	%p48, %fd115, %fd116;
	selp.f64 	%fd117, %fd116, %fd115, %p48;
	ld.shared.f64 	%fd118, [_ZZN3cub18CUB_300001_SM_10006detail6reduce28DeviceReduceSingleTileKernelINS2_10policy_hubIdjN4cuda3__47maximumIvEEE10Policy1000EPdSB_iS8_ddNS5_3std3__410__identityEEEvT0_T1_T2_T3_T4_T6_E12temp_storage+48];
	setp.lt.f64 	%p49, %fd117, %fd118;
	selp.f64 	%fd119, %fd118, %fd117, %p49;
	ld.shared.f64 	%fd120, [_ZZN3cub18CUB_300001_SM_10006detail6reduce28DeviceReduceSingleTileKernelINS2_10policy_hubIdjN4cuda3__47maximumIvEEE10Policy1000EPdSB_iS8_ddNS5_3std3__410__identityEEEvT0_T1_T2_T3_T4_T6_E12temp_storage+56];
	setp.lt.f64 	%p50, %fd119, %fd120;
	selp.f64 	%fd121, %fd120, %fd119, %p50;
	ld.shared.f64 	%fd122, [_ZZN3cub18CUB_300001_SM_10006detail6reduce28DeviceReduceSingleTileKernelINS2_10policy_hubIdjN4cuda3__47maximumIvEEE10Policy1000EPdSB_iS8_ddNS5_3std3__410__identityEEEvT0_T1_T2_T3_T4_T6_E12temp_storage+64];
	setp.lt.f64 	%p51, %fd121, %fd122;
	selp.f64 	%fd380, %fd122, %fd121, %p51;
$L__BB5_72:
	mov.u32 	%r444, %tid.x;
	setp.ne.s32 	%p217, %r444, 0;
	@%p217 bra 	$L__BB5_74;
	setp.lt.f64 	%p218, %fd58, %fd380;
	selp.f64 	%fd353, %fd380, %fd58, %p218;
	st.global.f64 	[%rd1], %fd353;
$L__BB5_74:
	ret;

}


// ===== COMPILED SASS (sm_100) =====

	.target	sm_100

	.elftype	@"ET_EXEC"


//--------------------- .note.nv.tkinfo           --------------------------
	.section	.note.nv.tkinfo,"",@"SHT_NOTE"
	.sectionflags	@"SHF_NOTE_NV_TKINFO"
	.tkinfo
        /*0018*/ 	.word	0x00000002
        /*0030*/ 	.string	""
        /*0030*/ 	.string	"ptxas"
        /*0030*/ 	.string	"Cuda compilation tools, release 13.0, V13.0.88"
        /*0030*/ 	.string	"Build cuda_13.0.r13.0/compiler.36424714_0"
        /*0030*/ 	.string	"-arch sm_100 -m 64 "



//--------------------- .note.nv.cuinfo           --------------------------
	.section	.note.nv.cuinfo,"",@"SHT_NOTE"
	.sectionflags	@"SHF_NOTE_NV_CUINFO"
        /*0018*/ 	.short	0x0002
        /*001a*/ 	.short	0x0064
        /*001c*/ 	.short	0x0082
	.zero		2


//--------------------- .nv.info                  --------------------------
	.section	.nv.info,"",@"SHT_CUDA_INFO"
	.align	4


	//----- nvinfo : EIATTR_REGCOUNT
	.align		4
        /*0000*/ 	.byte	0x04, 0x2f
        /*0002*/ 	.short	(.L_41 - .L_40)
	.align		4
.L_40:
        /*0004*/ 	.word	index@(_Z6changePdS_i)
        /*0008*/ 	.word	0x00000010


	//----- nvinfo : EIATTR_FRAME_SIZE
	.align		4
.L_41:
        /*000c*/ 	.byte	0x04, 0x11
        /*000e*/ 	.short	(.L_43 - .L_42)
	.align		4
.L_42:
        /*0010*/ 	.word	index@(_Z6changePdS_i)
        /*0014*/ 	.word	0x00000000


	//----- nvinfo : EIATTR_REGCOUNT
	.align		4
.L_43:
        /*0018*/ 	.byte	0x04, 0x2f
        /*001a*/ 	.short	(.L_45 - .L_44)
	.align		4
.L_44:
        /*001c*/ 	.word	index@(_Z22subtract_modulo_kernelPdS_S_i)
        /*0020*/ 	.word	0x00000010


	//----- nvinfo : EIATTR_FRAME_SIZE
	.align		4
.L_45:
        /*0024*/ 	.byte	0x04, 0x11
        /*0026*/ 	.short	(.L_47 - .L_46)
	.align		4
.L_46:
        /*0028*/ 	.word	index@(_Z22subtract_modulo_kernelPdS_S_i)
        /*002c*/ 	.word	0x00000000


	//----- nvinfo : EIATTR_REGCOUNT
	.align		4
.L_47:
        /*0030*/ 	.byte	0x04, 0x2f
        /*0032*/ 	.short	(.L_49 - .L_48)
	.align		4
.L_48:
        /*0034*/ 	.word	index@(_ZN3cub18CUB_300001_SM_10006detail11EmptyKernelIvEEvv)
        /*0038*/ 	.word	0x00000004


	//----- nvinfo : EIATTR_FRAME_SIZE
	.align		4
.L_49:
        /*003c*/ 	.byte	0x04, 0x11
        /*003e*/ 	.short	(.L_51 - .L_50)
	.align		4
.L_50:
        /*0040*/ 	.word	index@(_ZN3cub18CUB_300001_SM_10006detail11EmptyKernelIvEEvv)
        /*0044*/ 	.word	0x00000000


	//----- nvinfo : EIATTR_REGCOUNT
	.align		4
.L_51:
        /*0048*/ 	.byte	0x04, 0x2f
        /*004a*/ 	.short	(.L_53 - .L_52)
	.align		4
.L_52:
        /*004c*/ 	.word	index@(_ZN3cub18CUB_300001_SM_10006detail6reduce28DeviceReduceSingleTileKernelINS2_10policy_hubIdjN4cuda3__47maximumIvEEE10Policy1000EPdSB_jS8_ddNS5_3std3__410__identityEEEvT0_T1_T2_T3_T4_T6_)
        /*0050*/ 	.word	0x0000002c


	//----- nvinfo : EIATTR_FRAME_SIZE
	.align		4
.L_53:
        /*0054*/ 	.byte	0x04, 0x11
        /*0056*/ 	.short	(.L_55 - .L_54)
	.align		4
.L_54:
        /*0058*/ 	.word	index@(_ZN3cub18CUB_300001_SM_10006detail6reduce28DeviceReduceSingleTileKernelINS2_10policy_hubIdjN4cuda3__47maximumIvEEE10Policy1000EPdSB_jS8_ddNS5_3std3__410__identityEEEvT0_T1_T2_T3_T4_T6_)
        /*005c*/ 	.word	0x00000000


	//----- nvinfo : EIATTR_REGCOUNT
	.align		4
.L_55:
        /*0060*/ 	.byte	0x04, 0x2f
        /*0062*/ 	.short	(.L_57 - .L_56)
	.align		4
.L_56:
        /*0064*/ 	.word	index@(_ZN3cub18CUB_300001_SM_10006detail6reduce18DeviceReduceKernelINS2_10policy_hubIdjN4cuda3__47maximumIvEEE10Policy1000EPdjS8_dNS5_3std3__410__identityEEEvT0_PT3_T1_NS0_13GridEvenShareISI_EET2_T4_)
        /*0068*/ 	.word	0x0000001c


	//----- nvinfo : EIATTR_FRAME_SIZE
	.align		4
.L_57:
        /*006c*/ 	.byte	0x04, 0x11
        /*006e*/ 	.short	(.L_59 - .L_58)
	.align		4
.L_58:
        /*0070*/ 	.word	index@(_ZN3cub18CUB_300001_SM_10006detail6reduce18DeviceReduceKernelINS2_10policy_hubIdjN4cuda3__47maximumIvEEE10Policy1000EPdjS8_dNS5_3std3__410__identityEEEvT0_PT3_T1_NS0_13GridEvenShareISI_EET2_T4_)
        /*0074*/ 	.word	0x00000000


	//----- nvinfo : EIATTR_REGCOUNT
	.align		4
.L_59:
        /*0078*/ 	.byte	0x04, 0x2f
        /*007a*/ 	.short	(.L_61 - .L_60)
	.align		4
.L_60:
        /*007c*/ 	.word	index@(_ZN3cub18CUB_300001_SM_10006detail6reduce28DeviceReduceSingleTileKernelINS2_10policy_hubIdjN4cuda3__47maximumIvEEE10Policy1000EPdSB_iS8_ddNS5_3std3__410__identityEEEvT0_T1_T2_T3_T4_T6_)
        /*0080*/ 	.word	0x00000030


	//----- nvinfo : EIATTR_FRAME_SIZE
	.align		4
.L_61:
        /*0084*/ 	.byte	0x04, 0x11
        /*0086*/ 	.short	(.L_63 - .L_62)
	.align		4
.L_62:
        /*0088*/ 	.word	index@(_ZN3cub18CUB_300001_SM_10006detail6reduce28DeviceReduceSingleTileKernelINS2_10policy_hubIdjN4cuda3__47maximumIvEEE10Policy1000EPdSB_iS8_ddNS5_3std3__410__identityEEEvT0_T1_T2_T3_T4_T6_)
        /*008c*/ 	.word	0x00000000


	//----- nvinfo : EIATTR_MIN_STACK_SIZE
	.align		4
.L_63:
        /*0090*/ 	.byte	0x04, 0x12
        /*0092*/ 	.short	(.L_65 - .L_64)
	.align		4
.L_64:
        /*0094*/ 	.word	index@(_ZN3cub18CUB_300001_SM_10006detail6reduce28DeviceReduceSingleTileKernelINS2_10policy_hubIdjN4cuda3__47maximumIvEEE10Policy1000EPdSB_iS8_ddNS5_3std3__410__identityEEEvT0_T1_T2_T3_T4_T6_)
        /*0098*/ 	.word	0x00000000


	//----- nvinfo : EIATTR_MIN_STACK_SIZE
	.align		4
.L_65:
        /*009c*/ 	.byte	0x04, 0x12
        /*009e*/ 	.short	(.L_67 - .L_66)
	.align		4
.L_66:
        /*00a0*/ 	.word	index@(_ZN3cub18CUB_300001_SM_10006detail6reduce18DeviceReduceKernelINS2_10policy_hubIdjN4cuda3__47maximumIvEEE10Policy1000EPdjS8_dNS5_3std3__410__identityEEEvT0_PT3_T1_NS0_13GridEvenShareISI_EET2_T4_)
        /*00a4*/ 	.word	0x00000000


	//----- nvinfo : EIATTR_MIN_STACK_SIZE
	.align		4
.L_67:
        /*00a8*/ 	.byte	0x04, 0x12
        /*00aa*/ 	.short	(.L_69 - .L_68)
	.align		4
.L_68:
        /*00ac*/ 	.word	index@(_ZN3cub18CUB_300001_SM_10006detail6reduce28DeviceReduceSingleTileKernelINS2_10policy_hubIdjN4cuda3__47maximumIvEEE10Policy1000EPdSB_jS8_ddNS5_3std3__410__identityEEEvT0_T1_T2_T3_T4_T6_)
        /*00b0*/ 	.word	0x00000000


	//----- nvinfo : EIATTR_MIN_STACK_SIZE
	.align		4
.L_69:
        /*00b4*/ 	.byte	0x04, 0x12
        /*00b6*/ 	.short	(.L_71 - .L_70)
	.align		4
.L_70:
        /*00b8*/ 	.word	index@(_ZN3cub18CUB_300001_SM_10006detail11EmptyKernelIvEEvv)
        /*00bc*/ 	.word	0x00000000


	//----- nvinfo : EIATTR_MIN_STACK_SIZE
	.align		4
.L_71:
        /*00c0*/ 	.byte	0x04, 0x12
        /*00c2*/ 	.short	(.L_73 - .L_72)
	.align		4
.L_72:
        /*00c4*/ 	.word	index@(_Z22subtract_modulo_kernelPdS_S_i)
        /*00c8*/ 	.word	0x00000000


	//----- nvinfo : EIATTR_MIN_STACK_SIZE
	.align		4
.L_73:
        /*00cc*/ 	.byte	0x04, 0x12
        /*00ce*/ 	.short	(.L_75 - .L_74)
	.align		4
.L_74:
        /*00d0*/ 	.word	index@(_Z6changePdS_i)
        /*00d4*/ 	.word	0x00000000
.L_75:


//--------------------- .nv.compat                --------------------------
	.section	.nv.compat,"",@"SHT_CUDA_COMPAT_INFO"
	.align	4
        /*0000*/ 	.byte	0x02, 0x09, 0x00, 0x00, 0x02, 0x02, 0x01, 0x00, 0x02, 0x05, 0x05, 0x00, 0x03, 0x07, 0x01, 0x01
        /*0010*/ 	.byte	0x02, 0x03, 0x00, 0x00, 0x02, 0x06, 0x01, 0x00, 0x04, 0x0b, 0x08, 0x00, 0x01, 0x00, 0x00, 0x00
        /*0020*/ 	.byte	0x00, 0x00, 0x00, 0x00


//--------------------- .nv.info._ZN3cub18CUB_300001_SM_10006detail6reduce28DeviceReduceSingleTileKernelINS2_10policy_hubIdjN4cuda3__47maximumIvEEE10Policy1000EPdSB_iS8_ddNS5_3std3__410__identityEEEvT0_T1_T2_T3_T4_T6_ --------------------------
	.section	.nv.info._ZN3cub18CUB_300001_SM_10006detail6reduce28DeviceReduceSingleTileKernelINS2_10policy_hubIdjN4cuda3__47maximumIvEEE10Policy1000EPdSB_iS8_ddNS5_3std3__410__identityEEEvT0_T1_T2_T3_T4_T6_,"",@"SHT_CUDA_INFO"
	.sectionflags	@""
	.align	4


	//----- nvinfo : EIATTR_CUDA_API_VERSION
	.align		4
        /*0000*/ 	.byte	0x04, 0x37
        /*0002*/ 	.short	(.L_77 - .L_76)
.L_76:
        /*0004*/ 	.word	0x00000082


	//----- nvinfo : EIATTR_KPARAM_INFO
	.align		4
.L_77:
        /*0008*/ 	.byte	0x04, 0x17
        /*000a*/ 	.short	(.L_79 - .L_78)
.L_78:
        /*000c*/ 	.word	0x00000000
        /*0010*/ 	.short	0x0005
        /*0012*/ 	.short	0x0020
        /*0014*/ 	.byte	0x00, 0xf0, 0x05, 0x00


	//----- nvinfo : EIATTR_KPARAM_INFO
	.align		4
.L_79:
        /*0018*/ 	.byte	0x04, 0x17
        /*001a*/ 	.short	(.L_81 - .L_80)
.L_80:
        /*001c*/ 	.word	0x00000000
        /*0020*/ 	.short	0x0004
        /*0022*/ 	.short	0x0018
        /*0024*/ 	.byte	0x00, 0xf0, 0x21, 0x00


	//----- nvinfo : EIATTR_KPARAM_INFO
	.align		4
.L_81:
        /*0028*/ 	.byte	0x04, 0x17
        /*002a*/ 	.short	(.L_83 - .L_82)
.L_82:
        /*002c*/ 	.word	0x00000000
        /*0030*/ 	.short	0x0003
        /*0032*/ 	.short	0x0014
        /*0034*/ 	.byte	0x00, 0xf0, 0x05, 0x00


	//----- nvinfo : EIATTR_KPARAM_INFO
	.align		4
.L_83:
        /*0038*/ 	.byte	0x04, 0x17
        /*003a*/ 	.short	(.L_85 - .L_84)
.L_84:
        /*003c*/ 	.word	0x00000000
        /*0040*/ 	.short	0x0002
        /*0042*/ 	.short	0x0010
        /*0044*/ 	.byte	0x00, 0xf0, 0x11, 0x00


	//----- nvinfo : EIATTR_KPARAM_INFO
	.align		4
.L_85:
        /*0048*/ 	.byte	0x04, 0x17
        /*004a*/ 	.short	(.L_87 - .L_86)
.L_86:
        /*004c*/ 	.word	0x00000000
        /*0050*/ 	.short	0x0001
        /*0052*/ 	.short	0x0008
        /*0054*/ 	.byte	0x00, 0xf5, 0x21, 0x00


	//----- nvinfo : EIATTR_KPARAM_INFO
	.align		4
.L_87:
        /*0058*/ 	.byte	0x04, 0x17
        /*005a*/ 	.short	(.L_89 - .L_88)
.L_88:
        /*005c*/ 	.word	0x00000000
        /*0060*/ 	.short	0x0000
        /*0062*/ 	.short	0x0000
        /*0064*/ 	.byte	0x00, 0xf5, 0x21, 0x00


	//----- nvinfo : EIATTR_SPARSE_MMA_MASK
	.align		4
.L_89:
        /*0068*/ 	.byte	0x03, 0x50
        /*006a*/ 	.short	0x0000


	//----- nvinfo : EIATTR_MAXREG_COUNT
	.align		4
        /*006c*/ 	.byte	0x03, 0x1b
        /*006e*/ 	.short	0x00ff


	//----- nvinfo : EIATTR_NUM_BARRIERS
	.align		4
        /*0070*/ 	.byte	0x02, 0x4c
        /*0072*/ 	.byte	0x01
	.zero		1


	//----- nvinfo : EIATTR_MERCURY_ISA_VERSION
	.align		4
        /*0074*/ 	.byte	0x03, 0x5f
        /*0076*/ 	.short	0x0101


	//----- nvinfo : EIATTR_COOP_GROUP_MASK_REGIDS
	.align		4
        /*0078*/ 	.byte	0x04, 0x29
        /*007a*/ 	.short	(.L_91 - .L_90)


	//   ....[0]....
.L_90:
        /*007c*/ 	.word	0xffffffff


	//   ....[1]....
        /*0080*/ 	.word	0xffffffff


	//   ....[2]....
        /*0084*/ 	.word	0xffffffff


	//   ....[3]....
        /*0088*/ 	.word	0xffffffff


	//   ....[4]....
        /*008c*/ 	.word	0xffffffff


	//   ....[5]....
        /*0090*/ 	.word	0xffffffff


	//   ....[6]....
        /*0094*/ 	.word	0xffffffff


	//   ....[7]....
        /*0098*/ 	.word	0xffffffff


	//   ....[8]....
        /*009c*/ 	.word	0xffffffff


	//   ....[9]....
        /*00a0*/ 	.word	0xffffffff


	//   ....[10]....
        /*00a4*/ 	.word	0xffffffff


	//   ....[11]....
        /*00a8*/ 	.word	0xffffffff


	//   ....[12]....
        /*00ac*/ 	.word	0xffffffff


	//   ....[13]....
        /*00b0*/ 	.word	0xffffffff


	//   ....[14]....
        /*00b4*/ 	.word	0xffffffff


	//   ....[15]....
        /*00b8*/ 	.word	0xffffffff


	//   ....[16]....
        /*00bc*/ 	.word	0xffffffff


	//   ....[17]....
        /*00c0*/ 	.word	0xffffffff


	//   ....[18]....
        /*00c4*/ 	.word	0xffffffff


	//   ....[19]....
        /*00c8*/ 	.word	0xffffffff


	//   ....[20]....
        /*00cc*/ 	.word	0xffffffff


	//   ....[21]....
        /*00d0*/ 	.word	0xffffffff


	//   ....[22]....
        /*00d4*/ 	.word	0xffffffff


	//   ....[23]....
        /*00d8*/ 	.word	0xffffffff


	//   ....[24]....
        /*00dc*/ 	.word	0xffffffff


	//   ....[25]....
        /*00e0*/ 	.word	0xffffffff


	//   ....[26]....
        /*00e4*/ 	.word	0xffffffff


	//   ....[27]....
        /*00e8*/ 	.word	0xffffffff


	//   ....[28]....
        /*00ec*/ 	.word	0xffffffff


	//   ....[29]....
        /*00f0*/ 	.word	0xffffffff


	//   ....[30]....
        /*00f4*/ 	.word	0xffffffff


	//   ....[31]....
        /*00f8*/ 	.word	0xffffffff


	//   ....[32]....
        /*00fc*/ 	.word	0xffffffff


	//   ....[33]....
        /*0100*/ 	.word	0xffffffff


	//   ....[34]....
        /*0104*/ 	.word	0xffffffff


	//   ....[35]....
        /*0108*/ 	.word	0xffffffff


	//   ....[36]....
        /*010c*/ 	.word	0xffffffff


	//   ....[37]....
        /*0110*/ 	.word	0xffffffff


	//   ....[38]....
        /*0114*/ 	.word	0xffffffff


	//   ....[39]....
        /*0118*/ 	.word	0xffffffff


	//   ....[40]....
        /*011c*/ 	.word	0xffffffff


	//   ....[41]....
        /*0120*/ 	.word	0xffffffff


	//   ....[42]....
        /*0124*/ 	.word	0xffffffff


	//   ....[43]....
        /*0128*/ 	.word	0xffffffff


	//   ....[44]....
        /*012c*/ 	.word	0xffffffff


	//   ....[45]....
        /*0130*/ 	.word	0xffffffff


	//   ....[46]....
        /*0134*/ 	.word	0xffffffff


	//   ....[47]....
        /*0138*/ 	.word	0xffffffff


	//   ....[48]....
        /*013c*/ 	.word	0xffffffff


	//   ....[49]....
        /*0140*/ 	.word	0xffffffff


	//   ....[50]....
        /*0144*/ 	.word	0xffffffff


	//   ....[51]....
        /*0148*/ 	.word	0xffffffff


	//   ....[52]....
        /*014c*/ 	.word	0xffffffff


	//   ....[53]....
        /*0150*/ 	.word	0xffffffff


	//   ....[54]....
        /*0154*/ 	.word	0xffffffff


	//   ....[55]....
        /*0158*/ 	.word	0xffffffff


	//   ....[56]....
        /*015c*/ 	.word	0xffffffff


	//   ....[57]....
        /*0160*/ 	.word	0xffffffff


	//   ....[58]....
        /*0164*/ 	.word	0xffffffff


	//   ....[59]....
        /*0168*/ 	.word	0xffffffff


	//----- nvinfo : EIATTR_COOP_GROUP_INSTR_OFFSETS
	.align		4
.L_91:
        /*016c*/ 	.byte	0x04, 0x28
        /*016e*/ 	.short	(.L_93 - .L_92)


	//   ....[0]....
.L_92:
        /*0170*/ 	.word	0x00000d30


	//   ....[1]....
        /*0174*/ 	.word	0x00000d40


	//   ....[2]....
        /*0178*/ 	.word	0x00000dd0


	//   ....[3]....
        /*017c*/ 	.word	0x00000e10


	//   ....[4]....
        /*0180*/ 	.word	0x00000e80


	//   ....[5]....
        /*0184*/ 	.word	0x00000ea0


	//   ....[6]....
        /*0188*/ 	.word	0x00000ef0


	//   ....[7]....
        /*018c*/ 	.word	0x00000f10


	//   ....[8]....
        /*0190*/ 	.word	0x00000f60


	//   ....[9]....
        /*0194*/ 	.word	0x00000f80


	//   ....[10]....
        /*0198*/ 	.word	0x00001280


	//   ....[11]....
        /*019c*/ 	.word	0x00001290


	//   ....[12]....
        /*01a0*/ 	.word	0x00001320


	//   ....[13]....
        /*01a4*/ 	.word	0x00001350


	//   ....[14]....
        /*01a8*/ 	.word	0x000013b0


	//   ....[15]....
        /*01ac*/ 	.word	0x000013e0


	//   ....[16]....
        /*01b0*/ 	.word	0x00001440


	//   ....[17]....
        /*01b4*/ 	.word	0x00001480


	//   ....[18]....
        /*01b8*/ 	.word	0x000014f0


	//   ....[19]....
        /*01bc*/ 	.word	0x00001530


	//   ....[20]....
        /*01c0*/ 	.word	0x00002960


	//   ....[21]....
        /*01c4*/ 	.word	0x00002970


	//   ....[22]....
        /*01c8*/ 	.word	0x00002a00


	//   ....[23]....
        /*01cc*/ 	.word	0x00002a30


	//   ....[24]....
        /*01d0*/ 	.word	0x00002aa0


	//   ....[25]....
        /*01d4*/ 	.word	0x00002ac0


	//   ....[26]....
        /*01d8*/ 	.word	0x00002b20


	//   ....[27]....
        /*01dc*/ 	.word	0x00002b30


	//   ....[28]....
        /*01e0*/ 	.word	0x00002b80


	//   ....[29]....
        /*01e4*/ 	.word	0x00002b90


	//   ....[30]....
        /*01e8*/ 	.word	0x00003a20


	//   ....[31]....
        /*01ec*/ 	.word	0x00003a30


	//   ....[32]....
        /*01f0*/ 	.word	0x00003ac0


	//   ....[33]....
        /*01f4*/ 	.word	0x00003b00


	//   ....[34]....
        /*01f8*/ 	.word	0x00003b80


	//   ....[35]....
        /*01fc*/ 	.word	0x00003bc0


	//   ....[36]....
        /*0200*/ 	.word	0x00003c20


	//   ....[37]....
        /*0204*/ 	.word	0x00003c50


	//   ....[38]....
        /*0208*/ 	.word	0x00003ca0


	//   ....[39]....
        /*020c*/ 	.word	0x00003cd0


	//   ....[40]....
        /*0210*/ 	.word	0x00003fb0


	//   ....[41]....
        /*0214*/ 	.word	0x00003fc0


	//   ....[42]....
        /*0218*/ 	.word	0x00004050


	//   ....[43]....
        /*021c*/ 	.word	0x00004080


	//   ....[44]....
        /*0220*/ 	.word	0x000040d0


	//   ....[45]....
        /*0224*/ 	.word	0x00004100


	//   ....[46]....
        /*0228*/ 	.word	0x00004170


	//   ....[47]....
        /*022c*/ 	.word	0x000041b0


	//   ....[48]....
        /*0230*/ 	.word	0x00004220


	//   ....[49]....
        /*0234*/ 	.word	0x00004250


	//   ....[50]....
        /*0238*/ 	.word	0x00005700


	//   ....[51]....
        /*023c*/ 	.word	0x00005710


	//   ....[52]....
        /*0240*/ 	.word	0x000057a0


	//   ....[53]....
        /*0244*/ 	.word	0x000057e0


	//   ....[54]....
        /*0248*/ 	.word	0x00005860


	//   ....[55]....
        /*024c*/ 	.word	0x000058a0


	//   ....[56]....
        /*0250*/ 	.word	0x00005900


	//   ....[57]....
        /*0254*/ 	.word	0x00005930


	//   ....[58]....
        /*0258*/ 	.word	0x00005980


	//   ....[59]....
        /*025c*/ 	.word	0x000059b0


	//----- nvinfo : EIATTR_VRC_CTA_INIT_COUNT
	.align		4
.L_93:
        /*0260*/ 	.byte	0x02, 0x4a
	.zero		1
	.zero		1


	//----- nvinfo : EIATTR_EXIT_INSTR_OFFSETS
	.align		4
        /*0264*/ 	.byte	0x04, 0x1c
        /*0266*/ 	.short	(.L_95 - .L_94)


	//   ....[0]....
.L_94:
        /*0268*/ 	.word	0x00000080


	//   ....[1]....
        /*026c*/ 	.word	0x000000c0


	//   ....[2]....
        /*0270*/ 	.word	0x00005c20


	//   ....[3]....
        /*0274*/ 	.word	0x00005ca0


	//----- nvinfo : EIATTR_MAX_THREADS
	.align		4
.L_95:
        /*0278*/ 	.byte	0x04, 0x05
        /*027a*/ 	.short	(.L_97 - .L_96)
.L_96:
        /*027c*/ 	.word	0x00000100
        /*0280*/ 	.word	0x00000001
        /*0284*/ 	.word	0x00000001


	//----- nvinfo : EIATTR_CRS_STACK_SIZE
	.align		4
.L_97:
        /*0288*/ 	.byte	0x04, 0x1e
        /*028a*/ 	.short	(.L_99 - .L_98)
.L_98:
        /*028c*/ 	.word	0x00000000


	//----- nvinfo : EIATTR_CBANK_PARAM_SIZE
	.align		4
.L_99:
        /*0290*/ 	.byte	0x03, 0x19
        /*0292*/ 	.short	0x0021


	//----- nvinfo : EIATTR_PARAM_CBANK
	.align		4
        /*0294*/ 	.byte	0x04, 0x0a
        /*0296*/ 	.short	(.L_101 - .L_100)
	.align		4
.L_100:
        /*0298*/ 	.word	index@(.nv.constant0._ZN3cub18CUB_300001_SM_10006detail6reduce28DeviceReduceSingleTileKernelINS2_10policy_hubIdjN4cuda3__47maximumIvEEE10Policy1000EPdSB_iS8_ddNS5_3std3__410__identityEEEvT0_T1_T2_T3_T4_T6_)
        /*029c*/ 	.short	0x0380
        /*029e*/ 	.short	0x0021


	//----- nvinfo : EIATTR_SW_WAR
	.align		4
.L_101:
        /*02a0*/ 	.byte	0x04, 0x36
        /*02a2*/ 	.short	(.L_103 - .L_102)
.L_102:
        /*02a4*/ 	.word	0x00000008
.L_103:


//--------------------- .nv.info._ZN3cub18CUB_300001_SM_10006detail6reduce18DeviceReduceKernelINS2_10policy_hubIdjN4cuda3__47maximumIvEEE10Policy1000EPdjS8_dNS5_3std3__410__identityEEEvT0_PT3_T1_NS0_13GridEvenShareISI_EET2_T4_ --------------------------
	.section	.nv.info._ZN3cub18CUB_300001_SM_10006detail6reduce18DeviceReduceKernelINS2_10policy_hubIdjN4cuda3__47maximumIvEEE10Policy1000EPdjS8_dNS5_3std3__410__identityEEEvT0_PT3_T1_NS0_13GridEvenShareISI_EET2_T4_,"",@"SHT_CUDA_INFO"
	.sectionflags	@""
	.align	4


	//----- nvinfo : EIATTR_CUDA_API_VERSION
	.align		4
        /*0000*/ 	.byte	0x04, 0x37
        /*0002*/ 	.short	(.L_105 - .L_104)
.L_104:
        /*0004*/ 	.word	0x00000082


	//----- nvinfo : EIATTR_KPARAM_INFO
	.align		4
.L_105:
        /*0008*/ 	.byte	0x04, 0x17
        /*000a*/ 	.short	(.L_107 - .L_106)
.L_106:
        /*000c*/ 	.word	0x00000000
        /*0010*/ 	.short	0x0005
        /*0012*/ 	.short	0x003d
        /*0014*/ 	.byte	0x00, 0xf0, 0x05, 0x00


	//----- nvinfo : EIATTR_KPARAM_INFO
	.align		4
.L_107:
        /*0018*/ 	.byte	0x04, 0x17
        /*001a*/ 	.short	(.L_109 - .L_108)
.L_108:
        /*001c*/ 	.word	0x00000000
        /*0020*/ 	.short	0x0004
        /*0022*/ 	.short	0x003c
        /*0024*/ 	.byte	0x00, 0xf0, 0x05, 0x00


	//----- nvinfo : EIATTR_KPARAM_INFO
	.align		4
.L_109:
        /*0028*/ 	.byte	0x04, 0x17
        /*002a*/ 	.short	(.L_111 - .L_110)
.L_110:
        /*002c*/ 	.word	0x00000000
        /*0030*/ 	.short	0x0003
        /*0032*/ 	.short	0x0014
        /*0034*/ 	.byte	0x00, 0xf0, 0xa1, 0x00


	//----- nvinfo : EIATTR_KPARAM_INFO
	.align		4
.L_111:
        /*0038*/ 	.byte	0x04, 0x17
        /*003a*/ 	.short	(.L_113 - .L_112)
.L_112:
        /*003c*/ 	.word	0x00000000
        /*0040*/ 	.short	0x0002
        /*0042*/ 	.short	0x0010
        /*0044*/ 	.byte	0x00, 0xf0, 0x11, 0x00


	//----- nvinfo : EIATTR_KPARAM_INFO
	.align		4
.L_113:
        /*0048*/ 	.byte	0x04, 0x17
        /*004a*/ 	.short	(.L_115 - .L_114)
.L_114:
        /*004c*/ 	.word	0x00000000
        /*0050*/ 	.short	0x0001
        /*0052*/ 	.short	0x0008
        /*0054*/ 	.byte	0x00, 0xf5, 0x21, 0x00


	//----- nvinfo : EIATTR_KPARAM_INFO
	.align		4
.L_115:
        /*0058*/ 	.byte	0x04, 0x17
        /*005a*/ 	.short	(.L_117 - .L_116)
.L_116:
        /*005c*/ 	.word	0x00000000
        /*0060*/ 	.short	0x0000
        /*0062*/ 	.short	0x0000
        /*0064*/ 	.byte	0x00, 0xf5, 0x21, 0x00


	//----- nvinfo : EIATTR_SPARSE_MMA_MASK
	.align		4
.L_117:
        /*0068*/ 	.byte	0x03, 0x50
        /*006a*/ 	.short	0x0000


	//----- nvinfo : EIATTR_MAXREG_COUNT
	.align		4
        /*006c*/ 	.byte	0x03, 0x1b
        /*006e*/ 	.short	0x00ff


	//----- nvinfo : EIATTR_NUM_BARRIERS
	.align		4
        /*0070*/ 	.byte	0x02, 0x4c
        /*0072*/ 	.byte	0x01
	.zero		1


	//----- nvinfo : EIATTR_MERCURY_ISA_VERSION
	.align		4
        /*0074*/ 	.byte	0x03, 0x5f
        /*0076*/ 	.short	0x0101


	//----- nvinfo : EIATTR_COOP_GROUP_MASK_REGIDS
	.align		4
        /*0078*/ 	.byte	0x04, 0x29
        /*007a*/ 	.short	(.L_119 - .L_118)


	//   ....[0]....
.L_118:
        /*007c*/ 	.word	0xffffffff


	//   ....[1]....
        /*0080*/ 	.word	0xffffffff


	//   ....[2]....
        /*0084*/ 	.word	0xffffffff


	//   ....[3]....
        /*0088*/ 	.word	0xffffffff


	//   ....[4]....
        /*008c*/ 	.word	0xffffffff


	//   ....[5]....
        /*0090*/ 	.word	0xffffffff


	//   ....[6]....
        /*0094*/ 	.word	0xffffffff


	//   ....[7]....
        /*0098*/ 	.word	0xffffffff


	//   ....[8]....
        /*009c*/ 	.word	0xffffffff


	//   ....[9]....
        /*00a0*/ 	.word	0xffffffff


	//   ....[10]....
        /*00a4*/ 	.word	0xffffffff


	//   ....[11]....
        /*00a8*/ 	.word	0xffffffff


	//   ....[12]....
        /*00ac*/ 	.word	0xffffffff


	//   ....[13]....
        /*00b0*/ 	.word	0xffffffff


	//   ....[14]....
        /*00b4*/ 	.word	0xffffffff


	//   ....[15]....
        /*00b8*/ 	.word	0xffffffff


	//   ....[16]....
        /*00bc*/ 	.word	0xffffffff


	//   ....[17]....
        /*00c0*/ 	.word	0xffffffff


	//   ....[18]....
        /*00c4*/ 	.word	0xffffffff


	//   ....[19]....
        /*00c8*/ 	.word	0xffffffff


	//   ....[20]....
        /*00cc*/ 	.word	0xffffffff


	//   ....[21]....
        /*00d0*/ 	.word	0xffffffff


	//   ....[22]....
        /*00d4*/ 	.word	0xffffffff


	//   ....[23]....
        /*00d8*/ 	.word	0xffffffff


	//   ....[24]....
        /*00dc*/ 	.word	0xffffffff


	//   ....[25]....
        /*00e0*/ 	.word	0xffffffff


	//   ....[26]....
        /*00e4*/ 	.word	0xffffffff


	//   ....[27]....
        /*00e8*/ 	.word	0xffffffff


	//   ....[28]....
        /*00ec*/ 	.word	0xffffffff


	//   ....[29]....
        /*00f0*/ 	.word	0xffffffff


	//   ....[30]....
        /*00f4*/ 	.word	0xffffffff


	//   ....[31]....
        /*00f8*/ 	.word	0xffffffff


	//   ....[32]....
        /*00fc*/ 	.word	0xffffffff


	//   ....[33]....
        /*0100*/ 	.word	0xffffffff


	//   ....[34]....
        /*0104*/ 	.word	0xffffffff


	//   ....[35]....
        /*0108*/ 	.word	0xffffffff


	//   ....[36]....
        /*010c*/ 	.word	0xffffffff


	//   ....[37]....
        /*0110*/ 	.word	0xffffffff


	//   ....[38]....
        /*0114*/ 	.word	0xffffffff


	//   ....[39]....
        /*0118*/ 	.word	0xffffffff


	//   ....[40]....
        /*011c*/ 	.word	0xffffffff


	//   ....[41]....
        /*0120*/ 	.word	0xffffffff


	//   ....[42]....
        /*0124*/ 	.word	0xffffffff


	//   ....[43]....
        /*0128*/ 	.word	0xffffffff


	//   ....[44]....
        /*012c*/ 	.word	0xffffffff


	//   ....[45]....
        /*0130*/ 	.word	0xffffffff


	//   ....[46]....
        /*0134*/ 	.word	0xffffffff


	//   ....[47]....
        /*0138*/ 	.word	0xffffffff


	//   ....[48]....
        /*013c*/ 	.word	0xffffffff


	//   ....[49]....
        /*0140*/ 	.word	0xffffffff


	//   ....[50]....
        /*0144*/ 	.word	0xffffffff


	//   ....[51]....
        /*0148*/ 	.word	0xffffffff


	//   ....[52]....
        /*014c*/ 	.word	0xffffffff


	//   ....[53]....
        /*0150*/ 	.word	0xffffffff


	//   ....[54]....
        /*0154*/ 	.word	0xffffffff


	//   ....[55]....
        /*0158*/ 	.word	0xffffffff


	//   ....[56]....
        /*015c*/ 	.word	0xffffffff


	//   ....[57]....
        /*0160*/ 	.word	0xffffffff


	//   ....[58]....
        /*0164*/ 	.word	0xffffffff


	//   ....[59]....
        /*0168*/ 	.word	0xffffffff


	//----- nvinfo : EIATTR_COOP_GROUP_INSTR_OFFSETS
	.align		4
.L_119:
        /*016c*/ 	.byte	0x04, 0x28
        /*016e*/ 	.short	(.L_121 - .L_120)


	//   ....[0]....
.L_120:
        /*0170*/ 	.word	0x000005c0


	//   ....[1]....
        /*0174*/ 	.word	0x000005d0


	//   ....[2]....
        /*0178*/ 	.word	0x00000660


	//   ....[3]....
        /*017c*/ 	.word	0x00000670


	//   ....[4]....
        /*0180*/ 	.word	0x000006d0


	//   ....[5]....
        /*0184*/ 	.word	0x00000700


	//   ....[6]....
        /*0188*/ 	.word	0x00000780


	//   ....[7]....
        /*018c*/ 	.word	0x00000790


	//   ....[8]....
        /*0190*/ 	.word	0x000007e0


	//   ....[9]....
        /*0194*/ 	.word	0x000007f0


	//   ....[10]....
        /*0198*/ 	.word	0x00000ad0


	//   ....[11]....
        /*019c*/ 	.word	0x00000ae0


	//   ....[12]....
        /*01a0*/ 	.word	0x00000b70


	//   ....[13]....
        /*01a4*/ 	.word	0x00000b90


	//   ....[14]....
        /*01a8*/ 	.word	0x00000bf0


	//   ....[15]....
        /*01ac*/ 	.word	0x00000c10


	//   ....[16]....
        /*01b0*/ 	.word	0x00000c70


	//   ....[17]....
        /*01b4*/ 	.word	0x00000ca0


	//   ....[18]....
        /*01b8*/ 	.word	0x00000d20


	//   ....[19]....
        /*01bc*/ 	.word	0x00000d40


	//   ....[20]....
        /*01c0*/ 	.word	0x00001b60


	//   ....[21]....
        /*01c4*/ 	.word	0x00001b70


	//   ....[22]....
        /*01c8*/ 	.word	0x00001c00


	//   ....[23]....
        /*01cc*/ 	.word	0x00001c30


	//   ....[24]....
        /*01d0*/ 	.word	0x00001ca0


	//   ....[25]....
        /*01d4*/ 	.word	0x00001cc0


	//   ....[26]....
        /*01d8*/ 	.word	0x00001d20


	//   ....[27]....
        /*01dc*/ 	.word	0x00001d30


	//   ....[28]....
        /*01e0*/ 	.word	0x00001d80


	//   ....[29]....
        /*01e4*/ 	.word	0x00001d90


	//   ....[30]....
        /*01e8*/ 	.word	0x00002530


	//   ....[31]....
        /*01ec*/ 	.word	0x00002540


	//   ....[32]....
        /*01f0*/ 	.word	0x000025d0


	//   ....[33]....
        /*01f4*/ 	.word	0x000025e0


	//   ....[34]....
        /*01f8*/ 	.word	0x00002640


	//   ....[35]....
        /*01fc*/ 	.word	0x00002670


	//   ....[36]....
        /*0200*/ 	.word	0x000026f0


	//   ....[37]....
        /*0204*/ 	.word	0x00002700


	//   ....[38]....
        /*0208*/ 	.word	0x00002750


	//   ....[39]....
        /*020c*/ 	.word	0x00002760


	//   ....[40]....
        /*0210*/ 	.word	0x00002a60


	//   ....[41]....
        /*0214*/ 	.word	0x00002a70


	//   ....[42]....
        /*0218*/ 	.word	0x00002b00


	//   ....[43]....
        /*021c*/ 	.word	0x00002b20


	//   ....[44]....
        /*0220*/ 	.word	0x00002b80


	//   ....[45]....
        /*0224*/ 	.word	0x00002ba0


	//   ....[46]....
        /*0228*/ 	.word	0x00002c00


	//   ....[47]....
        /*022c*/ 	.word	0x00002c40


	//   ....[48]....
        /*0230*/ 	.word	0x00002cc0


	//   ....[49]....
        /*0234*/ 	.word	0x00002ce0


	//   ....[50]....
        /*0238*/ 	.word	0x00003b40


	//   ....[51]....
        /*023c*/ 	.word	0x00003b50


	//   ....[52]....
        /*0240*/ 	.word	0x00003be0


	//   ....[53]....
        /*0244*/ 	.word	0x00003bf0


	//   ....[54]....
        /*0248*/ 	.word	0x00003c50


	//   ....[55]....
        /*024c*/ 	.word	0x00003c80


	//   ....[56]....
        /*0250*/ 	.word	0x00003d00


	//   ....[57]....
        /*0254*/ 	.word	0x00003d10


	//   ....[58]....
        /*0258*/ 	.word	0x00003d60


	//   ....[59]....
        /*025c*/ 	.word	0x00003d70


	//----- nvinfo : EIATTR_VRC_CTA_INIT_COUNT
	.align		4
.L_121:
        /*0260*/ 	.byte	0x02, 0x4a
	.zero		1
	.zero		1


	//----- nvinfo : EIATTR_EXIT_INSTR_OFFSETS
	.align		4
        /*0264*/ 	.byte	0x04, 0x1c
        /*0266*/ 	.short	(.L_123 - .L_122)


	//   ....[0]....
.L_122:
        /*0268*/ 	.word	0x00003fe0


	//   ....[1]....
        /*026c*/ 	.word	0x00004040


	//----- nvinfo : EIATTR_MAX_THREADS
	.align		4
.L_123:
        /*0270*/ 	.byte	0x04, 0x05
        /*0272*/ 	.short	(.L_125 - .L_124)
.L_124:
        /*0274*/ 	.word	0x00000100
        /*0278*/ 	.word	0x00000001
        /*027c*/ 	.word	0x00000001


	//----- nvinfo : EIATTR_CRS_STACK_SIZE
	.align		4
.L_125:
        /*0280*/ 	.byte	0x04, 0x1e
        /*0282*/ 	.short	(.L_127 - .L_126)
.L_126:
        /*0284*/ 	.word	0x00000000


	//----- nvinfo : EIATTR_CBANK_PARAM_SIZE
	.align		4
.L_127:
        /*0288*/ 	.byte	0x03, 0x19
        /*028a*/ 	.short	0x003e


	//----- nvinfo : EIATTR_PARAM_CBANK
	.align		4
        /*028c*/ 	.byte	0x04, 0x0a
        /*028e*/ 	.short	(.L_129 - .L_128)
	.align		4
.L_128:
        /*0290*/ 	.word	index@(.nv.constant0._ZN3cub18CUB_300001_SM_10006detail6reduce18DeviceReduceKernelINS2_10policy_hubIdjN4cuda3__47maximumIvEEE10Policy1000EPdjS8_dNS5_3std3__410__identityEEEvT0_PT3_T1_NS0_13GridEvenShareISI_EET2_T4_)
        /*0294*/ 	.short	0x0380
        /*0296*/ 	.short	0x003e


	//----- nvinfo : EIATTR_SW_WAR
	.align		4
.L_129:
        /*0298*/ 	.byte	0x04, 0x36
        /*029a*/ 	.short	(.L_131 - .L_130)
.L_130:
        /*029c*/ 	.word	0x00000008
.L_131:


//--------------------- .nv.info._ZN3cub18CUB_300001_SM_10006detail6reduce28DeviceReduceSingleTileKernelINS2_10policy_hubIdjN4cuda3__47maximumIvEEE10Policy1000EPdSB_jS8_ddNS5_3std3__410__identityEEEvT0_T1_T2_T3_T4_T6_ --------------------------
	.section	.nv.info._ZN3cub18CUB_300001_SM_10006detail6reduce28DeviceReduceSingleTileKernelINS2_10policy_hubIdjN4cuda3__47maximumIvEEE10Policy1000EPdSB_jS8_ddNS5_3std3__410__identityEEEvT0_T1_T2_T3_T4_T6_,"",@"SHT_CUDA_INFO"
	.sectionflags	@""
	.align	4


	//----- nvinfo : EIATTR_CUDA_API_VERSION
	.align		4
        /*0000*/ 	.byte	0x04, 0x37
        /*0002*/ 	.short	(.L_133 - .L_132)
.L_132:
        /*0004*/ 	.word	0x00000082


	//----- nvinfo : EIATTR_KPARAM_INFO
	.align		4
.L_133:
        /*0008*/ 	.byte	0x04, 0x17
        /*000a*/ 	.short	(.L_135 - .L_134)
.L_134:
        /*000c*/ 	.word	0x00000000
        /*0010*/ 	.short	0x0005
        /*0012*/ 	.short	0x0020
        /*0014*/ 	.byte	0x00, 0xf0, 0x05, 0x00


	//----- nvinfo : EIATTR_KPARAM_INFO
	.align		4
.L_135:
        /*0018*/ 	.byte	0x04, 0x17
        /*001a*/ 	.short	(.L_137 - .L_136)
.L_136:
        /*001c*/ 	.word	0x00000000
        /*0020*/ 	.short	0x0004
        /*0022*/ 	.short	0x0018
        /*0024*/ 	.byte	0x00, 0xf0, 0x21, 0x00


	//----- nvinfo : EIATTR_KPARAM_INFO
	.align		4
.L_137:
        /*0028*/ 	.byte	0x04, 0x17
        /*002a*/ 	.short	(.L_139 - .L_138)
.L_138:
        /*002c*/ 	.word	0x00000000
        /*0030*/ 	.short	0x0003
        /*0032*/ 	.short	0x0014
        /*0034*/ 	.byte	0x00, 0xf0, 0x05, 0x00


	//----- nvinfo : EIATTR_KPARAM_INFO
	.align		4
.L_139:
        /*0038*/ 	.byte	0x04, 0x17
        /*003a*/ 	.short	(.L_141 - .L_140)
.L_140:
        /*003c*/ 	.word	0x00000000
        /*0040*/ 	.short	0x0002
        /*0042*/ 	.short	0x0010
        /*0044*/ 	.byte	0x00, 0xf0, 0x11, 0x00


	//----- nvinfo : EIATTR_KPARAM_INFO
	.align		4
.L_141:
        /*0048*/ 	.byte	0x04, 0x17
        /*004a*/ 	.short	(.L_143 - .L_142)
.L_142:
        /*004c*/ 	.word	0x00000000
        /*0050*/ 	.short	0x0001
        /*0052*/ 	.short	0x0008
        /*0054*/ 	.byte	0x00, 0xf5, 0x21, 0x00


	//----- nvinfo : EIATTR_KPARAM_INFO
	.align		4
.L_143:
        /*0058*/ 	.byte	0x04, 0x17
        /*005a*/ 	.short	(.L_145 - .L_144)
.L_144:
        /*005c*/ 	.word	0x00000000
        /*0060*/ 	.short	0x0000
        /*0062*/ 	.short	0x0000
        /*0064*/ 	.byte	0x00, 0xf5, 0x21, 0x00


	//----- nvinfo : EIATTR_SPARSE_MMA_MASK
	.align		4
.L_145:
        /*0068*/ 	.byte	0x03, 0x50
        /*006a*/ 	.short	0x0000


	//----- nvinfo : EIATTR_MAXREG_COUNT
	.align		4
        /*006c*/ 	.byte	0x03, 0x1b
        /*006e*/ 	.short	0x00ff


	//----- nvinfo : EIATTR_NUM_BARRIERS
	.align		4
        /*0070*/ 	.byte	0x02, 0x4c
        /*0072*/ 	.byte	0x01
	.zero		1


	//----- nvinfo : EIATTR_MERCURY_ISA_VERSION
	.align		4
        /*0074*/ 	.byte	0x03, 0x5f
        /*0076*/ 	.short	0x0101


	//----- nvinfo : EIATTR_COOP_GROUP_MASK_REGIDS
	.align		4
        /*0078*/ 	.byte	0x04, 0x29
        /*007a*/ 	.short	(.L_147 - .L_146)


	//   ....[0]....
.L_146:
        /*007c*/ 	.word	0xffffffff


	//   ....[1]....
        /*0080*/ 	.word	0xffffffff


	//   ....[2]....
        /*0084*/ 	.word	0xffffffff


	//   ....[3]....
        /*0088*/ 	.word	0xffffffff


	//   ....[4]....
        /*008c*/ 	.word	0xffffffff


	//   ....[5]....
        /*0090*/ 	.word	0xffffffff


	//   ....[6]....
        /*0094*/ 	.word	0xffffffff


	//   ....[7]....
        /*0098*/ 	.word	0xffffffff


	//   ....[8]....
        /*009c*/ 	.word	0xffffffff


	//   ....[9]....
        /*00a0*/ 	.word	0xffffffff


	//   ....[10]....
        /*00a4*/ 	.word	0xffffffff


	//   ....[11]....
        /*00a8*/ 	.word	0xffffffff


	//   ....[12]....
        /*00ac*/ 	.word	0xffffffff


	//   ....[13]....
        /*00b0*/ 	.word	0xffffffff


	//   ....[14]....
        /*00b4*/ 	.word	0xffffffff


	//   ....[15]....
        /*00b8*/ 	.word	0xffffffff


	//   ....[16]....
        /*00bc*/ 	.word	0xffffffff


	//   ....[17]....
        /*00c0*/ 	.word	0xffffffff


	//   ....[18]....
        /*00c4*/ 	.word	0xffffffff


	//   ....[19]....
        /*00c8*/ 	.word	0xffffffff


	//   ....[20]....
        /*00cc*/ 	.word	0xffffffff


	//   ....[21]....
        /*00d0*/ 	.word	0xffffffff


	//   ....[22]....
        /*00d4*/ 	.word	0xffffffff


	//   ....[23]....
        /*00d8*/ 	.word	0xffffffff


	//   ....[24]....
        /*00dc*/ 	.word	0xffffffff


	//   ....[25]....
        /*00e0*/ 	.word	0xffffffff


	//   ....[26]....
        /*00e4*/ 	.word	0xffffffff


	//   ....[27]....
        /*00e8*/ 	.word	0xffffffff


	//   ....[28]....
        /*00ec*/ 	.word	0xffffffff


	//   ....[29]....
        /*00f0*/ 	.word	0xffffffff


	//   ....[30]....
        /*00f4*/ 	.word	0xffffffff


	//   ....[31]....
        /*00f8*/ 	.word	0xffffffff


	//   ....[32]....
        /*00fc*/ 	.word	0xffffffff


	//   ....[33]....
        /*0100*/ 	.word	0xffffffff


	//   ....[34]....
        /*0104*/ 	.word	0xffffffff


	//   ....[35]....
        /*0108*/ 	.word	0xffffffff


	//   ....[36]....
        /*010c*/ 	.word	0xffffffff


	//   ....[37]....
        /*0110*/ 	.word	0xffffffff


	//   ....[38]....
        /*0114*/ 	.word	0xffffffff


	//   ....[39]....
        /*0118*/ 	.word	0xffffffff


	//   ....[40]....
        /*011c*/ 	.word	0xffffffff


	//   ....[41]....
        /*0120*/ 	.word	0xffffffff


	//   ....[42]....
        /*0124*/ 	.word	0xffffffff


	//   ....[43]....
        /*0128*/ 	.word	0xffffffff


	//   ....[44]....
        /*012c*/ 	.word	0xffffffff


	//   ....[45]....
        /*0130*/ 	.word	0xffffffff


	//   ....[46]....
        /*0134*/ 	.word	0xffffffff


	//   ....[47]....
        /*0138*/ 	.word	0xffffffff


	//   ....[48]....
        /*013c*/ 	.word	0xffffffff


	//   ....[49]....
        /*0140*/ 	.word	0xffffffff


	//   ....[50]....
        /*0144*/ 	.word	0xffffffff


	//   ....[51]....
        /*0148*/ 	.word	0xffffffff


	//   ....[52]....
        /*014c*/ 	.word	0xffffffff


	//   ....[53]....
        /*0150*/ 	.word	0xffffffff


	//   ....[54]....
        /*0154*/ 	.word	0xffffffff


	//   ....[55]....
        /*0158*/ 	.word	0xffffffff


	//   ....[56]....
        /*015c*/ 	.word	0xffffffff


	//   ....[57]....
        /*0160*/ 	.word	0xffffffff


	//   ....[58]....
        /*0164*/ 	.word	0xffffffff


	//   ....[59]....
        /*0168*/ 	.word	0xffffffff


	//----- nvinfo : EIATTR_COOP_GROUP_INSTR_OFFSETS
	.align		4
.L_147:
        /*016c*/ 	.byte	0x04, 0x28
        /*016e*/ 	.short	(.L_149 - .L_148)


	//   ....[0]....
.L_148:
        /*0170*/ 	.word	0x00000cb0


	//   ....[1]....
        /*0174*/ 	.word	0x00000cc0


	//   ....[2]....
        /*0178*/ 	.word	0x00000d50


	//   ....[3]....
        /*017c*/ 	.word	0x00000d90


	//   ....[4]....
        /*0180*/ 	.word	0x00000e10


	//   ....[5]....
        /*0184*/ 	.word	0x00000e40


	//   ....[6]....
        /*0188*/ 	.word	0x00000e90


	//   ....[7]....
        /*018c*/ 	.word	0x00000ec0


	//   ....[8]....
        /*0190*/ 	.word	0x00000f10


	//   ....[9]....
        /*0194*/ 	.word	0x00000f40


	//   ....[10]....
        /*0198*/ 	.word	0x00001240


	//   ....[11]....
        /*019c*/ 	.word	0x00001250


	//   ....[12]....
        /*01a0*/ 	.word	0x000012e0


	//   ....[13]....
        /*01a4*/ 	.word	0x00001310


	//   ....[14]....
        /*01a8*/ 	.word	0x00001370


	//   ....[15]....
        /*01ac*/ 	.word	0x000013a0


	//   ....[16]....
        /*01b0*/ 	.word	0x00001400


	//   ....[17]....
        /*01b4*/ 	.word	0x00001440


	//   ....[18]....
        /*01b8*/ 	.word	0x000014b0


	//   ....[19]....
        /*01bc*/ 	.word	0x000014f0


	//   ....[20]....
        /*01c0*/ 	.word	0x00002180


	//   ....[21]....
        /*01c4*/ 	.word	0x00002190


	//   ....[22]....
        /*01c8*/ 	.word	0x00002220


	//   ....[23]....
        /*01cc*/ 	.word	0x00002250


	//   ....[24]....
        /*01d0*/ 	.word	0x000022c0


	//   ....[25]....
        /*01d4*/ 	.word	0x000022e0


	//   ....[26]....
        /*01d8*/ 	.word	0x00002340


	//   ....[27]....
        /*01dc*/ 	.word	0x00002350


	//   ....[28]....
        /*01e0*/ 	.word	0x000023a0


	//   ....[29]....
        /*01e4*/ 	.word	0x000023b0


	//   ....[30]....
        /*01e8*/ 	.word	0x000031c0


	//   ....[31]....
        /*01ec*/ 	.word	0x000031d0


	//   ....[32]....
        /*01f0*/ 	.word	0x00003260


	//   ....[33]....
        /*01f4*/ 	.word	0x000032a0


	//   ....[34]....
        /*01f8*/ 	.word	0x00003320


	//   ....[35]....
        /*01fc*/ 	.word	0x00003360


	//   ....[36]....
        /*0200*/ 	.word	0x000033c0


	//   ....[37]....
        /*0204*/ 	.word	0x000033f0


	//   ....[38]....
        /*0208*/ 	.word	0x00003440


	//   ....[39]....
        /*020c*/ 	.word	0x00003470


	//   ....[40]....
        /*0210*/ 	.word	0x00003750


	//   ....[41]....
        /*0214*/ 	.word	0x00003760


	//   ....[42]....
        /*0218*/ 	.word	0x000037f0


	//   ....[43]....
        /*021c*/ 	.word	0x00003820


	//   ....[44]....
        /*0220*/ 	.word	0x00003870


	//   ....[45]....
        /*0224*/ 	.word	0x000038a0


	//   ....[46]....
        /*0228*/ 	.word	0x00003910


	//   ....[47]....
        /*022c*/ 	.word	0x00003950


	//   ....[48]....
        /*0230*/ 	.word	0x000039c0


	//   ....[49]....
        /*0234*/ 	.word	0x000039f0


	//   ....[50]....
        /*0238*/ 	.word	0x00004730


	//   ....[51]....
        /*023c*/ 	.word	0x00004740


	//   ....[52]....
        /*0240*/ 	.word	0x000047d0


	//   ....[53]....
        /*0244*/ 	.word	0x00004800


	//   ....[54]....
        /*0248*/ 	.word	0x00004870


	//   ....[55]....
        /*024c*/ 	.word	0x00004890


	//   ....[56]....
        /*0250*/ 	.word	0x000048f0


	//   ....[57]....
        /*0254*/ 	.word	0x00004900


	//   ....[58]....
        /*0258*/ 	.word	0x00004950


	//   ....[59]....
        /*025c*/ 	.word	0x00004960


	//----- nvinfo : EIATTR_VRC_CTA_INIT_COUNT
	.align		4
.L_149:
        /*0260*/ 	.byte	0x02, 0x4a
	.zero		1
	.zero		1


	//----- nvinfo : EIATTR_EXIT_INSTR_OFFSETS
	.align		4
        /*0264*/ 	.byte	0x04, 0x1c
        /*0266*/ 	.short	(.L_151 - .L_150)


	//   ....[0]....
.L_150:
        /*0268*/ 	.word	0x00000080


	//   ....[1]....
        /*026c*/ 	.word	0x000000c0


	//   ....[2]....
        /*0270*/ 	.word	0x00004bd0


	//   ....[3]....
        /*0274*/ 	.word	0x00004c50


	//----- nvinfo : EIATTR_MAX_THREADS
	.align		4
.L_151:
        /*0278*/ 	.byte	0x04, 0x05
        /*027a*/ 	.short	(.L_153 - .L_152)
.L_152:
        /*027c*/ 	.word	0x00000100
        /*0280*/ 	.word	0x00000001
        /*0284*/ 	.word	0x00000001


	//----- nvinfo : EIATTR_CRS_STACK_SIZE
	.align		4
.L_153:
        /*0288*/ 	.byte	0x04, 0x1e
        /*028a*/ 	.short	(.L_155 - .L_154)
.L_154:
        /*028c*/ 	.word	0x00000000


	//----- nvinfo : EIATTR_CBANK_PARAM_SIZE
	.align		4
.L_155:
        /*0290*/ 	.byte	0x03, 0x19
        /*0292*/ 	.short	0x0021


	//----- nvinfo : EIATTR_PARAM_CBANK
	.align		4
        /*0294*/ 	.byte	0x04, 0x0a
        /*0296*/ 	.short	(.L_157 - .L_156)
	.align		4
.L_156:
        /*0298*/ 	.word	index@(.nv.constant0._ZN3cub18CUB_300001_SM_10006detail6reduce28DeviceReduceSingleTileKernelINS2_10policy_hubIdjN4cuda3__47maximumIvEEE10Policy1000EPdSB_jS8_ddNS5_3std3__410__identityEEEvT0_T1_T2_T3_T4_T6_)
        /*029c*/ 	.short	0x0380
        /*029e*/ 	.short	0x0021


	//----- nvinfo : EIATTR_SW_WAR
	.align		4
.L_157:
        /*02a0*/ 	.byte	0x04, 0x36
        /*02a2*/ 	.short	(.L_159 - .L_158)
.L_158:
        /*02a4*/ 	.word	0x00000008
.L_159:


//--------------------- .nv.info._ZN3cub18CUB_300001_SM_10006detail11EmptyKernelIvEEvv --------------------------
	.section	.nv.info._ZN3cub18CUB_300001_SM_10006detail11EmptyKernelIvEEvv,"",@"SHT_CUDA_INFO"
	.sectionflags	@""
	.align	4


	//----- nvinfo : EIATTR_CUDA_API_VERSION
	.align		4
        /*0000*/ 	.byte	0x04, 0x37
        /*0002*/ 	.short	(.L_161 - .L_160)
.L_160:
        /*0004*/ 	.word	0x00000082


	//----- nvinfo : EIATTR_SPARSE_MMA_MASK
	.align		4
.L_161:
        /*0008*/ 	.byte	0x03, 0x50
        /*000a*/ 	.short	0x0000


	//----- nvinfo : EIATTR_MAXREG_COUNT
	.align		4
        /*000c*/ 	.byte	0x03, 0x1b
        /*000e*/ 	.short	0x00ff


	//----- nvinfo : EIATTR_MERCURY_ISA_VERSION
	.align		4
        /*0010*/ 	.byte	0x03, 0x5f
        /*0012*/ 	.short	0x0101


	//----- nvinfo : EIATTR_VRC_CTA_INIT_COUNT
	.align		4
        /*0014*/ 	.byte	0x02, 0x4a
	.zero		1
	.zero		1


	//----- nvinfo : EIATTR_EXIT_INSTR_OFFSETS
	.align		4
        /*0018*/ 	.byte	0x04, 0x1c
        /*001a*/ 	.short	(.L_163 - .L_162)


	//   ....[0]....
.L_162:
        /*001c*/ 	.word	0x00000010


	//----- nvinfo : EIATTR_SW_WAR
	.align		4
.L_163:
        /*0020*/ 	.byte	0x04, 0x36
        /*0022*/ 	.short	(.L_165 - .L_164)
.L_164:
        /*0024*/ 	.word	0x00000008
.L_165:


//--------------------- .nv.info._Z22subtract_modulo_kernelPdS_S_i --------------------------
	.section	.nv.info._Z22subtract_modulo_kernelPdS_S_i,"",@"SHT_CUDA_INFO"
	.sectionflags	@""
	.align	4


	//----- nvinfo : EIATTR_CUDA_API_VERSION
	.align		4
        /*0000*/ 	.byte	0x04, 0x37
        /*0002*/ 	.short	(.L_167 - .L_166)
.L_166:
        /*0004*/ 	.word	0x00000082


	//----- nvinfo : EIATTR_KPARAM_INFO
	.align		4
.L_167:
        /*0008*/ 	.byte	0x04, 0x17
        /*000a*/ 	.short	(.L_169 - .L_168)
.L_168:
        /*000c*/ 	.word	0x00000000
        /*0010*/ 	.short	0x0003
        /*0012*/ 	.short	0x0018
        /*0014*/ 	.byte	0x00, 0xf0, 0x11, 0x00


	//----- nvinfo : EIATTR_KPARAM_INFO
	.align		4
.L_169:
        /*0018*/ 	.byte	0x04, 0x17
        /*001a*/ 	.short	(.L_171 - .L_170)
.L_170:
        /*001c*/ 	.word	0x00000000
        /*0020*/ 	.short	0x0002
        /*0022*/ 	.short	0x0010
        /*0024*/ 	.byte	0x00, 0xf5, 0x21, 0x00


	//----- nvinfo : EIATTR_KPARAM_INFO
	.align		4
.L_171:
        /*0028*/ 	.byte	0x04, 0x17
        /*002a*/ 	.short	(.L_173 - .L_172)
.L_172:
        /*002c*/ 	.word	0x00000000
        /*0030*/ 	.short	0x0001
        /*0032*/ 	.short	0x0008
        /*0034*/ 	.byte	0x00, 0xf5, 0x21, 0x00


	//----- nvinfo : EIATTR_KPARAM_INFO
	.align		4
.L_173:
        /*0038*/ 	.byte	0x04, 0x17
        /*003a*/ 	.short	(.L_175 - .L_174)
.L_174:
        /*003c*/ 	.word	0x00000000
        /*0040*/ 	.short	0x0000
        /*0042*/ 	.short	0x0000
        /*0044*/ 	.byte	0x00, 0xf5, 0x21, 0x00


	//----- nvinfo : EIATTR_SPARSE_MMA_MASK
	.align		4
.L_175:
        /*0048*/ 	.byte	0x03, 0x50
        /*004a*/ 	.short	0x0000


	//----- nvinfo : EIATTR_MAXREG_COUNT
	.align		4
        /*004c*/ 	.byte	0x03, 0x1b
        /*004e*/ 	.short	0x00ff


	//----- nvinfo : EIATTR_MERCURY_ISA_VERSION
	.align		4
        /*0050*/ 	.byte	0x03, 0x5f
        /*0052*/ 	.short	0x0101


	//----- nvinfo : EIATTR_VRC_CTA_INIT_COUNT
	.align		4
        /*0054*/ 	.byte	0x02, 0x4a
	.zero		1
	.zero		1


	//----- nvinfo : EIATTR_EXIT_INSTR_OFFSETS
	.align		4
        /*0058*/ 	.byte	0x04, 0x1c
        /*005a*/ 	.short	(.L_177 - .L_176)


	//   ....[0]....
.L_176:
        /*005c*/ 	.word	0x00000080


	//   ....[1]....
        /*0060*/ 	.word	0x00000160


	//   ....[2]....
        /*0064*/ 	.word	0x000001a0


	//----- nvinfo : EIATTR_CBANK_PARAM_SIZE
	.align		4
.L_177:
        /*0068*/ 	.byte	0x03, 0x19
        /*006a*/ 	.short	0x001c


	//----- nvinfo : EIATTR_PARAM_CBANK
	.align		4
        /*006c*/ 	.byte	0x04, 0x0a
        /*006e*/ 	.short	(.L_179 - .L_178)
	.align		4
.L_178:
        /*0070*/ 	.word	index@(.nv.constant0._Z22subtract_modulo_kernelPdS_S_i)
        /*0074*/ 	.short	0x0380
        /*0076*/ 	.short	0x001c


	//----- nvinfo : EIATTR_SW_WAR
	.align		4
.L_179:
        /*0078*/ 	.byte	0x04, 0x36
        /*007a*/ 	.short	(.L_181 - .L_180)
.L_180:
        /*007c*/ 	.word	0x00000008
.L_181:


//--------------------- .nv.info._Z6changePdS_i   --------------------------
	.section	.nv.info._Z6changePdS_i,"",@"SHT_CUDA_INFO"
	.sectionflags	@""
	.align	4


	//----- nvinfo : EIATTR_CUDA_API_VERSION
	.align		4
        /*0000*/ 	.byte	0x04, 0x37
        /*0002*/ 	.short	(.L_183 - .L_182)
.L_182:
        /*0004*/ 	.word	0x00000082


	//----- nvinfo : EIATTR_KPARAM_INFO
	.align		4
.L_183:
        /*0008*/ 	.byte	0x04, 0x17
        /*000a*/ 	.short	(.L_185 - .L_184)
.L_184:
        /*000c*/ 	.word	0x00000000
        /*0010*/ 	.short	0x0002
        /*0012*/ 	.short	0x0010
        /*0014*/ 	.byte	0x00, 0xf0, 0x11, 0x00


	//----- nvinfo : EIATTR_KPARAM_INFO
	.align		4
.L_185:
        /*0018*/ 	.byte	0x04, 0x17
        /*001a*/ 	.short	(.L_187 - .L_186)
.L_186:
        /*001c*/ 	.word	0x00000000
        /*0020*/ 	.short	0x0001
        /*0022*/ 	.short	0x0008
        /*0024*/ 	.byte	0x00, 0xf5, 0x21, 0x00


	//----- nvinfo : EIATTR_KPARAM_INFO
	.align		4
.L_187:
        /*0028*/ 	.byte	0x04, 0x17
        /*002a*/ 	.short	(.L_189 - .L_188)
.L_188:
        /*002c*/ 	.word	0x00000000
        /*0030*/ 	.short	0x0000
        /*0032*/ 	.short	0x0000
        /*0034*/ 	.byte	0x00, 0xf5, 0x21, 0x00


	//----- nvinfo : EIATTR_SPARSE_MMA_MASK
	.align		4
.L_189:
        /*0038*/ 	.byte	0x03, 0x50
        /*003a*/ 	.short	0x0000


	//----- nvinfo : EIATTR_MAXREG_COUNT
	.align		4
        /*003c*/ 	.byte	0x03, 0x1b
        /*003e*/ 	.short	0x00ff


	//----- nvinfo : EIATTR_MERCURY_ISA_VERSION
	.align		4
        /*0040*/ 	.byte	0x03, 0x5f
        /*0042*/ 	.short	0x0101


	//----- nvinfo : EIATTR_VRC_CTA_INIT_COUNT
	.align		4
        /*0044*/ 	.byte	0x02, 0x4a
	.zero		1
	.zero		1


	//----- nvinfo : EIATTR_EXIT_INSTR_OFFSETS
	.align		4
        /*0048*/ 	.byte	0x04, 0x1c
        /*004a*/ 	.short	(.L_191 - .L_190)


	//   ....[0]....
.L_190:
        /*004c*/ 	.word	0x00000070


	//   ....[1]....
        /*0050*/ 	.word	0x000001f0


	//   ....[2]....
        /*0054*/ 	.word	0x00000240


	//   ....[3]....
        /*0058*/ 	.word	0x00000360


	//----- nvinfo : EIATTR_CBANK_PARAM_SIZE
	.align		4
.L_191:
        /*005c*/ 	.byte	0x03, 0x19
        /*005e*/ 	.short	0x0014


	//----- nvinfo : EIATTR_PARAM_CBANK
	.align		4
        /*0060*/ 	.byte	0x04, 0x0a
        /*0062*/ 	.short	(.L_193 - .L_192)
	.align		4
.L_192:
        /*0064*/ 	.word	index@(.nv.constant0._Z6changePdS_i)
        /*0068*/ 	.short	0x0380
        /*006a*/ 	.short	0x0014


	//----- nvinfo : EIATTR_SW_WAR
	.align		4
.L_193:
        /*006c*/ 	.byte	0x04, 0x36
        /*006e*/ 	.short	(.L_195 - .L_194)
.L_194:
        /*0070*/ 	.word	0x00000008
.L_195:


//--------------------- .nv.callgraph             --------------------------
	.section	.nv.callgraph,"",@"SHT_CUDA_CALLGRAPH"
	.align	4
	.sectionentsize	8
	.align		4
        /*0000*/ 	.word	0x00000000
	.align		4
        /*0004*/ 	.word	0xffffffff
	.align		4
        /*0008*/ 	.word	0x00000000
	.align		4
        /*000c*/ 	.word	0xfffffffe
	.align		4
        /*0010*/ 	.word	0x00000000
	.align		4
        /*0014*/ 	.word	0xfffffffd
	.align		4
        /*0018*/ 	.word	0x00000000
	.align		4
        /*001c*/ 	.word	0xfffffffc


//--------------------- .nv.constant4             --------------------------
	.section	.nv.constant4,"a",@progbits
	.align	8
	.align		8
.nv.constant4:
        /*0000*/ 	.dword	_ZN34_INTERNAL_57091365_4_k_cu_10521c5f4cuda3std3__45__cpo5beginE
	.align		8
        /*0008*/ 	.dword	_ZN34_INTERNAL_57091365_4_k_cu_10521c5f4cuda3std3__45__cpo3endE
	.align		8
        /*0010*/ 	.dword	_ZN34_INTERNAL_57091365_4_k_cu_10521c5f4cuda3std3__45__cpo6cbeginE
	.align		8
        /*0018*/ 	.dword	_ZN34_INTERNAL_57091365_4_k_cu_10521c5f4cuda3std3__45__cpo4cendE
	.align		8
        /*0020*/ 	.dword	_ZN34_INTERNAL_57091365_4_k_cu_10521c5f4cuda3std3__45__cpo6rbeginE
	.align		8
        /*0028*/ 	.dword	_ZN34_INTERNAL_57091365_4_k_cu_10521c5f4cuda3std3__45__cpo4rendE
	.align		8
        /*0030*/ 	.dword	_ZN34_INTERNAL_57091365_4_k_cu_10521c5f4cuda3std3__45__cpo7crbeginE
	.align		8
        /*0038*/ 	.dword	_ZN34_INTERNAL_57091365_4_k_cu_10521c5f4cuda3std3__45__cpo5crendE
	.align		8
        /*0040*/ 	.dword	_ZN34_INTERNAL_57091365_4_k_cu_10521c5f4cuda3std3__436_GLOBAL__N__57091365_4_k_cu_10521c5f6ignoreE
	.align		8
        /*0048*/ 	.dword	_ZN34_INTERNAL_57091365_4_k_cu_10521c5f4cuda3std3__419piecewise_constructE
	.align		8
        /*0050*/ 	.dword	_ZN34_INTERNAL_57091365_4_k_cu_10521c5f4cuda3std3__48in_placeE
	.align		8
        /*0058*/ 	.dword	_ZN34_INTERNAL_57091365_4_k_cu_10521c5f4cuda3std3__420unreachable_sentinelE
	.align		8
        /*0060*/ 	.dword	_ZN34_INTERNAL_57091365_4_k_cu_10521c5f4cuda3std3__47nulloptE
	.align		8
        /*0068*/ 	.dword	_ZN34_INTERNAL_57091365_4_k_cu_10521c5f4cuda3std3__48unexpectE
	.align		8
        /*0070*/ 	.dword	_ZN34_INTERNAL_57091365_4_k_cu_10521c5f4cuda3std6ranges3__45__cpo4swapE
	.align		8
        /*0078*/ 	.dword	_ZN34_INTERNAL_57091365_4_k_cu_10521c5f4cuda3std6ranges3__45__cpo9iter_moveE
	.align		8
        /*0080*/ 	.dword	_ZN34_INTERNAL_57091365_4_k_cu_10521c5f4cuda3std6ranges3__45__cpo5beginE
	.align		8
        /*0088*/ 	.dword	_ZN34_INTERNAL_57091365_4_k_cu_10521c5f4cuda3std6ranges3__45__cpo3endE
	.align		8
        /*0090*/ 	.dword	_ZN34_INTERNAL_57091365_4_k_cu_10521c5f4cuda3std6ranges3__45__cpo6cbeginE
	.align		8
        /*0098*/ 	.dword	_ZN34_INTERNAL_57091365_4_k_cu_10521c5f4cuda3std6ranges3__45__cpo4cendE
	.align		8
        /*00a0*/ 	.dword	_ZN34_INTERNAL_57091365_4_k_cu_10521c5f4cuda3std6ranges3__45__cpo7advanceE
	.align		8
        /*00a8*/ 	.dword	_ZN34_INTERNAL_57091365_4_k_cu_10521c5f4cuda3std6ranges3__45__cpo9iter_swapE
	.align		8
        /*00b0*/ 	.dword	_ZN34_INTERNAL_57091365_4_k_cu_10521c5f4cuda3std6ranges3__45__cpo4nextE
	.align		8
        /*00b8*/ 	.dword	_ZN34_INTERNAL_57091365_4_k_cu_10521c5f4cuda3std6ranges3__45__cpo4prevE
	.align		8
        /*00c0*/ 	.dword	_ZN34_INTERNAL_57091365_4_k_cu_10521c5f4cuda3std6ranges3__45__cpo4dataE
	.align		8
        /*00c8*/ 	.dword	_ZN34_INTERNAL_57091365_4_k_cu_10521c5f4cuda3std6ranges3__45__cpo5cdataE
	.align		8
        /*00d0*/ 	.dword	_ZN34_INTERNAL_57091365_4_k_cu_10521c5f4cuda3std6ranges3__45__cpo4sizeE
	.align		8
        /*00d8*/ 	.dword	_ZN34_INTERNAL_57091365_4_k_cu_10521c5f4cuda3std6ranges3__45__cpo5ssizeE
	.align		8
        /*00e0*/ 	.dword	_ZN34_INTERNAL_57091365_4_k_cu_10521c5f4cuda3std6ranges3__45__cpo8distanceE
	.align		8
        /*00e8*/ 	.dword	_ZN34_INTERNAL_57091365_4_k_cu_10521c5f6thrust24THRUST_300001_SM_1000_NS6system6detail10sequential3seqE
	.align		8
        /*00f0*/ 	.dword	_ZN34_INTERNAL_57091365_4_k_cu_10521c5f6thrust24THRUST_300001_SM_1000_NS12placeholders2_1E
	.align		8
        /*00f8*/ 	.dword	_ZN34_INTERNAL_57091365_4_k_cu_10521c5f6thrust24THRUST_300001_SM_1000_NS12placeholders2_2E
	.align		8
        /*0100*/ 	.dword	_ZN34_INTERNAL_57091365_4_k_cu_10521c5f6thrust24THRUST_300001_SM_1000_NS12placeholders2_3E
	.align		8
        /*0108*/ 	.dword	_ZN34_INTERNAL_57091365_4_k_cu_10521c5f6thrust24THRUST_300001_SM_1000_NS12placeholders2_4E
	.align		8
        /*0110*/ 	.dword	_ZN34_INTERNAL_57091365_4_k_cu_10521c5f6thrust24THRUST_300001_SM_1000_NS12placeholders2_5E
	.align		8
        /*0118*/ 	.dword	_ZN34_INTERNAL_57091365_4_k_cu_10521c5f6thrust24THRUST_300001_SM_1000_NS12placeholders2_6E
	.align		8
        /*0120*/ 	.dword	_ZN34_INTERNAL_57091365_4_k_cu_10521c5f6thrust24THRUST_300001_SM_1000_NS12placeholders2_7E
	.align		8
        /*0128*/ 	.dword	_ZN34_INTERNAL_57091365_4_k_cu_10521c5f6thrust24THRUST_300001_SM_1000_NS12placeholders2_8E
	.align		8
        /*0130*/ 	.dword	_ZN34_INTERNAL_57091365_4_k_cu_10521c5f6thrust24THRUST_300001_SM_1000_NS12placeholders2_9E
	.align		8
        /*0138*/ 	.dword	_ZN34_INTERNAL_57091365_4_k_cu_10521c5f6thrust24THRUST_300001_SM_1000_NS12placeholders3_10E


//--------------------- .text._ZN3cub18CUB_300001_SM_10006detail6reduce28DeviceReduceSingleTileKernelINS2_10policy_hubIdjN4cuda3__47maximumIvEEE10Policy1000EPdSB_iS8_ddNS5_3std3__410__identityEEEvT0_T1_T2_T3_T4_T6_ --------------------------
	.section	.text._ZN3cub18CUB_300001_SM_10006detail6reduce28DeviceReduceSingleTileKernelINS2_10policy_hubIdjN4cuda3__47maximumIvEEE10Policy1000EPdSB_iS8_ddNS5_3std3__410__identityEEEvT0_T1_T2_T3_T4_T6_,"ax",@progbits
	.align	128
        .global         _ZN3cub18CUB_300001_SM_10006detail6reduce28DeviceReduceSingleTileKernelINS2_10policy_hubIdjN4cuda3__47maximumIvEEE10Policy1000EPdSB_iS8_ddNS5_3std3__410__identityEEEvT0_T1_T2_T3_T4_T6_
        .type           _ZN3cub18CUB_300001_SM_10006detail6reduce28DeviceReduceSingleTileKernelINS2_10policy_hubIdjN4cuda3__47maximumIvEEE10Policy1000EPdSB_iS8_ddNS5_3std3__410__identityEEEvT0_T1_T2_T3_T4_T6_,@function
        .size           _ZN3cub18CUB_300001_SM_10006detail6reduce28DeviceReduceSingleTileKernelINS2_10policy_hubIdjN4cuda3__47maximumIvEEE10Policy1000EPdSB_iS8_ddNS5_3std3__410__identityEEEvT0_T1_T2_T3_T4_T6_,(.L_x_149 - _ZN3cub18CUB_300001_SM_10006detail6reduce28DeviceReduceSingleTileKernelINS2_10policy_hubIdjN4cuda3__47maximumIvEEE10Policy1000EPdSB_iS8_ddNS5_3std3__410__identityEEEvT0_T1_T2_T3_T4_T6_)
        .other          _ZN3cub18CUB_300001_SM_10006detail6reduce28DeviceReduceSingleTileKernelINS2_10policy_hubIdjN4cuda3__47maximumIvEEE10Policy1000EPdSB_iS8_ddNS5_3std3__410__identityEEEvT0_T1_T2_T3_T4_T6_,@"STO_CUDA_ENTRY STV_DEFAULT"
_ZN3cub18CUB_300001_SM_10006detail6reduce28DeviceReduceSingleTileKernelINS2_10policy_hubIdjN4cuda3__47maximumIvEEE10Policy1000EPdSB_iS8_ddNS5_3std3__410__identityEEEvT0_T1_T2_T3_T4_T6_:
.text._ZN3cub18CUB_300001_SM_10006detail6reduce28DeviceReduceSingleTileKernelINS2_10policy_hubIdjN4cuda3__47maximumIvEEE10Policy1000EPdSB_iS8_ddNS5_3std3__410__identityEEEvT0_T1_T2_T3_T4_T6_:
[----:B------:R-:W-:Y:S01]  /*0000*/  LDC R1, c[0x0][0x37c] ;  /* 0x0000df00ff017b82 */ /* 0x000fe20000000800 */
[----:B------:R-:W0:Y:S01]  /*0010*/  LDCU UR4, c[0x0][0x390] ;  /* 0x00007200ff0477ac */ /* 0x000e220008000800 */
[----:B------:R-:W1:Y:S01]  /*0020*/  LDCU.64 UR6, c[0x0][0x358] ;  /* 0x00006b00ff0677ac */ /* 0x000e620008000a00 */
[----:B0-----:R-:W-:-:S05]  /*0030*/  IMAD.U32 R4, RZ, RZ, UR4 ;  /* 0x00000004ff047e24 */ /* 0x001fca000f8e00ff */
[----:B------:R-:W-:-:S13]  /*0040*/  ISETP.NE.AND P0, PT, R4, RZ, PT ;  /* 0x000000ff0400720c */ /* 0x000fda0003f05270 */
[----:B-1----:R-:W-:Y:S05]  /*0050*/  @P0 BRA `(.L_x_0) ;  /* 0x00000000001c0947 */ /* 0x002fea0003800000 */
[----:B------:R-:W0:Y:S02]  /*0060*/  S2R R0, SR_TID.X ;  /* 0x0000000000007919 */ /* 0x000e240000002100 */
[----:B0-----:R-:W-:-:S13]  /*0070*/  ISETP.NE.AND P0, PT, R0, RZ, PT ;  /* 0x000000ff0000720c */ /* 0x001fda0003f05270 */
[----:B------:R-:W-:Y:S05]  /*0080*/  @P0 EXIT ;  /* 0x000000000000094d */ /* 0x000fea0003800000 */
[----:B------:R-:W0:Y:S08]  /*0090*/  LDC.64 R2, c[0x0][0x388] ;  /* 0x0000e200ff027b82 */ /* 0x000e300000000a00 */
[----:B------:R-:W0:Y:S02]  /*00a0*/  LDC.64 R4, c[0x0][0x398] ;  /* 0x0000e600ff047b82 */ /* 0x000e240000000a00 */
[----:B0-----:R-:W-:Y:S01]  /*00b0*/  STG.E.64 desc[UR6][R2.64], R4 ;  /* 0x0000000402007986 */ /* 0x001fe2000c101b06 */
[----:B------:R-:W-:Y:S05]  /*00c0*/  EXIT ;  /* 0x000000000000794d */ /* 0x000fea0003800000 */
.L_x_0:
[----:B------:R-:W0:Y:S01]  /*00d0*/  LDCU UR4, c[0x0][0x380] ;  /* 0x00007000ff0477ac */ /* 0x000e220008000800 */
[----:B------:R-:W-:Y:S01]  /*00e0*/  BSSY.RECONVERGENT B0, `(.L_x_1) ;  /* 0x00005b3000007945 */ /* 0x000fe20003800200 */
[----:B0-----:R-:W-:-:S09]  /*00f0*/  ULOP3.LUT UP0, URZ, UR4, 0x1f, URZ, 0xc0, !UPT ;  /* 0x0000001f04ff7892 */ /* 0x001fd2000f80c0ff */
[----:B------:R-:W-:Y:S05]  /*0100*/  BRA.U UP0, `(.L_x_2) ;  /* 0x0000002d003c7547 */ /* 0x000fea000b800000 */
[----:B------:R-:W-:-:S13]  /*0110*/  ISETP.GT.AND P0, PT, R4, 0x7ff, PT ;  /* 0x000007ff0400780c */ /* 0x000fda0003f04270 */
[----:B------:R-:W-:Y:S05]  /*0120*/  @P0 BRA `(.L_x_3) ;  /* 0x0000001400e80947 */ /* 0x000fea0003800000 */
[----:B------:R-:W0:Y:S01]  /*0130*/  S2R R3, SR_TID.X ;  /* 0x0000000000037919 */ /* 0x000e220000002100 */
[----:B------:R-:W-:Y:S01]  /*0140*/  BSSY.RECONVERGENT B1, `(.L_x_4) ;  /* 0x0000009000017945 */ /* 0x000fe20003800200 */
[----:B------:R-:W-:Y:S02]  /*0150*/  CS2R R6, SRZ ;  /* 0x0000000000067805 */ /* 0x000fe4000001ff00 */
[----:B0-----:R-:W-:Y:S01]  /*0160*/  ISETP.GE.AND P0, PT, R3, R4, PT ;  /* 0x000000040300720c */ /* 0x001fe20003f06270 */
[----:B------:R-:W-:-:S12]  /*0170*/  IMAD.MOV.U32 R5, RZ, RZ, R3 ;  /* 0x000000ffff057224 */ /* 0x000fd800078e0003 */
[----:B------:R-:W-:Y:S05]  /*0180*/  @P0 BRA `(.L_x_5) ;  /* 0x0000000000100947 */ /* 0x000fea0003800000 */
[----:B------:R-:W0:Y:S02]  /*0190*/  LDC.64 R6, c[0x0][0x380] ;  /* 0x0000e000ff067b82 */ /* 0x000e240000000a00 */
[----:B0-----:R-:W-:-:S06]  /*01a0*/  IMAD.WIDE.U32 R6, R3, 0x8, R6 ;  /* 0x0000000803067825 */ /* 0x001fcc00078e0006 */
[----:B------:R-:W5:Y:S01]  /*01b0*/  LDG.E.64.CONSTANT R6, desc[UR6][R6.64] ;  /* 0x0000000606067981 */ /* 0x000f62000c1e9b00 */
[----:B------:R-:W-:-:S07]  /*01c0*/  VIADD R5, R3, 0x100 ;  /* 0x0000010003057836 */ /* 0x000fce0000000000 */
.L_x_5:
[----:B------:R-:W-:Y:S05]  /*01d0*/  BSYNC.RECONVERGENT B1 ;  /* 0x0000000000017941 */ /* 0x000fea0003800200 */
.L_x_4:
[----:B------:R-:W-:Y:S01]  /*01e0*/  ISETP.GE.AND P0, PT, R5, R4, PT ;  /* 0x000000040500720c */ /* 0x000fe20003f06270 */
[----:B------:R-:W-:-:S12]  /*01f0*/  BSSY.RECONVERGENT B1, `(.L_x_6) ;  /* 0x00000b0000017945 */ /* 0x000fd80003800200 */
[----:B------:R-:W-:Y:S05]  /*0200*/  @P0 BRA `(.L_x_7) ;  /* 0x0000000800b80947 */ /* 0x000fea0003800000 */
[----:B------:R-:W-:Y:S01]  /*0210*/  LOP3.LUT R9, RZ, R5, RZ, 0x33, !PT ;  /* 0x00000005ff097212 */ /* 0x000fe200078e33ff */
[----:B------:R-:W-:Y:S04]  /*0220*/  BSSY.RECONVERGENT B2, `(.L_x_8) ;  /* 0x0000019000027945 */ /* 0x000fe80003800200 */
[----:B------:R-:W-:-:S05]  /*0230*/  IMAD.IADD R0, R9, 0x1, R4 ;  /* 0x0000000109007824 */ /* 0x000fca00078e0204 */
[C---:B------:R-:W-:Y:S02]  /*0240*/  LOP3.LUT R2, R0.reuse, 0x300, RZ, 0xc0, !PT ;  /* 0x0000030000027812 */ /* 0x040fe400078ec0ff */
[----:B------:R-:W-:Y:S02]  /*0250*/  ISETP.GE.U32.AND P0, PT, R0, 0x300, PT ;  /* 0x000003000000780c */ /* 0x000fe40003f06070 */
[----:B------:R-:W-:-:S13]  /*0260*/  ISETP.NE.AND P1, PT, R2, 0x300, PT ;  /* 0x000003000200780c */ /* 0x000fda0003f25270 */
[----:B------:R-:W-:Y:S05]  /*0270*/  @!P1 BRA `(.L_x_9) ;  /* 0x00000000004c9947 */ /* 0x000fea0003800000 */
[----:B------:R-:W0:Y:S01]  /*0280*/  LDC.64 R8, c[0x0][0x380] ;  /* 0x0000e000ff087b82 */ /* 0x000e220000000a00 */
[----:B------:R-:W-:-:S04]  /*0290*/  LEA.HI R0, R0, 0x1, RZ, 0x18 ;  /* 0x0000000100007811 */ /* 0x000fc800078fc0ff */
[----:B------:R-:W-:-:S05]  /*02a0*/  LOP3.LUT R0, R0, 0x3, RZ, 0xc0, !PT ;  /* 0x0000000300007812 */ /* 0x000fca00078ec0ff */
[----:B------:R-:W-:Y:S02]  /*02b0*/  IMAD.MOV R0, RZ, RZ, -R0 ;  /* 0x000000ffff007224 */ /* 0x000fe400078e0a00 */
[----:B0-----:R-:W-:-:S04]  /*02c0*/  IMAD.WIDE.U32 R8, R5, 0x8, R8 ;  /* 0x0000000805087825 */ /* 0x001fc800078e0008 */
[----:B------:R-:W-:Y:S02]  /*02d0*/  IMAD.MOV.U32 R2, RZ, RZ, R8 ;  /* 0x000000ffff027224 */ /* 0x000fe400078e0008 */
[----:B------:R-:W-:-:S07]  /*02e0*/  IMAD.MOV.U32 R11, RZ, RZ, R9 ;  /* 0x000000ffff0b7224 */ /* 0x000fce00078e0009 */
.L_x_10:
[----:B------:R-:W-:Y:S02]  /*02f0*/  IMAD.MOV.U32 R8, RZ, RZ, R2 ;  /* 0x000000ffff087224 */ /* 0x000fe400078e0002 */
[----:B------:R-:W-:-:S06]  /*0300*/  IMAD.MOV.U32 R9, RZ, RZ, R11 ;  /* 0x000000ffff097224 */ /* 0x000fcc00078e000b */
[----:B------:R-:W2:Y:S01]  /*0310*/  LDG.E.64.CONSTANT R8, desc[UR6][R8.64] ;  /* 0x0000000608087981 */ /* 0x000ea2000c1e9b00 */
[----:B------:R-:W-:Y:S01]  /*0320*/  VIADD R0, R0, 0x1 ;  /* 0x0000000100007836 */ /* 0x000fe20000000000 */
[----:B------:R-:W-:Y:S01]  /*0330*/  IADD3 R2, P3, PT, R2, 0x800, RZ ;  /* 0x0000080002027810 */ /* 0x000fe20007f7e0ff */
[----:B------:R-:W-:-:S03]  /*0340*/  VIADD R5, R5, 0x100 ;  /* 0x0000010005057836 */ /* 0x000fc60000000000 */
[----:B------:R-:W-:Y:S01]  /*0350*/  ISETP.NE.AND P2, PT, R0, RZ, PT ;  /* 0x000000ff0000720c */ /* 0x000fe20003f45270 */
[----:B------:R-:W-:Y:S01]  /*0360*/  IMAD.X R11, RZ, RZ, R11, P3 ;  /* 0x000000ffff0b7224 */ /* 0x000fe200018e060b */
[----:B--2--5:R-:W-:-:S06]  /*0370*/  DSETP.GEU.AND P1, PT, R6, R8, PT ;  /* 0x000000080600722a */ /* 0x024fcc0003f2e000 */
[----:B------:R-:W-:Y:S02]  /*0380*/  FSEL R6, R8, R6, !P1 ;  /* 0x0000000608067208 */ /* 0x000fe40004800000 */
[----:B------:R-:W-:-:S03]  /*0390*/  FSEL R7, R9, R7, !P1 ;  /* 0x0000000709077208 */ /* 0x000fc60004800000 */
[----:B------:R-:W-:Y:S05]  /*03a0*/  @P2 BRA `(.L_x_10) ;  /* 0xfffffffc00d02947 */ /* 0x000fea000383ffff */
.L_x_9:
[----:B------:R-:W-:Y:S05]  /*03b0*/  BSYNC.RECONVERGENT B2 ;  /* 0x0000000000027941 */ /* 0x000fea0003800200 */
.L_x_8:
[----:B------:R-:W-:Y:S05]  /*03c0*/  @!P0 BRA `(.L_x_7) ;  /* 0x0000000800488947 */ /* 0x000fea0003800000 */
[----:B------:R-:W-:Y:S01]  /*03d0*/  IMAD.IADD R0, R4, 0x1, -R5 ;  /* 0x0000000104007824 */ /* 0x000fe200078e0a05 */
[----:B------:R-:W-:Y:S01]  /*03e0*/  BSSY.RECONVERGENT B2, `(.L_x_11) ;  /* 0x0000051000027945 */ /* 0x000fe20003800200 */
[----:B------:R-:W-:-:S03]  /*03f0*/  PLOP3.LUT P0, PT, PT, PT, PT, 0x80, 0x8 ;  /* 0x000000000008781c */ /* 0x000fc60003f0f070 */
[----:B------:R-:W-:-:S13]  /*0400*/  ISETP.GT.AND P1, PT, R0, 0xc00, PT ;  /* 0x00000c000000780c */ /* 0x000fda0003f24270 */
[----:B------:R-:W-:Y:S05]  /*0410*/  @!P1 BRA `(.L_x_12) ;  /* 0x0000000400349947 */ /* 0x000fea0003800000 */
[----:B------:R-:W0:Y:S01]  /*0420*/  LDC.64 R8, c[0x0][0x380] ;  /* 0x0000e000ff087b82 */ /* 0x000e220000000a00 */
[----:B------:R-:W-:Y:S01]  /*0430*/  PLOP3.LUT P0, PT, PT, PT, PT, 0x8, 0x80 ;  /* 0x000000000080781c */ /* 0x000fe20003f0e170 */
[----:B------:R-:W-:-:S12]  /*0440*/  VIADD R0, R4, 0xfffff400 ;  /* 0xfffff40004007836 */ /* 0x000fd80000000000 */
.L_x_13:
[----:B0-----:R-:W-:-:S05]  /*0450*/  IMAD.WIDE R30, R5, 0x8, R8 ;  /* 0x00000008051e7825 */ /* 0x001fca00078e0208 */
[----:B------:R-:W2:Y:S04]  /*0460*/  LDG.E.64.CONSTANT R10, desc[UR6][R30.64] ;  /* 0x000000061e0a7981 */ /* 0x000ea8000c1e9b00 */
[----:B------:R-:W3:Y:S04]  /*0470*/  LDG.E.64.CONSTANT R12, desc[UR6][R30.64+0x800] ;  /* 0x000800061e0c7981 */ /* 0x000ee8000c1e9b00 */
[----:B------:R-:W4:Y:S01]  /*0480*/  LDG.E.64.CONSTANT R14, desc[UR6][R30.64+0x1000] ;  /* 0x001000061e0e7981 */ /* 0x000f22000c1e9b00 */
[----:B------:R-:W-:-:S03]  /*0490*/  VIADD R39, R5, 0x400 ;  /* 0x0000040005277836 */ /* 0x000fc60000000000 */
[----:B------:R-:W4:Y:S01]  /*04a0*/  LDG.E.64.CONSTANT R16, desc[UR6][R30.64+0x1800] ;  /* 0x001800061e107981 */ /* 0x000f22000c1e9b00 */
[----:B------:R-:W-:-:S05]  /*04b0*/  IMAD.WIDE R38, R39, 0x8, R8 ;  /* 0x0000000827267825 */ /* 0x000fca00078e0208 */
[----:B------:R-:W4:Y:S04]  /*04c0*/  LDG.E.64.CONSTANT R18, desc[UR6][R38.64] ;  /* 0x0000000626127981 */ /* 0x000f28000c1e9b00 */
[----:B------:R-:W4:Y:S04]  /*04d0*/  LDG.E.64.CONSTANT R20, desc[UR6][R38.64+0x800] ;  /* 0x0008000626147981 */ /* 0x000f28000c1e9b00 */
        /* <DEDUP_REMOVED lines=12> */
[----:B------:R-:W4:Y:S04]  /*05a0*/  LDG.E.64.CONSTANT R38, desc[UR6][R44.64+0x1000] ;  /* 0x001000062c267981 */ /* 0x000f28000c1e9b00 */
[----:B------:R-:W4:Y:S01]  /*05b0*/  LDG.E.64.CONSTANT R40, desc[UR6][R44.64+0x1800] ;  /* 0x001800062c287981 */ /* 0x000f22000c1e9b00 */
[----:B------:R-:W-:-:S05]  /*05c0*/  VIADD R5, R5, 0x1000 ;  /* 0x0000100005057836 */ /* 0x000fca0000000000 */
[----:B------:R-:W-:Y:S01]  /*05d0*/  ISETP.GE.AND P2, PT, R5, R0, PT ;  /* 0x000000000500720c */ /* 0x000fe20003f46270 */
[----:B--2--5:R-:W-:-:S06]  /*05e0*/  DSETP.GEU.AND P1, PT, R6, R10, PT ;  /* 0x0000000a0600722a */ /* 0x024fcc0003f2e000 */
[----:B------:R-:W-:Y:S02]  /*05f0*/  FSEL R6, R10, R6, !P1 ;  /* 0x000000060a067208 */ /* 0x000fe40004800000 */
[----:B------:R-:W-:-:S06]  /*0600*/  FSEL R7, R11, R7, !P1 ;  /* 0x000000070b077208 */ /* 0x000fcc0004800000 */
[----:B---3--:R-:W-:-:S06]  /*0610*/  DSETP.GEU.AND P1, PT, R6, R12, PT ;  /* 0x0000000c0600722a */ /* 0x008fcc0003f2e000 */
[----:B------:R-:W-:Y:S02]  /*0620*/  FSEL R6, R12, R6, !P1 ;  /* 0x000000060c067208 */ /* 0x000fe40004800000 */
[----:B------:R-:W-:-:S06]  /*0630*/  FSEL R7, R13, R7, !P1 ;  /* 0x000000070d077208 */ /* 0x000fcc0004800000 */
[----:B----4-:R-:W-:-:S06]  /*0640*/  DSETP.GEU.AND P1, PT, R6, R14, PT ;  /* 0x0000000e0600722a */ /* 0x010fcc0003f2e000 */
[----:B------:R-:W-:Y:S02]  /*0650*/  FSEL R6, R14, R6, !P1 ;  /* 0x000000060e067208 */ /* 0x000fe40004800000 */
[----:B------:R-:W-:-:S06]  /*0660*/  FSEL R7, R15, R7, !P1 ;  /* 0x000000070f077208 */ /* 0x000fcc0004800000 */
[----:B------:R-:W-:-:S06]  /*0670*/  DSETP.GEU.AND P1, PT, R6, R16, PT ;  /* 0x000000100600722a */ /* 0x000fcc0003f2e000 */
        /* <DEDUP_REMOVED lines=37> */
[----:B------:R-:W-:Y:S01]  /*08d0*/  FSEL R7, R41, R7, !P1 ;  /* 0x0000000729077208 */ /* 0x000fe20004800000 */
[----:B------:R-:W-:Y:S06]  /*08e0*/  @!P2 BRA `(.L_x_13) ;  /* 0xfffffff800d8a947 */ /* 0x000fec000383ffff */
.L_x_12:
[----:B------:R-:W-:Y:S05]  /*08f0*/  BSYNC.RECONVERGENT B2 ;  /* 0x0000000000027941 */ /* 0x000fea0003800200 */
.L_x_11:
[----:B------:R-:W-:Y:S01]  /*0900*/  IMAD.IADD R0, R4, 0x1, -R5 ;  /* 0x0000000104007824 */ /* 0x000fe200078e0a05 */
[----:B------:R-:W-:Y:S04]  /*0910*/  BSSY.RECONVERGENT B2, `(.L_x_14) ;  /* 0x0000029000027945 */ /* 0x000fe80003800200 */
[----:B------:R-:W-:-:S13]  /*0920*/  ISETP.GT.AND P1, PT, R0, 0x400, PT ;  /* 0x000004000000780c */ /* 0x000fda0003f24270 */
[----:B------:R-:W-:Y:S05]  /*0930*/  @!P1 BRA `(.L_x_15) ;  /* 0x0000000000989947 */ /* 0x000fea0003800000 */
[----:B------:R-:W0:Y:S02]  /*0940*/  LDC.64 R18, c[0x0][0x380] ;  /* 0x0000e000ff127b82 */ /* 0x000e240000000a00 */
        /* <DEDUP_REMOVED lines=11> */
[----:B------:R-:W-:Y:S01]  /*0a00*/  VIADD R5, R5, 0x800 ;  /* 0x0000080005057836 */ /* 0x000fe20000000000 */
        /* <DEDUP_REMOVED lines=20> */
[----:B------:R-:W-:Y:S02]  /*0b50*/  FSEL R7, R25, R7, !P0 ;  /* 0x0000000719077208 */ /* 0x000fe40004000000 */
[----:B------:R-:W-:-:S04]  /*0b60*/  PLOP3.LUT P0, PT, PT, PT, PT, 0x8, 0x80 ;  /* 0x000000000080781c */ /* 0x000fc80003f0e170 */
[----:B------:R-:W-:-:S06]  /*0b70*/  DSETP.GEU.AND P1, PT, R6, R26, PT ;  /* 0x0000001a0600722a */ /* 0x000fcc0003f2e000 */
[----:B------:R-:W-:Y:S02]  /*0b80*/  FSEL R6, R26, R6, !P1 ;  /* 0x000000061a067208 */ /* 0x000fe40004800000 */
[----:B------:R-:W-:-:S07]  /*0b90*/  FSEL R7, R27, R7, !P1 ;  /* 0x000000071b077208 */ /* 0x000fce0004800000 */
.L_x_15:
[----:B------:R-:W-:Y:S05]  /*0ba0*/  BSYNC.RECONVERGENT B2 ;  /* 0x0000000000027941 */ /* 0x000fea0003800200 */
.L_x_14:
[----:B------:R-:W-:-:S13]  /*0bb0*/  ISETP.LT.OR P0, PT, R5, R4, P0 ;  /* 0x000000040500720c */ /* 0x000fda0000701670 */
[----:B------:R-:W-:Y:S05]  /*0bc0*/  @!P0 BRA `(.L_x_7) ;  /* 0x0000000000488947 */ /* 0x000fea0003800000 */
[----:B------:R-:W0:Y:S02]  /*0bd0*/  LDC.64 R8, c[0x0][0x380] ;  /* 0x0000e000ff087b82 */ /* 0x000e240000000a00 */
[----:B0-----:R-:W-:-:S05]  /*0be0*/  IMAD.WIDE R8, R5, 0x8, R8 ;  /* 0x0000000805087825 */ /* 0x001fca00078e0208 */
[----:B------:R-:W2:Y:S04]  /*0bf0*/  LDG.E.64.CONSTANT R10, desc[UR6][R8.64] ;  /* 0x00000006080a7981 */ /* 0x000ea8000c1e9b00 */
[----:B------:R-:W3:Y:S04]  /*0c00*/  LDG.E.64.CONSTANT R12, desc[UR6][R8.64+0x800] ;  /* 0x00080006080c7981 */ /* 0x000ee8000c1e9b00 */
[----:B------:R-:W4:Y:S04]  /*0c10*/  LDG.E.64.CONSTANT R14, desc[UR6][R8.64+0x1000] ;  /* 0x00100006080e7981 */ /* 0x000f28000c1e9b00 */
[----:B------:R-:W4:Y:S01]  /*0c20*/  LDG.E.64.CONSTANT R16, desc[UR6][R8.64+0x1800] ;  /* 0x0018000608107981 */ /* 0x000f22000c1e9b00 */
        /* <DEDUP_REMOVED lines=11> */
[----:B------:R-:W-:-:S07]  /*0ce0*/  FSEL R7, R17, R7, !P0 ;  /* 0x0000000711077208 */ /* 0x000fce0004000000 */
.L_x_7:
[----:B------:R-:W-:Y:S05]  /*0cf0*/  BSYNC.RECONVERGENT B1 ;  /* 0x0000000000017941 */ /* 0x000fea0003800200 */
.L_x_6:
[----:B------:R-:W-:-:S13]  /*0d00*/  ISETP.GE.AND P0, PT, R4, 0x100, PT ;  /* 0x000001000400780c */ /* 0x000fda0003f06270 */
[----:B------:R-:W-:Y:S05]  /*0d10*/  @!P0 BRA `(.L_x_16) ;  /* 0x00000004003c8947 */ /* 0x000fea0003800000 */
[----:B------:R-:W0:Y:S01]  /*0d20*/  S2R R8, SR_LANEID ;  /* 0x0000000000087919 */ /* 0x000e220000000000 */
[----:B-----5:R-:W-:Y:S04]  /*0d30*/  SHFL.DOWN PT, R4, R6, 0x1, 0x1f ;  /* 0x08201f0006047f89 */ /* 0x020fe800000e0000 */
[----:B------:R-:W1:Y:S02]  /*0d40*/  SHFL.DOWN PT, R5, R7, 0x1, 0x1f ;  /* 0x08201f0007057f89 */ /* 0x000e6400000e0000 */
[----:B-1----:R-:W-:Y:S01]  /*0d50*/  DSETP.GEU.AND P1, PT, R6, R4, PT ;  /* 0x000000040600722a */ /* 0x002fe20003f2e000 */
[C---:B0-----:R-:W-:Y:S02]  /*0d60*/  ISETP.GT.AND P0, PT, R8.reuse, 0x1e, PT ;  /* 0x0000001e0800780c */ /* 0x041fe40003f04270 */
[----:B------:R-:W-:-:S03]  /*0d70*/  ISETP.NE.AND P2, PT, R8, RZ, PT ;  /* 0x000000ff0800720c */ /* 0x000fc60003f45270 */
[----:B------:R-:W-:Y:S02]  /*0d80*/  FSEL R9, R4, R6, !P1 ;  /* 0x0000000604097208 */ /* 0x000fe40004800000 */
[----:B------:R-:W-:Y:S02]  /*0d90*/  FSEL R5, R5, R7, !P1 ;  /* 0x0000000705057208 */ /* 0x000fe40004800000 */
[----:B------:R-:W-:Y:S02]  /*0da0*/  FSEL R6, R6, R9, P0 ;  /* 0x0000000906067208 */ /* 0x000fe40000000000 */
[----:B------:R-:W-:Y:S02]  /*0db0*/  FSEL R11, R7, R5, P0 ;  /* 0x00000005070b7208 */ /* 0x000fe40000000000 */
[----:B------:R-:W-:Y:S01]  /*0dc0*/  ISETP.GT.AND P0, PT, R8, 0x1d, PT ;  /* 0x0000001d0800780c */ /* 0x000fe20003f04270 */
[----:B------:R-:W-:Y:S01]  /*0dd0*/  SHFL.DOWN PT, R4, R6, 0x2, 0x1f ;  /* 0x08401f0006047f89 */ /* 0x000fe200000e0000 */
[----:B------:R-:W-:Y:S01]  /*0de0*/  @!P2 MOV R2, 0x400 ;  /* 0x000004000002a802 */ /* 0x000fe20000000f00 */
[----:B------:R-:W-:Y:S01]  /*0df0*/  IMAD.MOV.U32 R7, RZ, RZ, R11 ;  /* 0x000000ffff077224 */ /* 0x000fe200078e000b */
[----:B------:R-:W-:Y:S01]  /*0e00*/  @!P2 SHF.R.U32.HI R0, RZ, 0x2, R3 ;  /* 0x00000002ff00a819 */ /* 0x000fe20000011603 */
[----:B------:R-:W0:Y:S03]  /*0e10*/  SHFL.DOWN PT, R5, R11, 0x2, 0x1f ;  /* 0x08401f000b057f89 */ /* 0x000e2600000e0000 */
[----:B------:R-:W-:Y:S01]  /*0e20*/  @!P2 LOP3.LUT R0, R0, 0xf8, RZ, 0xc0, !PT ;  /* 0x000000f80000a812 */ /* 0x000fe200078ec0ff */
[----:B------:R-:W1:Y:S01]  /*0e30*/  @!P2 S2R R9, SR_CgaCtaId ;  /* 0x000000000009a919 */ /* 0x000e620000008800 */
[----:B0-----:R-:W-:-:S06]  /*0e40*/  DSETP.GEU.AND P1, PT, R6, R4, PT ;  /* 0x000000040600722a */ /* 0x001fcc0003f2e000 */
[----:B------:R-:W-:Y:S02]  /*0e50*/  @!P0 FSEL R6, R4, R6, !P1 ;  /* 0x0000000604068208 */ /* 0x000fe40004800000 */
[----:B------:R-:W-:Y:S02]  /*0e60*/  @!P0 FSEL R11, R5, R11, !P1 ;  /* 0x0000000b050b8208 */ /* 0x000fe40004800000 */
[----:B------:R-:W-:Y:S01]  /*0e70*/  ISETP.GT.AND P0, PT, R8, 0x1b, PT ;  /* 0x0000001b0800780c */ /* 0x000fe20003f04270 */
[----:B------:R-:W-:Y:S02]  /*0e80*/  SHFL.DOWN PT, R4, R6, 0x4, 0x1f ;  /* 0x08801f0006047f89 */ /* 0x000fe400000e0000 */
[----:B------:R-:W-:Y:S02]  /*0e90*/  IMAD.MOV.U32 R7, RZ, RZ, R11 ;  /* 0x000000ffff077224 */ /* 0x000fe400078e000b */
[----:B------:R-:W0:Y:S04]  /*0ea0*/  SHFL.DOWN PT, R5, R11, 0x4, 0x1f ;  /* 0x08801f000b057f89 */ /* 0x000e2800000e0000 */
        /* <DEDUP_REMOVED lines=14> */
[----:B0-----:R-:W-:Y:S01]  /*0f90*/  DSETP.GEU.AND P0, PT, R6, R4, PT ;  /* 0x000000040600722a */ /* 0x001fe20003f0e000 */
[----:B-1----:R-:W-:-:S05]  /*0fa0*/  @!P2 LEA R7, R9, R2, 0x18 ;  /* 0x000000020907a211 */ /* 0x002fca00078ec0ff */
[----:B------:R-:W-:Y:S01]  /*0fb0*/  FSEL R4, R4, R6, !P0 ;  /* 0x0000000604047208 */ /* 0x000fe20004000000 */
[----:B------:R-:W-:Y:S01]  /*0fc0*/  @!P2 IMAD.IADD R9, R0, 0x1, R7 ;  /* 0x000000010009a824 */ /* 0x000fe200078e0207 */
[----:B------:R-:W-:Y:S02]  /*0fd0*/  FSEL R5, R5, R11, !P0 ;  /* 0x0000000b05057208 */ /* 0x000fe40004000000 */
[----:B------:R-:W-:Y:S02]  /*0fe0*/  ISETP.NE.AND P0, PT, R3, RZ, PT ;  /* 0x000000ff0300720c */ /* 0x000fe40003f05270 */
[----:B------:R-:W-:Y:S01]  /*0ff0*/  FSEL R6, R6, R4, P1 ;  /* 0x0000000406067208 */ /* 0x000fe20000800000 */
[----:B------:R3:W-:Y:S01]  /*1000*/  @!P2 STS.64 [R9+0x8], R4 ;  /* 0x000008040900a388 */ /* 0x0007e20000000a00 */
[----:B------:R-:W-:Y:S01]  /*1010*/  FSEL R7, R11, R5, P1 ;  /* 0x000000050b077208 */ /* 0x000fe20000800000 */
[----:B------:R-:W-:Y:S08]  /*1020*/  BAR.SYNC.DEFER_BLOCKING 0x0 ;  /* 0x0000000000007b1d */ /* 0x000ff00000010000 */
[----:B------:R-:W-:Y:S05]  /*1030*/  @P0 BRA `(.L_x_17) ;  /* 0x0000004800f40947 */ /* 0x000fea0003800000 */
[----:B------:R-:W0:Y:S01]  /*1040*/  S2UR UR5, SR_CgaCtaId ;  /* 0x00000000000579c3 */ /* 0x000e220000008800 */
[----:B------:R-:W-:Y:S02]  /*1050*/  UMOV UR4, 0x400 ;  /* 0x0000040000047882 */ /* 0x000fe40000000000 */
[----:B0-----:R-:W-:-:S09]  /*1060*/  ULEA UR4, UR5, UR4, 0x18 ;  /* 0x0000000405047291 */ /* 0x001fd2000f8ec0ff */
[----:B---3--:R-:W0:Y:S04]  /*1070*/  LDS.128 R8, [UR4+0x10] ;  /* 0x00001004ff087984 */ /* 0x008e280008000c00 */
[----:B------:R-:W1:Y:S01]  /*1080*/  LDS.128 R12, [UR4+0x20] ;  /* 0x00002004ff0c7984 */ /* 0x000e620008000c00 */
[----:B0-----:R-:W-:-:S06]  /*1090*/  DSETP.GEU.AND P1, PT, R6, R8, PT ;  /* 0x000000080600722a */ /* 0x001fcc0003f2e000 */
[----:B------:R-:W-:Y:S02]  /*10a0*/  FSEL R2, R8, R6, !P1 ;  /* 0x0000000608027208 */ /* 0x000fe40004800000 */
[----:B------:R-:W-:Y:S02]  /*10b0*/  FSEL R3, R9, R7, !P1 ;  /* 0x0000000709037208 */ /* 0x000fe40004800000 */
[----:B------:R-:W0:Y:S04]  /*10c0*/  LDS.128 R4, [UR4+0x30] ;  /* 0x00003004ff047984 */ /* 0x000e280008000c00 */
[----:B------:R-:W-:-:S06]  /*10d0*/  DSETP.GEU.AND P1, PT, R2, R10, PT ;  /* 0x0000000a0200722a */ /* 0x000fcc0003f2e000 */
[----:B------:R-:W-:Y:S02]  /*10e0*/  FSEL R2, R10, R2, !P1 ;  /* 0x000000020a027208 */ /* 0x000fe40004800000 */
[----:B------:R-:W-:-:S06]  /*10f0*/  FSEL R3, R11, R3, !P1 ;  /* 0x000000030b037208 */ /* 0x000fcc0004800000 */
[----:B-1----:R-:W-:-:S06]  /*1100*/  DSETP.GEU.AND P1, PT, R2, R12, PT ;  /* 0x0000000c0200722a */ /* 0x002fcc0003f2e000 */
[----:B------:R-:W-:Y:S02]  /*1110*/  FSEL R8, R12, R2, !P1 ;  /* 0x000000020c087208 */ /* 0x000fe40004800000 */
[----:B------:R-:W-:Y:S02]  /*1120*/  FSEL R9, R13, R3, !P1 ;  /* 0x000000030d097208 */ /* 0x000fe40004800000 */
[----:B------:R-:W1:Y:S04]  /*1130*/  LDS.64 R2, [UR4+0x40] ;  /* 0x00004004ff027984 */ /* 0x000e680008000a00 */
[----:B------:R-:W-:-:S06]  /*1140*/  DSETP.GEU.AND P1, PT, R8, R14, PT ;  /* 0x0000000e0800722a */ /* 0x000fcc0003f2e000 */
[----:B------:R-:W-:Y:S02]  /*1150*/  FSEL R8, R14, R8, !P1 ;  /* 0x000000080e087208 */ /* 0x000fe40004800000 */
[----:B------:R-:W-:-:S06]  /*1160*/  FSEL R9, R15, R9, !P1 ;  /* 0x000000090f097208 */ /* 0x000fcc0004800000 */
[----:B0-----:R-:W-:-:S06]  /*1170*/  DSETP.GEU.AND P1, PT, R8, R4, PT ;  /* 0x000000040800722a */ /* 0x001fcc0003f2e000 */
[----:B------:R-:W-:Y:S02]  /*1180*/  FSEL R4, R4, R8, !P1 ;  /* 0x0000000804047208 */ /* 0x000fe40004800000 */
[----:B------:R-:W-:-:S06]  /*1190*/  FSEL R5, R5, R9, !P1 ;  /* 0x0000000905057208 */ /* 0x000fcc0004800000 */
[----:B------:R-:W-:-:S06]  /*11a0*/  DSETP.GEU.AND P1, PT, R4, R6, PT ;  /* 0x000000060400722a */ /* 0x000fcc0003f2e000 */
[----:B------:R-:W-:Y:S02]  /*11b0*/  FSEL R4, R6, R4, !P1 ;  /* 0x0000000406047208 */ /* 0x000fe40004800000 */
[----:B------:R-:W-:-:S06]  /*11c0*/  FSEL R5, R7, R5, !P1 ;  /* 0x0000000507057208 */ /* 0x000fcc0004800000 */
[----:B-1----:R-:W-:-:S06]  /*11d0*/  DSETP.GEU.AND P1, PT, R4, R2, PT ;  /* 0x000000020400722a */ /* 0x002fcc0003f2e000 */
[----:B------:R-:W-:Y:S02]  /*11e0*/  FSEL R6, R2, R4, !P1 ;  /* 0x0000000402067208 */ /* 0x000fe40004800000 */
[----:B------:R-:W-:Y:S01]  /*11f0*/  FSEL R7, R3, R5, !P1 ;  /* 0x0000000503077208 */ /* 0x000fe20004800000 */
[----:B------:R-:W-:Y:S06]  /*1200*/  BRA `(.L_x_17) ;  /* 0x0000004800807947 */ /* 0x000fec0003800000 */
.L_x_16:
[----:B------:R-:W-:Y:S01]  /*1210*/  LOP3.LUT R0, R3, 0x3e0, RZ, 0xc0, !PT ;  /* 0x000003e003007812 */ /* 0x000fe200078ec0ff */
[----:B------:R-:W0:Y:S03]  /*1220*/  S2R R10, SR_LANEID ;  /* 0x00000000000a7919 */ /* 0x000e260000000000 */
[----:B------:R-:W-:Y:S01]  /*1230*/  LOP3.LUT R9, RZ, R0, RZ, 0x33, !PT ;  /* 0x00000000ff097212 */ /* 0x000fe200078e33ff */
[----:B------:R-:W-:-:S04]  /*1240*/  VIADD R5, R0, 0x20 ;  /* 0x0000002000057836 */ /* 0x000fc80000000000 */
[----:B------:R-:W-:Y:S01]  /*1250*/  IMAD.IADD R9, R9, 0x1, R4 ;  /* 0x0000000109097824 */ /* 0x000fe200078e0204 */
[----:B------:R-:W-:-:S04]  /*1260*/  ISETP.GT.AND P0, PT, R5, R4, PT ;  /* 0x000000040500720c */ /* 0x000fc80003f04270 */
[----:B------:R-:W-:-:S05]  /*1270*/  SEL R5, R9, 0x1f, P0 ;  /* 0x0000001f09057807 */ /* 0x000fca0000000000 */
[----:B-----5:R-:W-:Y:S04]  /*1280*/  SHFL.DOWN PT, R8, R6, 0x1, R5 ;  /* 0x0820000006087989 */ /* 0x020fe800000e0005 */
[----:B------:R-:W1:Y:S01]  /*1290*/  SHFL.DOWN PT, R9, R7, 0x1, R5 ;  /* 0x0820000007097989 */ /* 0x000e6200000e0005 */
[C---:B0-----:R-:W-:Y:S01]  /*12a0*/  ISETP.GE.AND P0, PT, R10.reuse, R5, PT ;  /* 0x000000050a00720c */ /* 0x041fe20003f06270 */
[----:B------:R-:W-:Y:S01]  /*12b0*/  VIADD R0, R10, 0x2 ;  /* 0x000000020a007836 */ /* 0x000fe20000000000 */
[----:B-1----:R-:W-:-:S06]  /*12c0*/  DSETP.GEU.AND P1, PT, R6, R8, PT ;  /* 0x000000080600722a */ /* 0x002fcc0003f2e000 */
[-C--:B------:R-:W-:Y:S02]  /*12d0*/  FSEL R11, R8, R6.reuse, !P1 ;  /* 0x00000006080b7208 */ /* 0x080fe40004800000 */
[-C--:B------:R-:W-:Y:S02]  /*12e0*/  FSEL R9, R9, R7.reuse, !P1 ;  /* 0x0000000709097208 */ /* 0x080fe40004800000 */
[----:B------:R-:W-:Y:S02]  /*12f0*/  FSEL R2, R11, R6, !P0 ;  /* 0x000000060b027208 */ /* 0x000fe40004000000 */
[----:B------:R-:W-:Y:S02]  /*1300*/  FSEL R11, R9, R7, !P0 ;  /* 0x00000007090b7208 */ /* 0x000fe40004000000 */
[----:B------:R-:W-:Y:S01]  /*1310*/  ISETP.GT.AND P0, PT, R0, R5, PT ;  /* 0x000000050000720c */ /* 0x000fe20003f04270 */
[----:B------:R-:W-:Y:S01]  /*1320*/  SHFL.DOWN PT, R8, R2, 0x2, R5 ;  /* 0x0840000002087989 */ /* 0x000fe200000e0005 */
[----:B------:R-:W-:-:S02]  /*1330*/  IMAD.MOV.U32 R6, RZ, RZ, R2 ;  /* 0x000000ffff067224 */ /* 0x000fc400078e0002 */
[----:B------:R-:W-:Y:S01]  /*1340*/  IMAD.MOV.U32 R7, RZ, RZ, R11 ;  /* 0x000000ffff077224 */ /* 0x000fe200078e000b */
[----:B------:R-:W0:Y:S01]  /*1350*/  SHFL.DOWN PT, R9, R11, 0x2, R5 ;  /* 0x084000000b097989 */ /* 0x000e2200000e0005 */
[----:B------:R-:W-:-:S04]  /*1360*/  VIADD R0, R10, 0x4 ;  /* 0x000000040a007836 */ /* 0x000fc80000000000 */
[----:B0-----:R-:W-:-:S06]  /*1370*/  DSETP.GEU.AND P1, PT, R6, R8, PT ;  /* 0x000000080600722a */ /* 0x001fcc0003f2e000 */
[----:B------:R-:W-:Y:S02]  /*1380*/  @!P0 FSEL R2, R8, R2, !P1 ;  /* 0x0000000208028208 */ /* 0x000fe40004800000 */
[----:B------:R-:W-:Y:S02]  /*1390*/  @!P0 FSEL R11, R9, R11, !P1 ;  /* 0x0000000b090b8208 */ /* 0x000fe40004800000 */
[----:B------:R-:W-:Y:S01]  /*13a0*/  ISETP.GT.AND P0, PT, R0, R5, PT ;  /* 0x000000050000720c */ /* 0x000fe20003f04270 */
[----:B------:R-:W-:Y:S01]  /*13b0*/  SHFL.DOWN PT, R6, R2, 0x4, R5 ;  /* 0x0880000002067989 */ /* 0x000fe200000e0005 */
[----:B------:R-:W-:Y:S02]  /*13c0*/  IMAD.MOV.U32 R8, RZ, RZ, R2 ;  /* 0x000000ffff087224 */ /* 0x000fe400078e0002 */
        /* <DEDUP_REMOVED lines=8> */
[----:B------:R-:W-:Y:S01]  /*1450*/  IMAD.MOV.U32 R8, RZ, RZ, R2 ;  /* 0x000000ffff087224 */ /* 0x000fe200078e0002 */
[C---:B------:R-:W-:Y:S01]  /*1460*/  ISETP.NE.AND P0, PT, R10.reuse, RZ, PT ;  /* 0x000000ff0a00720c */ /* 0x040fe20003f05270 */
[----:B------:R-:W-:Y:S01]  /*1470*/  IMAD.MOV.U32 R9, RZ, RZ, R11 ;  /* 0x000000ffff097224 */ /* 0x000fe200078e000b */
[----:B------:R-:W0:Y:S01]  /*1480*/  SHFL.DOWN PT, R7, R11, 0x8, R5 ;  /* 0x090000000b077989 */ /* 0x000e2200000e0005 */
[----:B------:R-:W-:-:S10]  /*1490*/  VIADD R0, R10, 0x10 ;  /* 0x000000100a007836 */ /* 0x000fd40000000000 */
[----:B------:R-:W1:Y:S01]  /*14a0*/  @!P0 S2R R13, SR_CgaCtaId ;  /* 0x00000000000d8919 */ /* 0x000e620000008800 */
[----:B0-----:R-:W-:-:S06]  /*14b0*/  DSETP.GEU.AND P2, PT, R8, R6, PT ;  /* 0x000000060800722a */ /* 0x001fcc0003f4e000 */
[----:B------:R-:W-:Y:S02]  /*14c0*/  @!P1 FSEL R2, R6, R2, !P2 ;  /* 0x0000000206029208 */ /* 0x000fe40005000000 */
[----:B------:R-:W-:Y:S02]  /*14d0*/  @!P1 FSEL R11, R7, R11, !P2 ;  /* 0x0000000b070b9208 */ /* 0x000fe40005000000 */
[----:B------:R-:W-:Y:S01]  /*14e0*/  ISETP.GT.AND P1, PT, R0, R5, PT ;  /* 0x000000050000720c */ /* 0x000fe20003f24270 */
[----:B------:R-:W-:Y:S01]  /*14f0*/  SHFL.DOWN PT, R6, R2, 0x10, R5 ;  /* 0x0a00000002067989 */ /* 0x000fe200000e0005 */
[----:B------:R-:W-:Y:S01]  /*1500*/  IMAD.MOV.U32 R8, RZ, RZ, R2 ;  /* 0x000000ffff087224 */ /* 0x000fe200078e0002 */
[----:B------:R-:W-:Y:S01]  /*1510*/  @!P0 SHF.R.U32.HI R0, RZ, 0x2, R3 ;  /* 0x00000002ff008819 */ /* 0x000fe20000011603 */
[----:B------:R-:W-:Y:S01]  /*1520*/  IMAD.MOV.U32 R9, RZ, RZ, R11 ;  /* 0x000000ffff097224 */ /* 0x000fe200078e000b */
[----:B------:R-:W0:Y:S02]  /*1530*/  SHFL.DOWN PT, R7, R11, 0x10, R5 ;  /* 0x0a0000000b077989 */ /* 0x000e2400000e0005 */
[----:B------:R-:W-:-:S03]  /*1540*/  @!P0 LOP3.LUT R0, R0, 0xf8, RZ, 0xc0, !PT ;  /* 0x000000f800008812 */ /* 0x000fc600078ec0ff */
[----:B0-----:R-:W-:Y:S01]  /*1550*/  DSETP.GEU.AND P2, PT, R8, R6, PT ;  /* 0x000000060800722a */ /* 0x001fe20003f4e000 */
[----:B------:R-:W-:-:S04]  /*1560*/  @!P0 MOV R8, 0x400 ;  /* 0x0000040000088802 */ /* 0x000fc80000000f00 */
[----:B-1----:R-:W-:Y:S02]  /*1570*/  @!P0 LEA R13, R13, R8, 0x18 ;  /* 0x000000080d0d8211 */ /* 0x002fe400078ec0ff */
[----:B------:R-:W-:Y:S02]  /*1580*/  @!P1 FSEL R2, R6, R2, !P2 ;  /* 0x0000000206029208 */ /* 0x000fe40005000000 */
[----:B------:R-:W-:Y:S01]  /*1590*/  @!P1 FSEL R11, R7, R11, !P2 ;  /* 0x0000000b070b9208 */ /* 0x000fe20005000000 */
[----:B------:R-:W-:Y:S02]  /*15a0*/  @!P0 IMAD.IADD R13, R0, 0x1, R13 ;  /* 0x00000001000d8824 */ /* 0x000fe400078e020d */
[----:B------:R-:W-:Y:S02]  /*15b0*/  IMAD.MOV.U32 R6, RZ, RZ, R2 ;  /* 0x000000ffff067224 */ /* 0x000fe400078e0002 */
[----:B------:R-:W-:-:S05]  /*15c0*/  IMAD.MOV.U32 R7, RZ, RZ, R11 ;  /* 0x000000ffff077224 */ /* 0x000fca00078e000b */
[----:B------:R3:W-:Y:S01]  /*15d0*/  @!P0 STS.64 [R13+0x8], R6 ;  /* 0x000008060d008388 */ /* 0x0007e20000000a00 */
[----:B------:R-:W-:Y:S01]  /*15e0*/  BAR.SYNC.DEFER_BLOCKING 0x0 ;  /* 0x0000000000007b1d */ /* 0x000fe20000010000 */
[----:B------:R-:W-:-:S13]  /*15f0*/  ISETP.NE.AND P0, PT, R3, RZ, PT ;  /* 0x000000ff0300720c */ /* 0x000fda0003f05270 */
[----:B---3--:R-:W-:Y:S05]  /*1600*/  @P0 BRA `(.L_x_17) ;  /* 0x0000004400800947 */ /* 0x008fea0003800000 */
[----:B------:R-:W0:Y:S01]  /*1610*/  S2UR UR5, SR_CgaCtaId ;  /* 0x00000000000579c3 */ /* 0x000e220000008800 */
[----:B------:R-:W-:Y:S01]  /*1620*/  UMOV UR4, 0x400 ;  /* 0x0000040000047882 */ /* 0x000fe20000000000 */
[----:B------:R-:W-:Y:S01]  /*1630*/  ISETP.GT.AND P2, PT, R4, 0x20, PT ;  /* 0x000000200400780c */ /* 0x000fe20003f44270 */
[----:B0-----:R-:W-:-:S09]  /*1640*/  ULEA UR4, UR5, UR4, 0x18 ;  /* 0x0000000405047291 */ /* 0x001fd2000f8ec0ff */
[----:B------:R-:W0:Y:S04]  /*1650*/  LDS.128 R16, [UR4+0x10] ;  /* 0x00001004ff107984 */ /* 0x000e280008000c00 */
[----:B------:R-:W1:Y:S04]  /*1660*/  LDS.128 R12, [UR4+0x20] ;  /* 0x00002004ff0c7984 */ /* 0x000e680008000c00 */
[----:B------:R-:W2:Y:S01]  /*1670*/  LDS.128 R8, [UR4+0x30] ;  /* 0x00003004ff087984 */ /* 0x000ea20008000c00 */
[----:B0-----:R-:W-:-:S06]  /*1680*/  DSETP.GEU.AND P1, PT, R6, R16, PT ;  /* 0x000000100600722a */ /* 0x001fcc0003f2e000 */
[-C--:B------:R-:W-:Y:S02]  /*1690*/  FSEL R3, R16, R6.reuse, !P1 ;  /* 0x0000000610037208 */ /* 0x080fe40004800000 */
[-C--:B------:R-:W-:Y:S02]  /*16a0*/  FSEL R17, R17, R7.reuse, !P1 ;  /* 0x0000000711117208 */ /* 0x080fe40004800000 */
[----:B------:R-:W-:Y:S02]  /*16b0*/  FSEL R6, R3, R6, P2 ;  /* 0x0000000603067208 */ /* 0x000fe40001000000 */
[----:B------:R-:W-:Y:S02]  /*16c0*/  FSEL R7, R17, R7, P2 ;  /* 0x0000000711077208 */ /* 0x000fe40001000000 */
[C---:B------:R-:W-:Y:S01]  /*16d0*/  ISETP.GT.AND P1, PT, R4.reuse, 0x40, PT ;  /* 0x000000400400780c */ /* 0x040fe20003f24270 */
[----:B------:R-:W-:Y:S01]  /*16e0*/  IMAD.MOV.U32 R2, RZ, RZ, R6 ;  /* 0x000000ffff027224 */ /* 0x000fe200078e0006 */
[----:B------:R-:W-:Y:S01]  /*16f0*/  ISETP.GT.AND P2, PT, R4, 0x60, PT ;  /* 0x000000600400780c */ /* 0x000fe20003f44270 */
[----:B------:R-:W-:-:S06]  /*1700*/  IMAD.MOV.U32 R3, RZ, RZ, R7 ;  /* 0x000000ffff037224 */ /* 0x000fcc00078e0007 */
[----:B------:R-:W-:-:S06]  /*1710*/  DSETP.GEU.AND P3, PT, R2, R18, PT ;  /* 0x000000120200722a */ /* 0x000fcc0003f6e000 */
[----:B------:R-:W-:Y:S02]  /*1720*/  @P1 FSEL R6, R18, R6, !P3 ;  /* 0x0000000612061208 */ /* 0x000fe40005800000 */
[----:B------:R-:W-:Y:S02]  /*1730*/  @P1 FSEL R7, R19, R7, !P3 ;  /* 0x0000000713071208 */ /* 0x000fe40005800000 */
[----:B------:R-:W-:Y:S01]  /*1740*/  ISETP.GT.AND P1, PT, R4, 0x80, PT ;  /* 0x000000800400780c */ /* 0x000fe20003f24270 */
[----:B------:R-:W-:Y:S02]  /*1750*/  IMAD.MOV.U32 R2, RZ, RZ, R6 ;  /* 0x000000ffff027224 */ /* 0x000fe400078e0006 */
[----:B------:R-:W-:-:S06]  /*1760*/  IMAD.MOV.U32 R3, RZ, RZ, R7 ;  /* 0x000000ffff037224 */ /* 0x000fcc00078e0007 */
[----:B-1----:R-:W-:Y:S01]  /*1770*/  DSETP.GEU.AND P3, PT, R2, R12, PT ;  /* 0x0000000c0200722a */ /* 0x002fe20003f6e000 */
[----:B------:R-:W0:Y:S05]  /*1780*/  LDS.64 R2, [UR4+0x40] ;  /* 0x00004004ff027984 */ /* 0x000e2a0008000a00 */
[----:B------:R-:W-:Y:S02]  /*1790*/  @P2 FSEL R6, R12, R6, !P3 ;  /* 0x000000060c062208 */ /* 0x000fe40005800000 */
[----:B------:R-:W-:Y:S02]  /*17a0*/  @P2 FSEL R7, R13, R7, !P3 ;  /* 0x000000070d072208 */ /* 0x000fe40005800000 */
[----:B------:R-:W-:-:S04]  /*17b0*/  ISETP.GT.AND P2, PT, R4, 0xa0, PT ;  /* 0x000000a00400780c */ /* 0x000fc80003f44270 */
[----:B------:R-:W-:-:S06]  /*17c0*/  DSETP.GEU.AND P3, PT, R6, R14, PT ;  /* 0x0000000e0600722a */ /* 0x000fcc0003f6e000 */
[----:B------:R-:W-:Y:S02]  /*17d0*/  @P1 FSEL R6, R14, R6, !P3 ;  /* 0x000000060e061208 */ /* 0x000fe40005800000 */
[----:B------:R-:W-:Y:S02]  /*17e0*/  @P1 FSEL R7, R15, R7, !P3 ;  /* 0x000000070f071208 */ /* 0x000fe40005800000 */
[----:B------:R-:W-:-:S04]  /*17f0*/  ISETP.GT.AND P1, PT, R4, 0xc0, PT ;  /* 0x000000c00400780c */ /* 0x000fc80003f24270 */
[----:B--2---:R-:W-:-:S06]  /*1800*/  DSETP.GEU.AND P3, PT, R6, R8, PT ;  /* 0x000000080600722a */ /* 0x004fcc0003f6e000 */
[----:B------:R-:W-:Y:S02]  /*1810*/  @P2 FSEL R6, R8, R6, !P3 ;  /* 0x0000000608062208 */ /* 0x000fe40005800000 */
[----:B------:R-:W-:Y:S02]  /*1820*/  @P2 FSEL R7, R9, R7, !P3 ;  /* 0x0000000709072208 */ /* 0x000fe40005800000 */
[----:B------:R-:W-:-:S04]  /*1830*/  ISETP.GT.AND P2, PT, R4, 0xe0, PT ;  /* 0x000000e00400780c */ /* 0x000fc80003f44270 */
[----:B------:R-:W-:-:S06]  /*1840*/  DSETP.GEU.AND P3, PT, R6, R10, PT ;  /* 0x0000000a0600722a */ /* 0x000fcc0003f6e000 */
[----:B------:R-:W-:Y:S02]  /*1850*/  @P1 FSEL R6, R10, R6, !P3 ;  /* 0x000000060a061208 */ /* 0x000fe40005800000 */
[----:B------:R-:W-:-:S03]  /*1860*/  @P1 FSEL R7, R11, R7, !P3 ;  /* 0x000000070b071208 */ /* 0x000fc60005800000 */
[----:B------:R-:W-:Y:S02]  /*1870*/  IMAD.MOV.U32 R4, RZ, RZ, R6 ;  /* 0x000000ffff047224 */ /* 0x000fe400078e0006 */
[----:B------:R-:W-:-:S06]  /*1880*/  IMAD.MOV.U32 R5, RZ, RZ, R7 ;  /* 0x000000ffff057224 */ /* 0x000fcc00078e0007 */
[----:B0-----:R-:W-:-:S06]  /*1890*/  DSETP.GEU.AND P1, PT, R4, R2, PT ;  /* 0x000000020400722a */ /* 0x001fcc0003f2e000 */
[----:B------:R-:W-:Y:S02]  /*18a0*/  @P2 FSEL R6, R2, R6, !P1 ;  /* 0x0000000602062208 */ /* 0x000fe40004800000 */
[----:B------:R-:W-:Y:S01]  /*18b0*/  @P2 FSEL R7, R3, R7, !P1 ;  /* 0x0000000703072208 */ /* 0x000fe20004800000 */
[----:B------:R-:W-:Y:S06]  /*18c0*/  BRA `(.L_x_17) ;  /* 0x0000004000d07947 */ /* 0x000fec0003800000 */
.L_x_3:
[----:B------:R-:W0:Y:S01]  /*18d0*/  S2R R0, SR_TID.X ;  /* 0x0000000000007919 */ /* 0x000e220000002100 */
[----:B------:R-:W1:Y:S02]  /*18e0*/  LDCU.64 UR4, c[0x0][0x380] ;  /* 0x00007000ff0477ac */ /* 0x000e640008000a00 */
[----:B-1----:R-:W-:Y:S02]  /*18f0*/  IMAD.U32 R2, RZ, RZ, UR4 ;  /* 0x00000004ff027e24 */ /* 0x002fe4000f8e00ff */
[----:B------:R-:W-:Y:S02]  /*1900*/  IMAD.U32 R3, RZ, RZ, UR5 ;  /* 0x00000005ff037e24 */ /* 0x000fe4000f8e00ff */
[----:B0-----:R-:W-:-:S04]  /*1910*/  IMAD.SHL.U32 R5, R0, 0x4, RZ ;  /* 0x0000000400057824 */ /* 0x001fc800078e00ff */
[----:B------:R-:W-:-:S05]  /*1920*/  IMAD.WIDE.U32 R6, R5, 0x8, R2 ;  /* 0x0000000805067825 */ /* 0x000fca00078e0002 */
[----:B------:R-:W2:Y:S04]  /*1930*/  LDG.E.128.CONSTANT R20, desc[UR6][R6.64] ;  /* 0x0000000606147981 */ /* 0x000ea8000c1e9d00 */
[----:B------:R-:W3:Y:S04]  /*1940*/  LDG.E.128.CONSTANT R12, desc[UR6][R6.64+0x10] ;  /* 0x00001006060c7981 */ /* 0x000ee8000c1e9d00 */
[----:B------:R-:W4:Y:S04]  /*1950*/  LDG.E.128.CONSTANT R8, desc[UR6][R6.64+0x2000] ;  /* 0x0020000606087981 */ /* 0x000f28000c1e9d00 */
[----:B------:R0:W5:Y:S01]  /*1960*/  LDG.E.128.CONSTANT R16, desc[UR6][R6.64+0x2010] ;  /* 0x0020100606107981 */ /* 0x000162000c1e9d00 */
[----:B------:R-:W-:Y:S01]  /*1970*/  ISETP.GE.U32.AND P1, PT, R4, 0x1000, PT ;  /* 0x000010000400780c */ /* 0x000fe20003f26070 */
[----:B------:R-:W-:Y:S01]  /*1980*/  UMOV UR4, 0x800 ;  /* 0x0000080000047882 */ /* 0x000fe20000000000 */
[----:B--2---:R-:W-:-:S06]  /*1990*/  DSETP.GEU.AND P0, PT, R20, R22, PT ;  /* 0x000000161400722a */ /* 0x004fcc0003f0e000 */
[----:B------:R-:W-:Y:S02]  /*19a0*/  FSEL R20, R22, R20, !P0 ;  /* 0x0000001416147208 */ /* 0x000fe40004000000 */
[----:B------:R-:W-:-:S06]  /*19b0*/  FSEL R21, R23, R21, !P0 ;  /* 0x0000001517157208 */ /* 0x000fcc0004000000 */
[----:B---3--:R-:W-:-:S06]  /*19c0*/  DSETP.GEU.AND P0, PT, R20, R12, PT ;  /* 0x0000000c1400722a */ /* 0x008fcc0003f0e000 */
[----:B------:R-:W-:Y:S02]  /*19d0*/  FSEL R12, R12, R20, !P0 ;  /* 0x000000140c0c7208 */ /* 0x000fe40004000000 */
[----:B------:R-:W-:-:S06]  /*19e0*/  FSEL R13, R13, R21, !P0 ;  /* 0x000000150d0d7208 */ /* 0x000fcc0004000000 */
[----:B------:R-:W-:-:S06]  /*19f0*/  DSETP.GEU.AND P0, PT, R12, R14, PT ;  /* 0x0000000e0c00722a */ /* 0x000fcc0003f0e000 */
[----:B------:R-:W-:Y:S02]  /*1a00*/  FSEL R12, R14, R12, !P0 ;  /* 0x0000000c0e0c7208 */ /* 0x000fe40004000000 */
[----:B------:R-:W-:-:S06]  /*1a10*/  FSEL R13, R15, R13, !P0 ;  /* 0x0000000d0f0d7208 */ /* 0x000fcc0004000000 */
[----:B----4-:R-:W-:-:S06]  /*1a20*/  DSETP.GEU.AND P0, PT, R12, R8, PT ;  /* 0x000000080c00722a */ /* 0x010fcc0003f0e000 */
[----:B0-----:R-:W-:Y:S02]  /*1a30*/  FSEL R6, R8, R12, !P0 ;  /* 0x0000000c08067208 */ /* 0x001fe40004000000 */
[----:B------:R-:W-:-:S06]  /*1a40*/  FSEL R7, R9, R13, !P0 ;  /* 0x0000000d09077208 */ /* 0x000fcc0004000000 */
[----:B------:R-:W-:-:S06]  /*1a50*/  DSETP.GEU.AND P0, PT, R6, R10, PT ;  /* 0x0000000a0600722a */ /* 0x000fcc0003f0e000 */
[----:B------:R-:W-:Y:S02]  /*1a60*/  FSEL R6, R10, R6, !P0 ;  /* 0x000000060a067208 */ /* 0x000fe40004000000 */
[----:B------:R-:W-:-:S06]  /*1a70*/  FSEL R7, R11, R7, !P0 ;  /* 0x000000070b077208 */ /* 0x000fcc0004000000 */
[----:B-----5:R-:W-:-:S06]  /*1a80*/  DSETP.GEU.AND P0, PT, R6, R16, PT ;  /* 0x000000100600722a */ /* 0x020fcc0003f0e000 */
[----:B------:R-:W-:Y:S02]  /*1a90*/  FSEL R6, R16, R6, !P0 ;  /* 0x0000000610067208 */ /* 0x000fe40004000000 */
[----:B------:R-:W-:-:S06]  /*1aa0*/  FSEL R7, R17, R7, !P0 ;  /* 0x0000000711077208 */ /* 0x000fcc0004000000 */
[----:B------:R-:W-:-:S06]  /*1ab0*/  DSETP.GEU.AND P0, PT, R6, R18, PT ;  /* 0x000000120600722a */ /* 0x000fcc0003f0e000 */
[----:B------:R-:W-:Y:S02]  /*1ac0*/  FSEL R6, R18, R6, !P0 ;  /* 0x0000000612067208 */ /* 0x000fe40004000000 */
[----:B------:R-:W-:Y:S01]  /*1ad0*/  FSEL R7, R19, R7, !P0 ;  /* 0x0000000713077208 */ /* 0x000fe20004000000 */
[----:B------:R-:W-:Y:S06]  /*1ae0*/  @!P1 BRA `(.L_x_18) ;  /* 0x0000000000a49947 */ /* 0x000fec0003800000 */
[----:B------:R-:W0:Y:S01]  /*1af0*/  LDC R24, c[0x0][0x390] ;  /* 0x0000e400ff187b82 */ /* 0x000e220000000800 */
[----:B------:R-:W-:Y:S01]  /*1b00*/  VIADD R25, R4, 0xfffff800 ;  /* 0xfffff80004197836 */ /* 0x000fe20000000000 */
[----:B------:R-:W-:-:S06]  /*1b10*/  UMOV UR4, 0x800 ;  /* 0x0000080000047882 */ /* 0x000fcc0000000000 */
[----:B------:R-:W1:Y:S02]  /*1b20*/  LDC.64 R2, c[0x0][0x380] ;  /* 0x0000e000ff027b82 */ /* 0x000e640000000a00 */
.L_x_20:
[----:B------:R-:W-:-:S04]  /*1b30*/  VIADD R27, R5, UR4 ;  /* 0x00000004051b7c36 */ /* 0x000fc80008000000 */
[----:B-1----:R-:W-:-:S05]  /*1b40*/  IMAD.WIDE.U32 R26, R27, 0x8, R2 ;  /* 0x000000081b1a7825 */ /* 0x002fca00078e0002 */
[----:B------:R-:W2:Y:S04]  /*1b50*/  LDG.E.128.CONSTANT R12, desc[UR6][R26.64] ;  /* 0x000000061a0c7981 */ /* 0x000ea8000c1e9d00 */
[----:B------:R-:W3:Y:S04]  /*1b60*/  LDG.E.128.CONSTANT R16, desc[UR6][R26.64+0x10] ;  /* 0x000010061a107981 */ /* 0x000ee8000c1e9d00 */
[----:B------:R-:W4:Y:S04]  /*1b70*/  LDG.E.128.CONSTANT R20, desc[UR6][R26.64+0x2000] ;  /* 0x002000061a147981 */ /* 0x000f28000c1e9d00 */
[----:B------:R-:W5:Y:S01]  /*1b80*/  LDG.E.128.CONSTANT R8, desc[UR6][R26.64+0x2010] ;  /* 0x002010061a087981 */ /* 0x000f62000c1e9d00 */
[----:B0-----:R-:W-:Y:S01]  /*1b90*/  IMAD.MOV.U32 R4, RZ, RZ, R24 ;  /* 0x000000ffff047224 */ /* 0x001fe200078e0018 */
[----:B--2---:R-:W-:-:S06]  /*1ba0*/  DSETP.GEU.AND P0, PT, R6, R12, PT ;  /* 0x0000000c0600722a */ /* 0x004fcc0003f0e000 */
[----:B------:R-:W-:Y:S02]  /*1bb0*/  FSEL R6, R12, R6, !P0 ;  /* 0x000000060c067208 */ /* 0x000fe40004000000 */
[----:B------:R-:W-:-:S06]  /*1bc0*/  FSEL R7, R13, R7, !P0 ;  /* 0x000000070d077208 */ /* 0x000fcc0004000000 */
[----:B------:R-:W-:-:S06]  /*1bd0*/  DSETP.GEU.AND P0, PT, R6, R14, PT ;  /* 0x0000000e0600722a */ /* 0x000fcc0003f0e000 */
        /* <DEDUP_REMOVED lines=14> */
[----:B-----5:R-:W-:-:S06]  /*1cc0*/  DSETP.GEU.AND P0, PT, R6, R8, PT ;  /* 0x000000080600722a */ /* 0x020fcc0003f0e000 */
[----:B------:R-:W-:Y:S01]  /*1cd0*/  FSEL R6, R8, R6, !P0 ;  /* 0x0000000608067208 */ /* 0x000fe20004000000 */
[----:B------:R-:W-:Y:S01]  /*1ce0*/  VIADD R8, R4, -UR4 ;  /* 0x8000000404087c36 */ /* 0x000fe20008000000 */
[----:B------:R-:W-:-:S04]  /*1cf0*/  FSEL R7, R9, R7, !P0 ;  /* 0x0000000709077208 */ /* 0x000fc80004000000 */
[----:B------:R-:W-:Y:S02]  /*1d00*/  ISETP.GE.AND P1, PT, R8, 0x800, PT ;  /* 0x000008000800780c */ /* 0x000fe40003f26270 */
[----:B------:R-:W-:-:S06]  /*1d10*/  DSETP.GEU.AND P0, PT, R6, R10, PT ;  /* 0x0000000a0600722a */ /* 0x000fcc0003f0e000 */
[----:B------:R-:W-:Y:S02]  /*1d20*/  FSEL R6, R10, R6, !P0 ;  /* 0x000000060a067208 */ /* 0x000fe40004000000 */
[----:B------:R-:W-:-:S03]  /*1d30*/  FSEL R7, R11, R7, !P0 ;  /* 0x000000070b077208 */ /* 0x000fc60004000000 */
[----:B------:R-:W-:Y:S05]  /*1d40*/  @!P1 BRA `(.L_x_19) ;  /* 0x0000000c00009947 */ /* 0x000fea0003800000 */
[----:B------:R-:W-:-:S06]  /*1d50*/  UIADD3 UR4, UPT, UPT, UR4, 0x800, URZ ;  /* 0x0000080004047890 */ /* 0x000fcc000fffe0ff */
[----:B------:R-:W-:-:S13]  /*1d60*/  ISETP.LT.AND P0, PT, R25, UR4, PT ;  /* 0x0000000419007c0c */ /* 0x000fda000bf01270 */
[----:B------:R-:W-:Y:S05]  /*1d70*/  @!P0 BRA `(.L_x_20) ;  /* 0xfffffffc006c8947 */ /* 0x000fea000383ffff */
.L_x_18:
[----:B------:R-:W-:-:S13]  /*1d80*/  ISETP.LE.AND P0, PT, R4, UR4, PT ;  /* 0x0000000404007c0c */ /* 0x000fda000bf03270 */
[----:B------:R-:W-:Y:S05]  /*1d90*/  @P0 BRA `(.L_x_19) ;  /* 0x0000000800ec0947 */ /* 0x000fea0003800000 */
[----:B------:R-:W-:Y:S01]  /*1da0*/  VIADD R41, R4, -UR4 ;  /* 0x8000000404297c36 */ /* 0x000fe20008000000 */
[----:B------:R-:W-:Y:S04]  /*1db0*/  BSSY.RECONVERGENT B1, `(.L_x_19) ;  /* 0x00000b9000017945 */ /* 0x000fe80003800200 */
[----:B------:R-:W-:-:S13]  /*1dc0*/  ISETP.GE.AND P0, PT, R0, R41, PT ;  /* 0x000000290000720c */ /* 0x000fda0003f06270 */
[----:B------:R-:W-:Y:S05]  /*1dd0*/  @P0 BRA `(.L_x_21) ;  /* 0x0000000800d80947 */ /* 0x000fea0003800000 */
[----:B------:R-:W-:Y:S01]  /*1de0*/  LOP3.LUT R5, RZ, R0, RZ, 0x33, !PT ;  /* 0x00000000ff057212 */ /* 0x000fe200078e33ff */
[----:B------:R-:W-:Y:S01]  /*1df0*/  BSSY.RECONVERGENT B2, `(.L_x_22) ;  /* 0x0000016000027945 */ /* 0x000fe20003800200 */
[----:B------:R-:W-:Y:S02]  /*1e00*/  IMAD.MOV.U32 R40, RZ, RZ, R0 ;  /* 0x000000ffff287224 */ /* 0x000fe400078e0000 */
[----:B------:R-:W-:-:S04]  /*1e10*/  IADD3 R4, PT, PT, R4, -UR4, R5 ;  /* 0x8000000404047c10 */ /* 0x000fc8000fffe005 */
[C---:B------:R-:W-:Y:S02]  /*1e20*/  LOP3.LUT R5, R4.reuse, 0x300, RZ, 0xc0, !PT ;  /* 0x0000030004057812 */ /* 0x040fe400078ec0ff */
[----:B------:R-:W-:Y:S02]  /*1e30*/  ISETP.GE.U32.AND P2, PT, R4, 0x300, PT ;  /* 0x000003000400780c */ /* 0x000fe40003f46070 */
[----:B------:R-:W-:-:S13]  /*1e40*/  ISETP.NE.AND P0, PT, R5, 0x300, PT ;  /* 0x000003000500780c */ /* 0x000fda0003f05270 */
[----:B------:R-:W-:Y:S05]  /*1e50*/  @!P0 BRA `(.L_x_23) ;  /* 0x00000000003c8947 */ /* 0x000fea0003800000 */
[----:B------:R-:W-:Y:S01]  /*1e60*/  LEA.HI R4, R4, 0x1, RZ, 0x18 ;  /* 0x0000000104047811 */ /* 0x000fe200078fc0ff */
[----:B------:R-:W-:Y:S02]  /*1e70*/  VIADD R9, R0, UR4 ;  /* 0x0000000400097c36 */ /* 0x000fe40008000000 */
[----:B------:R-:W-:Y:S01]  /*1e80*/  IMAD.MOV.U32 R40, RZ, RZ, R0 ;  /* 0x000000ffff287224 */ /* 0x000fe200078e0000 */
[----:B------:R-:W-:-:S05]  /*1e90*/  LOP3.LUT R4, R4, 0x3, RZ, 0xc0, !PT ;  /* 0x0000000304047812 */ /* 0x000fca00078ec0ff */
[----:B------:R-:W-:-:S07]  /*1ea0*/  IMAD.MOV R8, RZ, RZ, -R4 ;  /* 0x000000ffff087224 */ /* 0x000fce00078e0a04 */
.L_x_24:
[----:B------:R-:W-:-:S06]  /*1eb0*/  IMAD.WIDE.U32 R4, R9, 0x8, R2 ;  /* 0x0000000809047825 */ /* 0x000fcc00078e0002 */
[----:B------:R-:W2:Y:S01]  /*1ec0*/  LDG.E.64.CONSTANT R4, desc[UR6][R4.64] ;  /* 0x0000000604047981 */ /* 0x000ea2000c1e9b00 */
[----:B------:R-:W-:Y:S02]  /*1ed0*/  VIADD R8, R8, 0x1 ;  /* 0x0000000108087836 */ /* 0x000fe40000000000 */
[----:B------:R-:W-:Y:S02]  /*1ee0*/  VIADD R40, R40, 0x100 ;  /* 0x0000010028287836 */ /* 0x000fe40000000000 */
[----:B------:R-:W-:Y:S01]  /*1ef0*/  VIADD R9, R9, 0x100 ;  /* 0x0000010009097836 */ /* 0x000fe20000000000 */
[----:B------:R-:W-:Y:S01]  /*1f00*/  ISETP.NE.AND P1, PT, R8, RZ, PT ;  /* 0x000000ff0800720c */ /* 0x000fe20003f25270 */
[----:B--2---:R-:W-:-:S06]  /*1f10*/  DSETP.GEU.AND P0, PT, R6, R4, PT ;  /* 0x000000040600722a */ /* 0x004fcc0003f0e000 */
[----:B------:R-:W-:Y:S02]  /*1f20*/  FSEL R6, R4, R6, !P0 ;  /* 0x0000000604067208 */ /* 0x000fe40004000000 */
[----:B------:R-:W-:-:S04]  /*1f30*/  FSEL R7, R5, R7, !P0 ;  /* 0x0000000705077208 */ /* 0x000fc80004000000 */
[----:B------:R-:W-:Y:S05]  /*1f40*/  @P1 BRA `(.L_x_24) ;  /* 0xfffffffc00d81947 */ /* 0x000fea000383ffff */
.L_x_23:
[----:B------:R-:W-:Y:S05]  /*1f50*/  BSYNC.RECONVERGENT B2 ;  /* 0x0000000000027941 */ /* 0x000fea0003800200 */
.L_x_22:
[----:B------:R-:W-:Y:S05]  /*1f60*/  @!P2 BRA `(.L_x_21) ;  /* 0x000000080074a947 */ /* 0x000fea0003800000 */
[----:B------:R-:W0:Y:S01]  /*1f70*/  LDCU.64 UR8, c[0x0][0x380] ;  /* 0x00007000ff0877ac */ /* 0x000e220008000a00 */
[----:B------:R-:W-:Y:S01]  /*1f80*/  IMAD.IADD R9, R41, 0x1, -R40 ;  /* 0x0000000129097824 */ /* 0x000fe200078e0a28 */
[C---:B------:R-:W-:Y:S01]  /*1f90*/  IADD3 R5, P0, PT, R40.reuse, UR4, RZ ;  /* 0x0000000428057c10 */ /* 0x040fe2000ff1e0ff */
[----:B------:R-:W-:Y:S01]  /*1fa0*/  BSSY.RECONVERGENT B2, `(.L_x_25) ;  /* 0x0000059000027945 */ /* 0x000fe20003800200 */
[----:B------:R-:W-:Y:S02]  /*1fb0*/  VIADD R43, R40, UR4 ;  /* 0x00000004282b7c36 */ /* 0x000fe40008000000 */
[----:B------:R-:W-:Y:S01]  /*1fc0*/  ISETP.GT.AND P1, PT, R9, 0xc00, PT ;  /* 0x00000c000900780c */ /* 0x000fe20003f24270 */
[----:B------:R-:W-:Y:S01]  /*1fd0*/  IMAD.X R8, RZ, RZ, RZ, P0 ;  /* 0x000000ffff087224 */ /* 0x000fe200000e06ff */
[----:B0-----:R-:W-:-:S04]  /*1fe0*/  LEA R4, P0, R5, UR8, 0x3 ;  /* 0x0000000805047c11 */ /* 0x001fc8000f8018ff */
[----:B------:R-:W-:Y:S02]  /*1ff0*/  LEA.HI.X R5, R5, UR9, R8, 0x3, P0 ;  /* 0x0000000905057c11 */ /* 0x000fe400080f1c08 */
[----:B------:R-:W-:-:S05]  /*2000*/  IADD3 R4, P0, PT, R4, 0x1000, RZ ;  /* 0x0000100004047810 */ /* 0x000fca0007f1e0ff */
[----:B------:R-:W-:Y:S01]  /*2010*/  IMAD.X R5, RZ, RZ, R5, P0 ;  /* 0x000000ffff057224 */ /* 0x000fe200000e0605 */
[----:B------:R-:W-:Y:S01]  /*2020*/  PLOP3.LUT P0, PT, PT, PT, PT, 0x80, 0x8 ;  /* 0x000000000008781c */ /* 0x000fe20003f0f070 */
[----:B------:R-:W-:-:S12]  /*2030*/  @!P1 BRA `(.L_x_26) ;  /* 0x00000004003c9947 */ /* 0x000fd80003800000 */
[----:B------:R-:W-:Y:S01]  /*2040*/  PLOP3.LUT P0, PT, PT, PT, PT, 0x8, 0x80 ;  /* 0x000000000080781c */ /* 0x000fe20003f0e170 */
[----:B------:R-:W-:-:S12]  /*2050*/  VIADD R45, R41, 0xfffff400 ;  /* 0xfffff400292d7836 */ /* 0x000fd80000000000 */
.L_x_27:
[C---:B------:R-:W-:Y:S01]  /*2060*/  IMAD.WIDE.U32 R38, R43.reuse, 0x8, R2 ;  /* 0x000000082b267825 */ /* 0x040fe200078e0002 */
[----:B------:R-:W2:Y:S04]  /*2070*/  LDG.E.64.CONSTANT R8, desc[UR6][R4.64+-0x800] ;  /* 0xfff8000604087981 */ /* 0x000ea8000c1e9b00 */
[----:B------:R-:W3:Y:S04]  /*2080*/  LDG.E.64.CONSTANT R10, desc[UR6][R4.64] ;  /* 0x00000006040a7981 */ /* 0x000ee8000c1e9b00 */
[----:B------:R-:W4:Y:S01]  /*2090*/  LDG.E.64.CONSTANT R38, desc[UR6][R38.64] ;  /* 0x0000000626267981 */ /* 0x000f22000c1e9b00 */
[----:B------:R-:W-:-:S03]  /*20a0*/  VIADD R15, R43, 0x400 ;  /* 0x000004002b0f7836 */ /* 0x000fc60000000000 */
[----:B------:R-:W5:Y:S01]  /*20b0*/  LDG.E.64.CONSTANT R12, desc[UR6][R4.64+0x800] ;  /* 0x00080006040c7981 */ /* 0x000f62000c1e9b00 */
[----:B------:R-:W-:-:S03]  /*20c0*/  IMAD.WIDE.U32 R14, R15, 0x8, R2 ;  /* 0x000000080f0e7825 */ /* 0x000fc600078e0002 */
[----:B------:R-:W5:Y:S04]  /*20d0*/  LDG.E.64.CONSTANT R16, desc[UR6][R4.64+0x1800] ;  /* 0x0018000604107981 */ /* 0x000f68000c1e9b00 */
[----:B------:R-:W5:Y:S04]  /*20e0*/  LDG.E.64.CONSTANT R14, desc[UR6][R14.64] ;  /* 0x000000060e0e7981 */ /* 0x000f68000c1e9b00 */
[----:B------:R-:W5:Y:S01]  /*20f0*/  LDG.E.64.CONSTANT R18, desc[UR6][R4.64+0x2000] ;  /* 0x0020000604127981 */ /* 0x000f62000c1e9b00 */
        /* <DEDUP_REMOVED lines=11> */
[----:B------:R-:W5:Y:S04]  /*21b0*/  LDG.E.64.CONSTANT R34, desc[UR6][R4.64+0x6000] ;  /* 0x0060000604227981 */ /* 0x000f68000c1e9b00 */
[----:B------:R0:W5:Y:S01]  /*21c0*/  LDG.E.64.CONSTANT R36, desc[UR6][R4.64+0x6800] ;  /* 0x0068000604247981 */ /* 0x000162000c1e9b00 */
[----:B------:R-:W-:-:S05]  /*21d0*/  VIADD R40, R40, 0x1000 ;  /* 0x0000100028287836 */ /* 0x000fca0000000000 */
[----:B------:R-:W-:Y:S02]  /*21e0*/  ISETP.GE.AND P2, PT, R40, R45, PT ;  /* 0x0000002d2800720c */ /* 0x000fe40003f46270 */
[----:B0-----:R-:W-:Y:S01]  /*21f0*/  IADD3 R4, P3, PT, R4, 0x8000, RZ ;  /* 0x0000800004047810 */ /* 0x001fe20007f7e0ff */
[----:B------:R-:W-:-:S04]  /*2200*/  VIADD R43, R43, 0x1000 ;  /* 0x000010002b2b7836 */ /* 0x000fc80000000000 */
[----:B------:R-:W-:Y:S01]  /*2210*/  IMAD.X R5, RZ, RZ, R5, P3 ;  /* 0x000000ffff057224 */ /* 0x000fe200018e0605 */
[----:B----4-:R-:W-:-:S06]  /*2220*/  DSETP.GEU.AND P1, PT, R6, R38, PT ;  /* 0x000000260600722a */ /* 0x010fcc0003f2e000 */
[----:B------:R-:W-:Y:S02]  /*2230*/  FSEL R6, R38, R6, !P1 ;  /* 0x0000000626067208 */ /* 0x000fe40004800000 */
[----:B------:R-:W-:-:S06]  /*2240*/  FSEL R7, R39, R7, !P1 ;  /* 0x0000000727077208 */ /* 0x000fcc0004800000 */
[----:B--2---:R-:W-:-:S06]  /*2250*/  DSETP.GEU.AND P1, PT, R6, R8, PT ;  /* 0x000000080600722a */ /* 0x004fcc0003f2e000 */
[----:B------:R-:W-:Y:S02]  /*2260*/  FSEL R6, R8, R6, !P1 ;  /* 0x0000000608067208 */ /* 0x000fe40004800000 */
[----:B------:R-:W-:-:S06]  /*2270*/  FSEL R7, R9, R7, !P1 ;  /* 0x0000000709077208 */ /* 0x000fcc0004800000 */
[----:B---3--:R-:W-:-:S06]  /*2280*/  DSETP.GEU.AND P1, PT, R6, R10, PT ;  /* 0x0000000a0600722a */ /* 0x008fcc0003f2e000 */
[----:B------:R-:W-:Y:S02]  /*2290*/  FSEL R6, R10, R6, !P1 ;  /* 0x000000060a067208 */ /* 0x000fe40004800000 */
[----:B------:R-:W-:-:S06]  /*22a0*/  FSEL R7, R11, R7, !P1 ;  /* 0x000000070b077208 */ /* 0x000fcc0004800000 */
[----:B-----5:R-:W-:-:S06]  /*22b0*/  DSETP.GEU.AND P1, PT, R6, R12, PT ;  /* 0x0000000c0600722a */ /* 0x020fcc0003f2e000 */
        /* <DEDUP_REMOVED lines=39> */
.L_x_26:
[----:B------:R-:W-:Y:S05]  /*2530*/  BSYNC.RECONVERGENT B2 ;  /* 0x0000000000027941 */ /* 0x000fea0003800200 */
.L_x_25:
[----:B------:R-:W-:Y:S01]  /*2540*/  IMAD.IADD R8, R41, 0x1, -R40 ;  /* 0x0000000129087824 */ /* 0x000fe200078e0a28 */
[----:B------:R-:W-:Y:S04]  /*2550*/  BSSY.RECONVERGENT B2, `(.L_x_28) ;  /* 0x000002b000027945 */ /* 0x000fe80003800200 */
[----:B------:R-:W-:-:S13]  /*2560*/  ISETP.GT.AND P1, PT, R8, 0x400, PT ;  /* 0x000004000800780c */ /* 0x000fda0003f24270 */
[----:B------:R-:W-:Y:S05]  /*2570*/  @!P1 BRA `(.L_x_29) ;  /* 0x0000000000a09947 */ /* 0x000fea0003800000 */
        /* <DEDUP_REMOVED lines=9> */
[----:B------:R-:W5:Y:S04]  /*2610*/  LDG.E.64.CONSTANT R22, desc[UR6][R4.64+0x2000] ;  /* 0x0020000604167981 */ /* 0x000f68000c1e9b00 */
[----:B------:R0:W5:Y:S01]  /*2620*/  LDG.E.64.CONSTANT R8, desc[UR6][R4.64+0x2800] ;  /* 0x0028000604087981 */ /* 0x000162000c1e9b00 */
[----:B------:R-:W-:-:S02]  /*2630*/  VIADD R40, R40, 0x800 ;  /* 0x0000080028287836 */ /* 0x000fc40000000000 */
[----:B------:R-:W-:Y:S01]  /*2640*/  VIADD R43, R43, 0x800 ;  /* 0x000008002b2b7836 */ /* 0x000fe20000000000 */
[----:B0-----:R-:W-:-:S05]  /*2650*/  IADD3 R4, P2, PT, R4, 0x4000, RZ ;  /* 0x0000400004047810 */ /* 0x001fca0007f5e0ff */
        /* <DEDUP_REMOVED lines=22> */
[----:B------:R-:W-:Y:S01]  /*27c0*/  DSETP.GEU.AND P1, PT, R6, R8, PT ;  /* 0x000000080600722a */ /* 0x000fe20003f2e000 */
[----:B------:R-:W-:-:S05]  /*27d0*/  PLOP3.LUT P0, PT, PT, PT, PT, 0x8, 0x80 ;  /* 0x000000000080781c */ /* 0x000fca0003f0e170 */
[----:B------:R-:W-:Y:S02]  /*27e0*/  FSEL R6, R8, R6, !P1 ;  /* 0x0000000608067208 */ /* 0x000fe40004800000 */
[----:B------:R-:W-:-:S07]  /*27f0*/  FSEL R7, R9, R7, !P1 ;  /* 0x0000000709077208 */ /* 0x000fce0004800000 */
.L_x_29:
[----:B------:R-:W-:Y:S05]  /*2800*/  BSYNC.RECONVERGENT B2 ;  /* 0x0000000000027941 */ /* 0x000fea0003800200 */
.L_x_28:
[----:B------:R-:W-:-:S13]  /*2810*/  ISETP.LT.OR P0, PT, R40, R41, P0 ;  /* 0x000000292800720c */ /* 0x000fda0000701670 */
[----:B------:R-:W-:Y:S05]  /*2820*/  @!P0 BRA `(.L_x_21) ;  /* 0x0000000000448947 */ /* 0x000fea0003800000 */
[----:B------:R-:W-:Y:S01]  /*2830*/  IMAD.WIDE.U32 R2, R43, 0x8, R2 ;  /* 0x000000082b027825 */ /* 0x000fe200078e0002 */
[----:B------:R-:W2:Y:S04]  /*2840*/  LDG.E.64.CONSTANT R8, desc[UR6][R4.64+-0x800] ;  /* 0xfff8000604087981 */ /* 0x000ea8000c1e9b00 */
[----:B------:R-:W3:Y:S04]  /*2850*/  LDG.E.64.CONSTANT R10, desc[UR6][R4.64] ;  /* 0x00000006040a7981 */ /* 0x000ee8000c1e9b00 */
[----:B------:R-:W4:Y:S04]  /*2860*/  LDG.E.64.CONSTANT R2, desc[UR6][R2.64] ;  /* 0x0000000602027981 */ /* 0x000f28000c1e9b00 */
[----:B------:R-:W5:Y:S01]  /*2870*/  LDG.E.64.CONSTANT R12, desc[UR6][R4.64+0x800] ;  /* 0x00080006040c7981 */ /* 0x000f62000c1e9b00 */
        /* <DEDUP_REMOVED lines=11> */
[----:B------:R-:W-:-:S07]  /*2930*/  FSEL R7, R13, R3, !P0 ;  /* 0x000000030d077208 */ /* 0x000fce0004000000 */
.L_x_21:
[----:B------:R-:W-:Y:S05]  /*2940*/  BSYNC.RECONVERGENT B1 ;  /* 0x0000000000017941 */ /* 0x000fea0003800200 */
.L_x_19:
[----:B------:R-:W0:Y:S01]  /*2950*/  S2R R10, SR_LANEID ;  /* 0x00000000000a7919 */ /* 0x000e220000000000 */
[----:B------:R-:W-:Y:S04]  /*2960*/  SHFL.DOWN PT, R2, R6, 0x1, 0x1f ;  /* 0x08201f0006027f89 */ /* 0x000fe800000e0000 */
        /* <DEDUP_REMOVED lines=10> */
[----:B------:R-:W-:-:S02]  /*2a10*/  @!P2 MOV R7, 0x400 ;  /* 0x000004000007a802 */ /* 0x000fc40000000f00 */
        /* <DEDUP_REMOVED lines=8> */
[----:B------:R-:W-:Y:S01]  /*2aa0*/  SHFL.DOWN PT, R2, R4, 0x4, 0x1f ;  /* 0x08801f0004027f89 */ /* 0x000fe200000e0000 */
[----:B-1----:R-:W-:-:S03]  /*2ab0*/  @!P2 LEA R7, R8, R7, 0x18 ;  /* 0x000000070807a211 */ /* 0x002fc600078ec0ff */
[----:B------:R-:W0:Y:S02]  /*2ac0*/  SHFL.DOWN PT, R3, R5, 0x4, 0x1f ;  /* 0x08801f0005037f89 */ /* 0x000e2400000e0000 */
[----:B------:R-:W-:Y:S01]  /*2ad0*/  @!P2 IMAD.IADD R9, R6, 0x1, R7 ;  /* 0x000000010609a824 */ /* 0x000fe200078e0207 */
[----:B0-----:R-:W-:-:S06]  /*2ae0*/  DSETP.GEU.AND P0, PT, R4, R2, PT ;  /* 0x000000020400722a */ /* 0x001fcc0003f0e000 */
[----:B------:R-:W-:Y:S02]  /*2af0*/  @!P1 FSEL R4, R2, R4, !P0 ;  /* 0x0000000402049208 */ /* 0x000fe40004000000 */
[----:B------:R-:W-:Y:S02]  /*2b00*/  @!P1 FSEL R5, R3, R5, !P0 ;  /* 0x0000000503059208 */ /* 0x000fe40004000000 */
[----:B------:R-:W-:Y:S01]  /*2b10*/  ISETP.GT.AND P1, PT, R10, 0x17, PT ;  /* 0x000000170a00780c */ /* 0x000fe20003f24270 */
[----:B------:R-:W-:Y:S04]  /*2b20*/  SHFL.DOWN PT, R2, R4, 0x8, 0x1f ;  /* 0x09001f0004027f89 */ /* 0x000fe800000e0000 */
[----:B------:R-:W0:Y:S02]  /*2b30*/  SHFL.DOWN PT, R3, R5, 0x8, 0x1f ;  /* 0x09001f0005037f89 */ /* 0x000e2400000e0000 */
[----:B0-----:R-:W-:-:S06]  /*2b40*/  DSETP.GEU.AND P0, PT, R4, R2, PT ;  /* 0x000000020400722a */ /* 0x001fcc0003f0e000 */
[----:B------:R-:W-:Y:S02]  /*2b50*/  @!P1 FSEL R4, R2, R4, !P0 ;  /* 0x0000000402049208 */ /* 0x000fe40004000000 */
[----:B------:R-:W-:Y:S02]  /*2b60*/  @!P1 FSEL R5, R3, R5, !P0 ;  /* 0x0000000503059208 */ /* 0x000fe40004000000 */
[----:B------:R-:W-:Y:S01]  /*2b70*/  ISETP.GT.AND P1, PT, R10, 0xf, PT ;  /* 0x0000000f0a00780c */ /* 0x000fe20003f24270 */
[----:B------:R-:W-:Y:S04]  /*2b80*/  SHFL.DOWN PT, R2, R4, 0x10, 0x1f ;  /* 0x0a001f0004027f89 */ /* 0x000fe800000e0000 */
[----:B------:R-:W0:Y:S02]  /*2b90*/  SHFL.DOWN PT, R3, R5, 0x10, 0x1f ;  /* 0x0a001f0005037f89 */ /* 0x000e2400000e0000 */
[----:B0-----:R-:W-:-:S06]  /*2ba0*/  DSETP.GEU.AND P0, PT, R4, R2, PT ;  /* 0x000000020400722a */ /* 0x001fcc0003f0e000 */
[----:B------:R-:W-:Y:S02]  /*2bb0*/  FSEL R2, R2, R4, !P0 ;  /* 0x0000000402027208 */ /* 0x000fe40004000000 */
        /* <DEDUP_REMOVED lines=10> */
[----:B--2---:R-:W0:Y:S04]  /*2c60*/  LDS.128 R8, [UR4+0x10] ;  /* 0x00001004ff087984 */ /* 0x004e280008000c00 */
        /* <DEDUP_REMOVED lines=25> */
.L_x_2:
        /* <DEDUP_REMOVED lines=12> */
.L_x_32:
[----:B------:R-:W-:Y:S05]  /*2ec0*/  BSYNC.RECONVERGENT B1 ;  /* 0x0000000000017941 */ /* 0x000fea0003800200 */
.L_x_31:
        /* <DEDUP_REMOVED lines=17> */
.L_x_37:
        /* <DEDUP_REMOVED lines=12> */
.L_x_36:
[----:B------:R-:W-:Y:S05]  /*30a0*/  BSYNC.RECONVERGENT B2 ;  /* 0x0000000000027941 */ /* 0x000fea0003800200 */
.L_x_35:
        /* <DEDUP_REMOVED lines=9> */
.L_x_40:
        /* <DEDUP_REMOVED lines=74> */
.L_x_39:
[----:B------:R-:W-:Y:S05]  /*35e0*/  BSYNC.RECONVERGENT B2 ;  /* 0x0000000000027941 */ /* 0x000fea0003800200 */
.L_x_38:
        /* <DEDUP_REMOVED lines=42> */
.L_x_42:
[----:B------:R-:W-:Y:S05]  /*3890*/  BSYNC.RECONVERGENT B2 ;  /* 0x0000000000027941 */ /* 0x000fea0003800200 */
.L_x_41:
        /* <DEDUP_REMOVED lines=20> */
.L_x_34:
[----:B------:R-:W-:Y:S05]  /*39e0*/  BSYNC.RECONVERGENT B1 ;  /* 0x0000000000017941 */ /* 0x000fea0003800200 */
.L_x_33:
        /* <DEDUP_REMOVED lines=14> */
[----:B------:R-:W-:Y:S01]  /*3ad0*/  IMAD.MOV.U32 R2, RZ, RZ, R9 ;  /* 0x000000ffff027224 */ /* 0x000fe200078e0009 */
[----:B------:R-:W-:Y:S01]  /*3ae0*/  @!P2 MOV R4, 0x400 ;  /* 0x000004000004a802 */ /* 0x000fe20000000f00 */
[----:B------:R-:W-:Y:S01]  /*3af0*/  IMAD.MOV.U32 R3, RZ, RZ, R11 ;  /* 0x000000ffff037224 */ /* 0x000fe200078e000b */
[----:B------:R-:W0:Y:S01]  /*3b00*/  SHFL.DOWN PT, R7, R11, 0x2, 0x1f ;  /* 0x08401f000b077f89 */ /* 0x000e2200000e0000 */
[----:B------:R-:W-:Y:S01]  /*3b10*/  @!P2 SHF.R.U32.HI R0, RZ, 0x2, R5 ;  /* 0x00000002ff00a819 */ /* 0x000fe20000011605 */
[----:B------:R-:W1:Y:S03]  /*3b20*/  @!P2 S2R R13, SR_CgaCtaId ;  /* 0x00000000000da919 */ /* 0x000e660000008800 */
[----:B------:R-:W-:Y:S01]  /*3b30*/  @!P2 LOP3.LUT R0, R0, 0xf8, RZ, 0xc0, !PT ;  /* 0x000000f80000a812 */ /* 0x000fe200078ec0ff */
[----:B0-----:R-:W-:-:S06]  /*3b40*/  DSETP.GEU.AND P0, PT, R2, R6, PT ;  /* 0x000000060200722a */ /* 0x001fcc0003f0e000 */
[----:B------:R-:W-:Y:S02]  /*3b50*/  @!P1 FSEL R9, R6, R9, !P0 ;  /* 0x0000000906099208 */ /* 0x000fe40004000000 */
[----:B------:R-:W-:Y:S02]  /*3b60*/  @!P1 FSEL R11, R7, R11, !P0 ;  /* 0x0000000b070b9208 */ /* 0x000fe40004000000 */
[----:B------:R-:W-:Y:S01]  /*3b70*/  ISETP.GT.AND P1, PT, R8, 0x1b, PT ;  /* 0x0000001b0800780c */ /* 0x000fe20003f24270 */
[----:B------:R-:W-:Y:S01]  /*3b80*/  SHFL.DOWN PT, R2, R9, 0x4, 0x1f ;  /* 0x08801f0009027f89 */ /* 0x000fe200000e0000 */
[----:B------:R-:W-:Y:S01]  /*3b90*/  IMAD.MOV.U32 R6, RZ, RZ, R9 ;  /* 0x000000ffff067224 */ /* 0x000fe200078e0009 */
[----:B-1----:R-:W-:Y:S01]  /*3ba0*/  @!P2 LEA R13, R13, R4, 0x18 ;  /* 0x000000040d0da211 */ /* 0x002fe200078ec0ff */
[----:B------:R-:W-:Y:S01]  /*3bb0*/  IMAD.MOV.U32 R7, RZ, RZ, R11 ;  /* 0x000000ffff077224 */ /* 0x000fe200078e000b */
[----:B------:R-:W0:Y:S03]  /*3bc0*/  SHFL.DOWN PT, R3, R11, 0x4, 0x1f ;  /* 0x08801f000b037f89 */ /* 0x000e2600000e0000 */
[----:B------:R-:W-:-:S02]  /*3bd0*/  @!P2 IMAD.IADD R13, R0, 0x1, R13 ;  /* 0x00000001000da824 */ /* 0x000fc400078e020d */
[----:B0-----:R-:W-:-:S06]  /*3be0*/  DSETP.GEU.AND P0, PT, R6, R2, PT ;  /* 0x000000020600722a */ /* 0x001fcc0003f0e000 */
[----:B------:R-:W-:Y:S02]  /*3bf0*/  @!P1 FSEL R9, R2, R9, !P0 ;  /* 0x0000000902099208 */ /* 0x000fe40004000000 */
[----:B------:R-:W-:Y:S02]  /*3c00*/  @!P1 FSEL R11, R3, R11, !P0 ;  /* 0x0000000b030b9208 */ /* 0x000fe40004000000 */
[----:B------:R-:W-:Y:S01]  /*3c10*/  ISETP.GT.AND P1, PT, R8, 0x17, PT ;  /* 0x000000170800780c */ /* 0x000fe20003f24270 */
[----:B------:R-:W-:Y:S01]  /*3c20*/  SHFL.DOWN PT, R2, R9, 0x8, 0x1f ;  /* 0x09001f0009027f89 */ /* 0x000fe200000e0000 */
[----:B------:R-:W-:Y:S02]  /*3c30*/  IMAD.MOV.U32 R6, RZ, RZ, R9 ;  /* 0x000000ffff067224 */ /* 0x000fe400078e0009 */
[----:B------:R-:W-:Y:S01]  /*3c40*/  IMAD.MOV.U32 R7, RZ, RZ, R11 ;  /* 0x000000ffff077224 */ /* 0x000fe200078e000b */
[----:B------:R-:W0:Y:S05]  /*3c50*/  SHFL.DOWN PT, R3, R11, 0x8, 0x1f ;  /* 0x09001f000b037f89 */ /* 0x000e2a00000e0000 */
        /* <DEDUP_REMOVED lines=20> */
[----:B------:R-:W0:Y:S04]  /*3da0*/  LDS.128 R8, [UR4+0x10] ;  /* 0x00001004ff087984 */ /* 0x000e280008000c00 */
[----:B-1----:R-:W1:Y:S01]  /*3db0*/  LDS.128 R12, [UR4+0x20] ;  /* 0x00002004ff0c7984 */ /* 0x002e620008000c00 */
        /* <DEDUP_REMOVED lines=24> */
.L_x_43:
        /* <DEDUP_REMOVED lines=20> */
[----:B------:R-:W0:Y:S05]  /*4080*/  SHFL.DOWN PT, R7, R0, 0x2, R11 ;  /* 0x0840000000077989 */ /* 0x000e2a00000e000b */
[----:B0-----:R-:W-:-:S06]  /*4090*/  DSETP.GEU.AND P0, PT, R2, R6, PT ;  /* 0x000000060200722a */ /* 0x001fcc0003f0e000 */
[----:B------:R-:W-:Y:S01]  /*40a0*/  @!P1 FSEL R9, R6, R9, !P0 ;  /* 0x0000000906099208 */ /* 0x000fe20004000000 */
[----:B------:R-:W-:Y:S01]  /*40b0*/  VIADD R6, R8, 0x4 ;  /* 0x0000000408067836 */ /* 0x000fe20000000000 */
[----:B------:R-:W-:-:S03]  /*40c0*/  @!P1 FSEL R0, R7, R0, !P0 ;  /* 0x0000000007009208 */ /* 0x000fc60004000000 */
[----:B------:R-:W-:Y:S01]  /*40d0*/  SHFL.DOWN PT, R2, R9, 0x4, R11 ;  /* 0x0880000009027989 */ /* 0x000fe200000e000b */
[----:B------:R-:W-:Y:S01]  /*40e0*/  ISETP.GT.AND P1, PT, R6, R11, PT ;  /* 0x0000000b0600720c */ /* 0x000fe20003f24270 */
[----:B------:R-:W-:Y:S02]  /*40f0*/  IMAD.MOV.U32 R6, RZ, RZ, R9 ;  /* 0x000000ffff067224 */ /* 0x000fe400078e0009 */
[----:B------:R-:W0:Y:S01]  /*4100*/  SHFL.DOWN PT, R3, R0, 0x4, R11 ;  /* 0x0880000000037989 */ /* 0x000e2200000e000b */
[----:B------:R-:W-:-:S06]  /*4110*/  IMAD.MOV.U32 R7, RZ, RZ, R0 ;  /* 0x000000ffff077224 */ /* 0x000fcc00078e0000 */
[----:B0-----:R-:W-:Y:S01]  /*4120*/  DSETP.GEU.AND P0, PT, R6, R2, PT ;  /* 0x000000020600722a */ /* 0x001fe20003f0e000 */
[----:B------:R-:W-:-:S05]  /*4130*/  VIADD R6, R8, 0x8 ;  /* 0x0000000808067836 */ /* 0x000fca0000000000 */
        /* <DEDUP_REMOVED lines=15> */
[----:B------:R-:W-:Y:S02]  /*4230*/  IMAD.MOV.U32 R6, RZ, RZ, R9 ;  /* 0x000000ffff067224 */ /* 0x000fe400078e0009 */
[----:B------:R-:W-:Y:S01]  /*4240*/  IMAD.MOV.U32 R7, RZ, RZ, R0 ;  /* 0x000000ffff077224 */ /* 0x000fe200078e0000 */
[----:B------:R-:W0:Y:S05]  /*4250*/  SHFL.DOWN PT, R3, R0, 0x10, R11 ;  /* 0x0a00000000037989 */ /* 0x000e2a00000e000b */
[----:B0-----:R-:W-:Y:S01]  /*4260*/  DSETP.GEU.AND P1, PT, R6, R2, PT ;  /* 0x000000020600722a */ /* 0x001fe20003f2e000 */
[----:B------:R-:W-:-:S02]  /*4270*/  @!P0 MOV R7, 0x400 ;  /* 0x0000040000078802 */ /* 0x000fc40000000f00 */
[----:B------:R-:W-:Y:S02]  /*4280*/  @!P0 SHF.R.U32.HI R6, RZ, 0x2, R5 ;  /* 0x00000002ff068819 */ /* 0x000fe40000011605 */
[----:B-1----:R-:W-:Y:S02]  /*4290*/  @!P0 LEA R7, R10, R7, 0x18 ;  /* 0x000000070a078211 */ /* 0x002fe400078ec0ff */
[----:B------:R-:W-:Y:S02]  /*42a0*/  @!P0 LOP3.LUT R6, R6, 0xf8, RZ, 0xc0, !PT ;  /* 0x000000f806068812 */ /* 0x000fe400078ec0ff */
[----:B------:R-:W-:Y:S02]  /*42b0*/  @!P2 FSEL R9, R2, R9, !P1 ;  /* 0x000000090209a208 */ /* 0x000fe40004800000 */
[----:B------:R-:W-:Y:S01]  /*42c0*/  @!P2 FSEL R0, R3, R0, !P1 ;  /* 0x000000000300a208 */ /* 0x000fe20004800000 */
[----:B------:R-:W-:Y:S02]  /*42d0*/  @!P0 IMAD.IADD R3, R6, 0x1, R7 ;  /* 0x0000000106038824 */ /* 0x000fe400078e0207 */
[----:B------:R-:W-:-:S02]  /*42e0*/  IMAD.MOV.U32 R6, RZ, RZ, R9 ;  /* 0x000000ffff067224 */ /* 0x000fc400078e0009 */
[----:B------:R-:W-:-:S05]  /*42f0*/  IMAD.MOV.U32 R7, RZ, RZ, R0 ;  /* 0x000000ffff077224 */ /* 0x000fca00078e0000 */
[----:B------:R1:W-:Y:S01]  /*4300*/  @!P0 STS.64 [R3+0x8], R6 ;  /* 0x0000080603008388 */ /* 0x0003e20000000a00 */
[----:B------:R-:W-:Y:S01]  /*4310*/  BAR.SYNC.DEFER_BLOCKING 0x0 ;  /* 0x0000000000007b1d */ /* 0x000fe20000010000 */
[----:B------:R-:W-:-:S13]  /*4320*/  ISETP.NE.AND P0, PT, R5, RZ, PT ;  /* 0x000000ff0500720c */ /* 0x000fda0003f05270 */
[----:B-1----:R-:W-:Y:S05]  /*4330*/  @P0 BRA `(.L_x_17) ;  /* 0x0000001800340947 */ /* 0x002fea0003800000 */
[----:B------:R-:W0:Y:S01]  /*4340*/  S2UR UR5, SR_CgaCtaId ;  /* 0x00000000000579c3 */ /* 0x000e220000008800 */
[----:B------:R-:W-:Y:S01]  /*4350*/  UMOV UR4, 0x400 ;  /* 0x0000040000047882 */ /* 0x000fe20000000000 */
[C---:B------:R-:W-:Y:S02]  /*4360*/  ISETP.GT.AND P3, PT, R4.reuse, 0x20, PT ;  /* 0x000000200400780c */ /* 0x040fe40003f64270 */
        /* <DEDUP_REMOVED lines=10> */
[----:B------:R-:W-:Y:S01]  /*4410*/  ISETP.GT.AND P1, PT, R4, 0x60, PT ;  /* 0x000000600400780c */ /* 0x000fe20003f24270 */
[----:B------:R-:W-:Y:S02]  /*4420*/  IMAD.MOV.U32 R2, RZ, RZ, R6 ;  /* 0x000000ffff027224 */ /* 0x000fe400078e0006 */
        /* <DEDUP_REMOVED lines=29> */
.L_x_30:
[----:B------:R-:W0:Y:S01]  /*4600*/  S2R R41, SR_TID.X ;  /* 0x0000000000297919 */ /* 0x000e220000002100 */
[----:B------:R-:W0:Y:S02]  /*4610*/  LDC.64 R6, c[0x0][0x380] ;  /* 0x0000e000ff067b82 */ /* 0x000e240000000a00 */
[----:B0-----:R-:W-:-:S05]  /*4620*/  IMAD.WIDE.U32 R6, R41, 0x8, R6 ;  /* 0x0000000829067825 */ /* 0x001fca00078e0006 */
[----:B------:R-:W2:Y:S04]  /*4630*/  LDG.E.64.CONSTANT R20, desc[UR6][R6.64] ;  /* 0x0000000606147981 */ /* 0x000ea8000c1e9b00 */
[----:B------:R-:W2:Y:S04]  /*4640*/  LDG.E.64.CONSTANT R2, desc[UR6][R6.64+0x800] ;  /* 0x0008000606027981 */ /* 0x000ea8000c1e9b00 */
[----:B------:R-:W3:Y:S04]  /*4650*/  LDG.E.64.CONSTANT R8, desc[UR6][R6.64+0x1000] ;  /* 0x0010000606087981 */ /* 0x000ee8000c1e9b00 */
[----:B------:R-:W4:Y:S04]  /*4660*/  LDG.E.64.CONSTANT R10, desc[UR6][R6.64+0x1800] ;  /* 0x00180006060a7981 */ /* 0x000f28000c1e9b00 */
[----:B------:R-:W5:Y:S04]  /*4670*/  LDG.E.64.CONSTANT R12, desc[UR6][R6.64+0x2000] ;  /* 0x00200006060c7981 */ /* 0x000f68000c1e9b00 */
[----:B------:R-:W5:Y:S04]  /*4680*/  LDG.E.64.CONSTANT R14, desc[UR6][R6.64+0x2800] ;  /* 0x00280006060e7981 */ /* 0x000f68000c1e9b00 */
[----:B------:R-:W5:Y:S04]  /*4690*/  LDG.E.64.CONSTANT R16, desc[UR6][R6.64+0x3000] ;  /* 0x0030000606107981 */ /* 0x000f68000c1e9b00 */
[----:B------:R-:W5:Y:S01]  /*46a0*/  LDG.E.64.CONSTANT R18, desc[UR6][R6.64+0x3800] ;  /* 0x0038000606127981 */ /* 0x000f62000c1e9b00 */
[----:B------:R-:W-:Y:S01]  /*46b0*/  ISETP.GE.U32.AND P1, PT, R4, 0x1000, PT ;  /* 0x000010000400780c */ /* 0x000fe20003f26070 */
[----:B------:R-:W-:Y:S01]  /*46c0*/  IMAD.MOV.U32 R45, RZ, RZ, 0x800 ;  /* 0x00000800ff2d7424 */ /* 0x000fe200078e00ff */
[----:B--2---:R-:W-:-:S06]  /*46d0*/  DSETP.GEU.AND P0, PT, R20, R2, PT ;  /* 0x000000021400722a */ /* 0x004fcc0003f0e000 */
        /* <DEDUP_REMOVED lines=21> */
[----:B------:R-:W0:Y:S01]  /*4830*/  LDC R24, c[0x0][0x390] ;  /* 0x0000e400ff187b82 */ /* 0x000e220000000800 */
[----:B------:R-:W-:Y:S02]  /*4840*/  VIADD R0, R4, 0xfffff800 ;  /* 0xfffff80004007836 */ /* 0x000fe40000000000 */
[----:B------:R-:W-:-:S07]  /*4850*/  IMAD.MOV.U32 R45, RZ, RZ, 0x800 ;  /* 0x00000800ff2d7424 */ /* 0x000fce00078e00ff */
.L_x_46:
[----:B------:R-:W-:-:S05]  /*4860*/  IMAD.WIDE R4, R45, 0x8, R6 ;  /* 0x000000082d047825 */ /* 0x000fca00078e0206 */
[----:B------:R-:W2:Y:S04]  /*4870*/  LDG.E.64.CONSTANT R10, desc[UR6][R4.64] ;  /* 0x00000006040a7981 */ /* 0x000ea8000c1e9b00 */
[----:B------:R-:W3:Y:S04]  /*4880*/  LDG.E.64.CONSTANT R12, desc[UR6][R4.64+0x800] ;  /* 0x00080006040c7981 */ /* 0x000ee8000c1e9b00 */
[----:B------:R-:W4:Y:S04]  /*4890*/  LDG.E.64.CONSTANT R14, desc[UR6][R4.64+0x1000] ;  /* 0x00100006040e7981 */ /* 0x000f28000c1e9b00 */
[----:B------:R-:W5:Y:S04]  /*48a0*/  LDG.E.64.CONSTANT R16, desc[UR6][R4.64+0x1800] ;  /* 0x0018000604107981 */ /* 0x000f68000c1e9b00 */
[----:B------:R-:W5:Y:S04]  /*48b0*/  LDG.E.64.CONSTANT R18, desc[UR6][R4.64+0x2000] ;  /* 0x0020000604127981 */ /* 0x000f68000c1e9b00 */
[----:B------:R-:W5:Y:S04]  /*48c0*/  LDG.E.64.CONSTANT R20, desc[UR6][R4.64+0x2800] ;  /* 0x0028000604147981 */ /* 0x000f68000c1e9b00 */
[----:B------:R-:W5:Y:S04]  /*48d0*/  LDG.E.64.CONSTANT R22, desc[UR6][R4.64+0x3000] ;  /* 0x0030000604167981 */ /* 0x000f68000c1e9b00 */
[----:B------:R0:W5:Y:S02]  /*48e0*/  LDG.E.64.CONSTANT R8, desc[UR6][R4.64+0x3800] ;  /* 0x0038000604087981 */ /* 0x000164000c1e9b00 */
[----:B0-----:R-:W-:-:S04]  /*48f0*/  IMAD.MOV.U32 R4, RZ, RZ, R24 ;  /* 0x000000ffff047224 */ /* 0x001fc800078e0018 */
[----:B------:R-:W-:-:S05]  /*4900*/  IMAD.IADD R5, R4, 0x1, -R45 ;  /* 0x0000000104057824 */ /* 0x000fca00078e0a2d */
[----:B------:R-:W-:Y:S01]  /*4910*/  ISETP.GE.AND P1, PT, R5, 0x800, PT ;  /* 0x000008000500780c */ /* 0x000fe20003f26270 */
        /* <DEDUP_REMOVED lines=25> */
[----:B------:R-:W-:-:S05]  /*4ab0*/  VIADD R45, R45, 0x800 ;  /* 0x000008002d2d7836 */ /* 0x000fca0000000000 */
[----:B------:R-:W-:-:S13]  /*4ac0*/  ISETP.GT.AND P0, PT, R45, R0, PT ;  /* 0x000000002d00720c */ /* 0x000fda0003f04270 */
[----:B------:R-:W-:Y:S05]  /*4ad0*/  @!P0 BRA `(.L_x_46) ;  /* 0xfffffffc00608947 */ /* 0x000fea000383ffff */
.L_x_44:
[----:B------:R-:W-:-:S13]  /*4ae0*/  ISETP.GE.AND P0, PT, R45, R4, PT ;  /* 0x000000042d00720c */ /* 0x000fda0003f06270 */
[----:B------:R-:W-:Y:S05]  /*4af0*/  @P0 BRA `(.L_x_45) ;  /* 0x0000000800fc0947 */ /* 0x000fea0003800000 */
[----:B------:R-:W-:Y:S01]  /*4b00*/  IMAD.IADD R0, R4, 0x1, -R45 ;  /* 0x0000000104007824 */ /* 0x000fe200078e0a2d */
[----:B------:R-:W-:Y:S04]  /*4b10*/  BSSY.RECONVERGENT B1, `(.L_x_45) ;  /* 0x00000bd000017945 */ /* 0x000fe80003800200 */
[----:B------:R-:W-:-:S13]  /*4b20*/  ISETP.GE.AND P0, PT, R41, R0, PT ;  /* 0x000000002900720c */ /* 0x000fda0003f06270 */
[----:B------:R-:W-:Y:S05]  /*4b30*/  @P0 BRA `(.L_x_47) ;  /* 0x0000000800e80947 */ /* 0x000fea0003800000 */
[----:B------:R-:W-:Y:S01]  /*4b40*/  LOP3.LUT R5, RZ, R41, RZ, 0x33, !PT ;  /* 0x00000029ff057212 */ /* 0x000fe200078e33ff */
[----:B------:R-:W-:Y:S01]  /*4b50*/  BSSY.RECONVERGENT B2, `(.L_x_48) ;  /* 0x0000017000027945 */ /* 0x000fe20003800200 */
[----:B------:R-:W-:Y:S02]  /*4b60*/  IMAD.MOV.U32 R43, RZ, RZ, R41 ;  /* 0x000000ffff2b7224 */ /* 0x000fe400078e0029 */
[----:B------:R-:W-:-:S04]  /*4b70*/  IADD3 R4, PT, PT, -R45, R4, R5 ;  /* 0x000000042d047210 */ /* 0x000fc80007ffe105 */
[C---:B------:R-:W-:Y:S02]  /*4b80*/  LOP3.LUT R5, R4.reuse, 0x300, RZ, 0xc0, !PT ;  /* 0x0000030004057812 */ /* 0x040fe400078ec0ff */
[----:B------:R-:W-:Y:S02]  /*4b90*/  ISETP.GE.U32.AND P2, PT, R4, 0x300, PT ;  /* 0x000003000400780c */ /* 0x000fe40003f46070 */
[----:B------:R-:W-:-:S13]  /*4ba0*/  ISETP.NE.AND P0, PT, R5, 0x300, PT ;  /* 0x000003000500780c */ /* 0x000fda0003f05270 */
[----:B------:R-:W-:Y:S05]  /*4bb0*/  @!P0 BRA `(.L_x_49) ;  /* 0x0000000000408947 */ /* 0x000fea0003800000 */
[----:B------:R-:W0:Y:S01]  /*4bc0*/  LDC.64 R6, c[0x0][0x380] ;  /* 0x0000e000ff067b82 */ /* 0x000e220000000a00 */
[----:B------:R-:W-:Y:S01]  /*4bd0*/  LEA.HI R4, R4, 0x1, RZ, 0x18 ;  /* 0x0000000104047811 */ /* 0x000fe200078fc0ff */
[----:B------:R-:W-:Y:S02]  /*4be0*/  IMAD.IADD R9, R41, 0x1, R45 ;  /* 0x0000000129097824 */ /* 0x000fe400078e022d */
[----:B------:R-:W-:Y:S01]  /*4bf0*/  IMAD.MOV.U32 R43, RZ, RZ, R41 ;  /* 0x000000ffff2b7224 */ /* 0x000fe200078e0029 */
[----:B------:R-:W-:-:S05]  /*4c00*/  LOP3.LUT R4, R4, 0x3, RZ, 0xc0, !PT ;  /* 0x0000000304047812 */ /* 0x000fca00078ec0ff */
[----:B------:R-:W-:-:S07]  /*4c10*/  IMAD.MOV R8, RZ, RZ, -R4 ;  /* 0x000000ffff087224 */ /* 0x000fce00078e0a04 */
.L_x_50:
[----:B0-----:R-:W-:-:S06]  /*4c20*/  IMAD.WIDE.U32 R4, R9, 0x8, R6 ;  /* 0x0000000809047825 */ /* 0x001fcc00078e0006 */
        /* <DEDUP_REMOVED lines=9> */
.L_x_49:
[----:B------:R-:W-:Y:S05]  /*4cc0*/  BSYNC.RECONVERGENT B2 ;  /* 0x0000000000027941 */ /* 0x000fea0003800200 */
.L_x_48:
[----:B------:R-:W-:Y:S05]  /*4cd0*/  @!P2 BRA `(.L_x_47) ;  /* 0x000000080080a947 */ /* 0x000fea0003800000 */
[----:B------:R-:W0:Y:S01]  /*4ce0*/  LDCU.64 UR4, c[0x0][0x380] ;  /* 0x00007000ff0477ac */ /* 0x000e220008000a00 */
[----:B------:R-:W-:Y:S01]  /*4cf0*/  IMAD.IADD R7, R0, 0x1, -R43 ;  /* 0x0000000100077824 */ /* 0x000fe200078e0a2b */
[C---:B------:R-:W-:Y:S01]  /*4d00*/  IADD3 R5, P0, PT, R43.reuse, R45, RZ ;  /* 0x0000002d2b057210 */ /* 0x040fe20007f1e0ff */
[----:B------:R-:W-:Y:S01]  /*4d10*/  BSSY.RECONVERGENT B2, `(.L_x_51) ;  /* 0x000005a000027945 */ /* 0x000fe20003800200 */
[----:B------:R-:W-:Y:S02]  /*4d20*/  IMAD.IADD R45, R43, 0x1, R45 ;  /* 0x000000012b2d7824 */ /* 0x000fe400078e022d */
        /* <DEDUP_REMOVED lines=8> */
[----:B------:R-:W0:Y:S01]  /*4db0*/  LDC.64 R6, c[0x0][0x380] ;  /* 0x0000e000ff067b82 */ /* 0x000e220000000a00 */
[----:B------:R-:W-:Y:S01]  /*4dc0*/  PLOP3.LUT P0, PT, PT, PT, PT, 0x8, 0x80 ;  /* 0x000000000080781c */ /* 0x000fe20003f0e170 */
[----:B------:R-:W-:-:S12]  /*4dd0*/  VIADD R40, R0, 0xfffff400 ;  /* 0xfffff40000287836 */ /* 0x000fd80000000000 */
.L_x_53:
[C---:B0-----:R-:W-:Y:S01]  /*4de0*/  IMAD.WIDE.U32 R38, R45.reuse, 0x8, R6 ;  /* 0x000000082d267825 */ /* 0x041fe200078e0006 */
        /* <DEDUP_REMOVED lines=76> */
.L_x_52:
[----:B------:R-:W-:Y:S05]  /*52b0*/  BSYNC.RECONVERGENT B2 ;  /* 0x0000000000027941 */ /* 0x000fea0003800200 */
.L_x_51:
[----:B------:R-:W-:Y:S01]  /*52c0*/  IMAD.IADD R6, R0, 0x1, -R43 ;  /* 0x0000000100067824 */ /* 0x000fe200078e0a2b */
[----:B------:R-:W-:Y:S04]  /*52d0*/  BSSY.RECONVERGENT B2, `(.L_x_54) ;  /* 0x000002c000027945 */ /* 0x000fe80003800200 */
[----:B------:R-:W-:-:S13]  /*52e0*/  ISETP.GT.AND P1, PT, R6, 0x400, PT ;  /* 0x000004000600780c */ /* 0x000fda0003f24270 */
[----:B------:R-:W-:Y:S05]  /*52f0*/  @!P1 BRA `(.L_x_55) ;  /* 0x0000000000a49947 */ /* 0x000fea0003800000 */
[----:B------:R-:W0:Y:S01]  /*5300*/  LDC.64 R16, c[0x0][0x380] ;  /* 0x0000e000ff107b82 */ /* 0x000e220000000a00 */
[----:B------:R-:W2:Y:S04]  /*5310*/  LDG.E.64.CONSTANT R10, desc[UR6][R4.64+-0x800] ;  /* 0xfff80006040a7981 */ /* 0x000ea8000c1e9b00 */
[----:B------:R-:W3:Y:S01]  /*5320*/  LDG.E.64.CONSTANT R12, desc[UR6][R4.64] ;  /* 0x00000006040c7981 */ /* 0x000ee2000c1e9b00 */
[----:B------:R-:W-:-:S03]  /*5330*/  VIADD R7, R45, 0x400 ;  /* 0x000004002d077836 */ /* 0x000fc60000000000 */
[----:B------:R-:W4:Y:S04]  /*5340*/  LDG.E.64.CONSTANT R14, desc[UR6][R4.64+0x800] ;  /* 0x00080006040e7981 */ /* 0x000f28000c1e9b00 */
[----:B------:R-:W5:Y:S04]  /*5350*/  LDG.E.64.CONSTANT R18, desc[UR6][R4.64+0x1800] ;  /* 0x0018000604127981 */ /* 0x000f68000c1e9b00 */
[----:B------:R-:W5:Y:S01]  /*5360*/  LDG.E.64.CONSTANT R20, desc[UR6][R4.64+0x2000] ;  /* 0x0020000604147981 */ /* 0x000f62000c1e9b00 */
[----:B0-----:R-:W-:-:S06]  /*5370*/  IMAD.WIDE.U32 R8, R45, 0x8, R16 ;  /* 0x000000082d087825 */ /* 0x001fcc00078e0010 */
[----:B------:R-:W2:Y:S01]  /*5380*/  LDG.E.64.CONSTANT R8, desc[UR6][R8.64] ;  /* 0x0000000608087981 */ /* 0x000ea2000c1e9b00 */
[----:B------:R-:W-:-:S03]  /*5390*/  IMAD.WIDE.U32 R16, R7, 0x8, R16 ;  /* 0x0000000807107825 */ /* 0x000fc600078e0010 */
[----:B------:R0:W5:Y:S04]  /*53a0*/  LDG.E.64.CONSTANT R6, desc[UR6][R4.64+0x2800] ;  /* 0x0028000604067981 */ /* 0x000168000c1e9b00 */
[----:B------:R-:W5:Y:S01]  /*53b0*/  LDG.E.64.CONSTANT R16, desc[UR6][R16.64] ;  /* 0x0000000610107981 */ /* 0x000f62000c1e9b00 */
[----:B------:R-:W-:Y:S01]  /*53c0*/  VIADD R43, R43, 0x800 ;  /* 0x000008002b2b7836 */ /* 0x000fe20000000000 */
[----:B0-----:R-:W-:Y:S01]  /*53d0*/  IADD3 R4, P2, PT, R4, 0x4000, RZ ;  /* 0x0000400004047810 */ /* 0x001fe20007f5e0ff */
[----:B------:R-:W-:-:S04]  /*53e0*/  VIADD R45, R45, 0x800 ;  /* 0x000008002d2d7836 */ /* 0x000fc80000000000 */
[----:B------:R-:W-:Y:S01]  /*53f0*/  IMAD.X R5, RZ, RZ, R5, P2 ;  /* 0x000000ffff057224 */ /* 0x000fe200010e0605 */
        /* <DEDUP_REMOVED lines=25> */
.L_x_55:
[----:B------:R-:W-:Y:S05]  /*5590*/  BSYNC.RECONVERGENT B2 ;  /* 0x0000000000027941 */ /* 0x000fea0003800200 */
.L_x_54:
[----:B------:R-:W-:-:S13]  /*55a0*/  ISETP.LT.OR P0, PT, R43, R0, P0 ;  /* 0x000000002b00720c */ /* 0x000fda0000701670 */
[----:B------:R-:W-:Y:S05]  /*55b0*/  @!P0 BRA `(.L_x_47) ;  /* 0x0000000000488947 */ /* 0x000fea0003800000 */
[----:B------:R-:W0:Y:S01]  /*55c0*/  LDC.64 R6, c[0x0][0x380] ;  /* 0x0000e000ff067b82 */ /* 0x000e220000000a00 */
[----:B------:R-:W2:Y:S04]  /*55d0*/  LDG.E.64.CONSTANT R8, desc[UR6][R4.64+-0x800] ;  /* 0xfff8000604087981 */ /* 0x000ea8000c1e9b00 */
[----:B------:R-:W3:Y:S04]  /*55e0*/  LDG.E.64.CONSTANT R10, desc[UR6][R4.64] ;  /* 0x00000006040a7981 */ /* 0x000ee8000c1e9b00 */
[----:B------:R-:W4:Y:S01]  /*55f0*/  LDG.E.64.CONSTANT R12, desc[UR6][R4.64+0x800] ;  /* 0x00080006040c7981 */ /* 0x000f22000c1e9b00 */
[----:B0-----:R-:W-:-:S06]  /*5600*/  IMAD.WIDE.U32 R6, R45, 0x8, R6 ;  /* 0x000000082d067825 */ /* 0x001fcc00078e0006 */
[----:B------:R-:W5:Y:S02]  /*5610*/  LDG.E.64.CONSTANT R6, desc[UR6][R6.64] ;  /* 0x0000000606067981 */ /* 0x000f64000c1e9b00 */
[----:B-----5:R-:W-:-:S06]  /*5620*/  DSETP.GEU.AND P0, PT, R2, R6, PT ;  /* 0x000000060200722a */ /* 0x020fcc0003f0e000 */
        /* <DEDUP_REMOVED lines=10> */
[----:B------:R-:W-:-:S07]  /*56d0*/  FSEL R3, R13, R3, !P0 ;  /* 0x000000030d037208 */ /* 0x000fce0004000000 */
.L_x_47:
[----:B------:R-:W-:Y:S05]  /*56e0*/  BSYNC.RECONVERGENT B1 ;  /* 0x0000000000017941 */ /* 0x000fea0003800200 */
.L_x_45:
        /* <DEDUP_REMOVED lines=54> */
[----:B------:R-:W1:Y:S01]  /*5a50*/  S2UR UR5, SR_CgaCtaId ;  /* 0x00000000000579c3 */ /* 0x000e620000008800 */
[----:B------:R-:W-:Y:S02]  /*5a60*/  UMOV UR4, 0x400 ;  /* 0x0000040000047882 */ /* 0x000fe40000000000 */
[----:B-1----:R-:W-:-:S09]  /*5a70*/  ULEA UR4, UR5, UR4, 0x18 ;  /* 0x0000000405047291 */ /* 0x002fd2000f8ec0ff */
[----:B0-----:R-:W0:Y:S04]  /*5a80*/  LDS.128 R8, [UR4+0x10] ;  /* 0x00001004ff087984 */ /* 0x001e280008000c00 */
        /* <DEDUP_REMOVED lines=23> */
[----:B------:R-:W-:-:S07]  /*5c00*/  FSEL R7, R3, R5, !P1 ;  /* 0x0000000503077208 */ /* 0x000fce0004800000 */
.L_x_17:
[----:B------:R-:W-:Y:S05]  /*5c10*/  BSYNC.RECONVERGENT B0 ;  /* 0x0000000000007941 */ /* 0x000fea0003800200 */
.L_x_1:
[----:B------:R-:W-:Y:S05]  /*5c20*/  @P0 EXIT ;  /* 0x000000000000094d */ /* 0x000fea0003800000 */
[----:B------:R-:W4:Y:S01]  /*5c30*/  LDCU.64 UR8, c[0x0][0x398] ;  /* 0x00007300ff0877ac */ /* 0x000f220008000a00 */
[----:B---3--:R-:W3:Y:S01]  /*5c40*/  LDC.64 R4, c[0x0][0x388] ;  /* 0x0000e200ff047b82 */ /* 0x008ee20000000a00 */
[----:B------:R-:W0:Y:S01]  /*5c50*/  LDCU.64 UR4, c[0x0][0x398] ;  /* 0x00007300ff0477ac */ /* 0x000e220008000a00 */
[----:B----4-:R-:W-:-:S06]  /*5c60*/  DSETP.GT.AND P0, PT, R6, UR8, PT ;  /* 0x0000000806007e2a */ /* 0x010fcc000bf04000 */
[----:B012---:R-:W-:Y:S02]  /*5c70*/  FSEL R2, R6, UR4, P0 ;  /* 0x0000000406027c08 */ /* 0x007fe40008000000 */
[----:B------:R-:W-:-:S05]  /*5c80*/  FSEL R3, R7, UR5, P0 ;  /* 0x0000000507037c08 */ /* 0x000fca0008000000 */
[----:B---3--:R-:W-:Y:S01]  /*5c90*/  STG.E.64 desc[UR6][R4.64], R2 ;  /* 0x0000000204007986 */ /* 0x008fe2000c101b06 */
[----:B------:R-:W-:Y:S05]  /*5ca0*/  EXIT ;  /* 0x000000000000794d */ /* 0x000fea0003800000 */
.L_x_56:
[----:B------:R-:W-:-:S00]  /*5cb0*/  BRA `(.L_x_56) ;  /* 0xfffffffc00fc7947 */ /* 0x000fc0000383ffff */
[----:B------:R-:W-:-:S00]  /*5cc0*/  NOP ;  /* 0x0000000000007918 */ /* 0x000fc00000000000 */
        /* <DEDUP_REMOVED lines=11> */
.L_x_149:


//--------------------- .text._ZN3cub18CUB_300001_SM_10006detail6reduce18DeviceReduceKernelINS2_10policy_hubIdjN4cuda3__47maximumIvEEE10Policy1000EPdjS8_dNS5_3std3__410__identityEEEvT0_PT3_T1_NS0_13GridEvenShareISI_EET2_T4_ --------------------------
	.section	.text._ZN3cub18CUB_300001_SM_10006detail6reduce18DeviceReduceKernelINS2_10policy_hubIdjN4cuda3__47maximumIvEEE10Policy1000EPdjS8_dNS5_3std3__410__identityEEEvT0_PT3_T1_NS0_13GridEvenShareISI_EET2_T4_,"ax",@progbits
	.align	128
        .global         _ZN3cub18CUB_300001_SM_10006detail6reduce18DeviceReduceKernelINS2_10policy_hubIdjN4cuda3__47maximumIvEEE10Policy1000EPdjS8_dNS5_3std3__410__identityEEEvT0_PT3_T1_NS0_13GridEvenShareISI_EET2_T4_
        .type           _ZN3cub18CUB_300001_SM_10006detail6reduce18DeviceReduceKernelINS2_10policy_hubIdjN4cuda3__47maximumIvEEE10Policy1000EPdjS8_dNS5_3std3__410__identityEEEvT0_PT3_T1_NS0_13GridEvenShareISI_EET2_T4_,@function
        .size           _ZN3cub18CUB_300001_SM_10006detail6reduce18DeviceReduceKernelINS2_10policy_hubIdjN4cuda3__47maximumIvEEE10Policy1000EPdjS8_dNS5_3std3__410__identityEEEvT0_PT3_T1_NS0_13GridEvenShareISI_EET2_T4_,(.L_x_150 - _ZN3cub18CUB_300001_SM_10006detail6reduce18DeviceReduceKernelINS2_10policy_hubIdjN4cuda3__47maximumIvEEE10Policy1000EPdjS8_dNS5_3std3__410__identityEEEvT0_PT3_T1_NS0_13GridEvenShareISI_EET2_T4_)
        .other          _ZN3cub18CUB_300001_SM_10006detail6reduce18DeviceReduceKernelINS2_10policy_hubIdjN4cuda3__47maximumIvEEE10Policy1000EPdjS8_dNS5_3std3__410__identityEEEvT0_PT3_T1_NS0_13GridEvenShareISI_EET2_T4_,@"STO_CUDA_ENTRY STV_DEFAULT"
_ZN3cub18CUB_300001_SM_10006detail6reduce18DeviceReduceKernelINS2_10policy_hubIdjN4cuda3__47maximumIvEEE10Policy1000EPdjS8_dNS5_3std3__410__identityEEEvT0_PT3_T1_NS0_13GridEvenShareISI_EET2_T4_:
.text._ZN3cub18CUB_300001_SM_10006detail6reduce18DeviceReduceKernelINS2_10policy_hubIdjN4cuda3__47maximumIvEEE10Policy1000EPdjS8_dNS5_3std3__410__identityEEEvT0_PT3_T1_NS0_13GridEvenShareISI_EET2_T4_:
[----:B------:R-:W-:Y:S01]  /*0000*/  LDC R1, c[0x0][0x37c] ;  /* 0x0000df00ff017b82 */ /* 0x000fe20000000800 */
[----:B------:R-:W0:Y:S07]  /*0010*/  LDCU UR4, c[0x0][0x380] ;  /* 0x00007000ff0477ac */ /* 0x000e2e0008000800 */
[----:B------:R-:W1:Y:S01]  /*0020*/  S2UR UR16, SR_CTAID.X ;  /* 0x00000000001079c3 */ /* 0x000e620000002500 */
[----:B------:R-:W-:Y:S01]  /*0030*/  BSSY.RECONVERGENT B0, `(.L_x_57) ;  /* 0x00003fa000007945 */ /* 0x000fe20003800200 */
[----:B------:R-:W2:Y:S01]  /*0040*/  LDCU UR5, c[0x0][0x3ac] ;  /* 0x00007580ff0577ac */ /* 0x000ea20008000800 */
[----:B------:R-:W3:Y:S01]  /*0050*/  LDCU.64 UR10, c[0x0][0x358] ;  /* 0x00006b00ff0a77ac */ /* 0x000ee20008000a00 */
[----:B0-----:R-:W-:-:S02]  /*0060*/  ULOP3.LUT UP0, URZ, UR4, 0x1f, URZ, 0xc0, !UPT ;  /* 0x0000001f04ff7892 */ /* 0x001fc4000f80c0ff */
[----:B--2---:R-:W-:-:S07]  /*0070*/  USHF.L.U32 UR5, UR5, 0xb, URZ ;  /* 0x0000000b05057899 */ /* 0x004fce00080006ff */
[----:B---3--:R-:W-:Y:S05]  /*0080*/  BRA.U UP0, `(.L_x_58) ;  /* 0x0000001d00dc7547 */ /* 0x008fea000b800000 */
[----:B------:R-:W1:Y:S02]  /*0090*/  LDCU UR8, c[0x0][0x3a8] ;  /* 0x00007500ff0877ac */ /* 0x000e640008000800 */
[----:B-1----:R-:W-:-:S04]  /*00a0*/  UIMAD UR12, UR16, -0x800, UR8 ;  /* 0xfffff800100c78a4 */ /* 0x002fc8000f8e0208 */
[----:B------:R-:W-:-:S09]  /*00b0*/  UISETP.GT.U32.AND UP0, UPT, UR12, 0x7ff, UPT ;  /* 0x000007ff0c00788c */ /* 0x000fd2000bf04070 */
[----:B------:R-:W-:Y:S05]  /*00c0*/  BRA.U UP0, `(.L_x_59) ;  /* 0x0000001100407547 */ /* 0x000fea000b800000 */
[----:B------:R-:W0:Y:S01]  /*00d0*/  S2R R0, SR_TID.X ;  /* 0x0000000000007919 */ /* 0x000e220000002100 */
[----:B------:R-:W-:Y:S01]  /*00e0*/  BSSY.RECONVERGENT B1, `(.L_x_60) ;  /* 0x000000b000017945 */ /* 0x000fe20003800200 */
[----:B------:R-:W-:Y:S02]  /*00f0*/  CS2R R2, SRZ ;  /* 0x0000000000027805 */ /* 0x000fe4000001ff00 */
[----:B0-----:R-:W-:Y:S01]  /*0100*/  ISETP.GE.U32.AND P0, PT, R0, UR12, PT ;  /* 0x0000000c00007c0c */ /* 0x001fe2000bf06070 */
[----:B------:R-:W-:-:S12]  /*0110*/  IMAD.MOV.U32 R8, RZ, RZ, R0 ;  /* 0x000000ffff087224 */ /* 0x000fd800078e0000 */
[----:B------:R-:W-:Y:S05]  /*0120*/  @P0 BRA `(.L_x_61) ;  /* 0x0000000000180947 */ /* 0x000fea0003800000 */
[----:B------:R-:W0:Y:S01]  /*0130*/  LDC.64 R2, c[0x0][0x380] ;  /* 0x0000e000ff027b82 */ /* 0x000e220000000a00 */
[----:B------:R-:W-:-:S04]  /*0140*/  IMAD.U32 R5, RZ, RZ, UR16 ;  /* 0x00000010ff057e24 */ /* 0x000fc8000f8e00ff */
[----:B------:R-:W-:-:S04]  /*0150*/  IMAD R5, R5, 0x800, R0 ;  /* 0x0000080005057824 */ /* 0x000fc800078e0200 */
[----:B0-----:R-:W-:-:S06]  /*0160*/  IMAD.WIDE.U32 R2, R5, 0x8, R2 ;  /* 0x0000000805027825 */ /* 0x001fcc00078e0002 */
[----:B------:R-:W5:Y:S01]  /*0170*/  LDG.E.64.CONSTANT R2, desc[UR10][R2.64] ;  /* 0x0000000a02027981 */ /* 0x000f62000c1e9b00 */
[----:B------:R-:W-:-:S07]  /*0180*/  VIADD R8, R0, 0x100 ;  /* 0x0000010000087836 */ /* 0x000fce0000000000 */
.L_x_61:
[----:B------:R-:W-:Y:S05]  /*0190*/  BSYNC.RECONVERGENT B1 ;  /* 0x0000000000017941 */ /* 0x000fea0003800200 */
.L_x_60:
[----:B------:R-:W-:Y:S01]  /*01a0*/  ISETP.GE.U32.AND P0, PT, R8, UR12, PT ;  /* 0x0000000c08007c0c */ /* 0x000fe2000bf06070 */
[----:B------:R-:W-:-:S12]  /*01b0*/  BSSY.RECONVERGENT B1, `(.L_x_62) ;  /* 0x000003d000017945 */ /* 0x000fd80003800200 */
[----:B------:R-:W-:Y:S05]  /*01c0*/  @P0 BRA `(.L_x_63) ;  /* 0x0000000000ec0947 */ /* 0x000fea0003800000 */
[----:B------:R-:W-:Y:S01]  /*01d0*/  LOP3.LUT R4, RZ, R8, RZ, 0x33, !PT ;  /* 0x00000008ff047212 */ /* 0x000fe200078e33ff */
[----:B------:R-:W-:Y:S01]  /*01e0*/  IMAD.U32 R6, RZ, RZ, UR16 ;  /* 0x00000010ff067e24 */ /* 0x000fe2000f8e00ff */
[----:B------:R-:W-:Y:S03]  /*01f0*/  BSSY.RECONVERGENT B2, `(.L_x_64) ;  /* 0x0000017000027945 */ /* 0x000fe60003800200 */
[----:B------:R-:W-:-:S04]  /*0200*/  VIADD R5, R4, UR8 ;  /* 0x0000000804057c36 */ /* 0x000fc80008000000 */
[----:B------:R-:W-:Y:S01]  /*0210*/  IMAD R4, R6, -0x800, R5 ;  /* 0xfffff80006047824 */ /* 0x000fe200078e0205 */
[----:B------:R-:W-:-:S04]  /*0220*/  LOP3.LUT R6, R5, 0x300, RZ, 0xc0, !PT ;  /* 0x0000030005067812 */ /* 0x000fc800078ec0ff */
[----:B------:R-:W-:Y:S02]  /*0230*/  ISETP.NE.AND P0, PT, R6, 0x300, PT ;  /* 0x000003000600780c */ /* 0x000fe40003f05270 */
[----:B------:R-:W-:-:S11]  /*0240*/  ISETP.GE.U32.AND P2, PT, R4, 0x300, PT ;  /* 0x000003000400780c */ /* 0x000fd60003f46070 */
[----:B------:R-:W-:Y:S05]  /*0250*/  @!P0 BRA `(.L_x_65) ;  /* 0x0000000000408947 */ /* 0x000fea0003800000 */
[----:B------:R-:W0:Y:S01]  /*0260*/  LDC.64 R6, c[0x0][0x380] ;  /* 0x0000e000ff067b82 */ /* 0x000e220000000a00 */
[----:B------:R-:W-:Y:S01]  /*0270*/  LEA.HI R4, R5, 0x1, RZ, 0x18 ;  /* 0x0000000105047811 */ /* 0x000fe200078fc0ff */
[----:B------:R-:W-:-:S03]  /*0280*/  IMAD.U32 R9, RZ, RZ, UR16 ;  /* 0x00000010ff097e24 */ /* 0x000fc6000f8e00ff */
[----:B------:R-:W-:Y:S01]  /*0290*/  LOP3.LUT R4, R4, 0x3, RZ, 0xc0, !PT ;  /* 0x0000000304047812 */ /* 0x000fe200078ec0ff */
[----:B------:R-:W-:-:S04]  /*02a0*/  IMAD R9, R9, 0x800, R8 ;  /* 0x0000080009097824 */ /* 0x000fc800078e0208 */
[----:B------:R-:W-:-:S07]  /*02b0*/  IMAD.MOV R10, RZ, RZ, -R4 ;  /* 0x000000ffff0a7224 */ /* 0x000fce00078e0a04 */
.L_x_66:
[----:B0-----:R-:W-:-:S06]  /*02c0*/  IMAD.WIDE.U32 R4, R9, 0x8, R6 ;  /* 0x0000000809047825 */ /* 0x001fcc00078e0006 */
[----:B------:R-:W2:Y:S01]  /*02d0*/  LDG.E.64.CONSTANT R4, desc[UR10][R4.64] ;  /* 0x0000000a04047981 */ /* 0x000ea2000c1e9b00 */
[----:B------:R-:W-:Y:S02]  /*02e0*/  VIADD R10, R10, 0x1 ;  /* 0x000000010a0a7836 */ /* 0x000fe40000000000 */
[----:B------:R-:W-:Y:S02]  /*02f0*/  VIADD R8, R8, 0x100 ;  /* 0x0000010008087836 */ /* 0x000fe40000000000 */
[----:B------:R-:W-:Y:S01]  /*0300*/  VIADD R9, R9, 0x100 ;  /* 0x0000010009097836 */ /* 0x000fe20000000000 */
[----:B------:R-:W-:Y:S01]  /*0310*/  ISETP.NE.AND P1, PT, R10, RZ, PT ;  /* 0x000000ff0a00720c */ /* 0x000fe20003f25270 */
[----:B--2--5:R-:W-:-:S06]  /*0320*/  DSETP.GEU.AND P0, PT, R2, R4, PT ;  /* 0x000000040200722a */ /* 0x024fcc0003f0e000 */
[----:B------:R-:W-:Y:S02]  /*0330*/  FSEL R2, R4, R2, !P0 ;  /* 0x0000000204027208 */ /* 0x000fe40004000000 */
[----:B------:R-:W-:-:S04]  /*0340*/  FSEL R3, R5, R3, !P0 ;  /* 0x0000000305037208 */ /* 0x000fc80004000000 */
[----:B------:R-:W-:Y:S05]  /*0350*/  @P1 BRA `(.L_x_66) ;  /* 0xfffffffc00d81947 */ /* 0x000fea000383ffff */
.L_x_65:
[----:B------:R-:W-:Y:S05]  /*0360*/  BSYNC.RECONVERGENT B2 ;  /* 0x0000000000027941 */ /* 0x000fea0003800200 */
.L_x_64:
[----:B------:R-:W-:Y:S05]  /*0370*/  @!P2 BRA `(.L_x_63) ;  /* 0x000000000080a947 */ /* 0x000fea0003800000 */
[----:B------:R-:W0:Y:S01]  /*0380*/  LDC.64 R4, c[0x0][0x380] ;  /* 0x0000e000ff047b82 */ /* 0x000e220000000a00 */
[----:B------:R-:W-:Y:S02]  /*0390*/  IMAD.U32 R7, RZ, RZ, UR16 ;  /* 0x00000010ff077e24 */ /* 0x000fe4000f8e00ff */
[----:B------:R-:W-:Y:S02]  /*03a0*/  VIADD R6, R8, 0x200 ;  /* 0x0000020008067836 */ /* 0x000fe40000000000 */
[----:B------:R-:W-:-:S07]  /*03b0*/  IMAD R7, R7, 0x800, R8 ;  /* 0x0000080007077824 */ /* 0x000fce00078e0208 */
.L_x_67:
[----:B0-----:R-:W-:-:S04]  /*03c0*/  IMAD.WIDE.U32 R8, R7, 0x8, R4 ;  /* 0x0000000807087825 */ /* 0x001fc800078e0004 */
[----:B------:R-:W-:Y:S02]  /*03d0*/  VIADD R11, R7, 0x100 ;  /* 0x00000100070b7836 */ /* 0x000fe40000000000 */
[----:B------:R-:W2:Y:S02]  /*03e0*/  LDG.E.64.CONSTANT R8, desc[UR10][R8.64] ;  /* 0x0000000a08087981 */ /* 0x000ea4000c1e9b00 */
[----:B------:R-:W-:-:S04]  /*03f0*/  IMAD.WIDE.U32 R10, R11, 0x8, R4 ;  /* 0x000000080b0a7825 */ /* 0x000fc800078e0004 */
[----:B------:R-:W-:Y:S02]  /*0400*/  VIADD R13, R7, 0x200 ;  /* 0x00000200070d7836 */ /* 0x000fe40000000000 */
[----:B------:R-:W3:Y:S02]  /*0410*/  LDG.E.64.CONSTANT R10, desc[UR10][R10.64] ;  /* 0x0000000a0a0a7981 */ /* 0x000ee4000c1e9b00 */
[----:B------:R-:W-:-:S04]  /*0420*/  IMAD.WIDE.U32 R12, R13, 0x8, R4 ;  /* 0x000000080d0c7825 */ /* 0x000fc800078e0004 */
[----:B------:R-:W-:Y:S02]  /*0430*/  VIADD R15, R7, 0x300 ;  /* 0x00000300070f7836 */ /* 0x000fe40000000000 */
[----:B------:R-:W4:Y:S02]  /*0440*/  LDG.E.64.CONSTANT R12, desc[UR10][R12.64] ;  /* 0x0000000a0c0c7981 */ /* 0x000f24000c1e9b00 */
[----:B------:R-:W-:-:S06]  /*0450*/  IMAD.WIDE.U32 R14, R15, 0x8, R4 ;  /* 0x000000080f0e7825 */ /* 0x000fcc00078e0004 */
[----:B------:R-:W4:Y:S01]  /*0460*/  LDG.E.64.CONSTANT R14, desc[UR10][R14.64] ;  /* 0x0000000a0e0e7981 */ /* 0x000f22000c1e9b00 */
[----:B------:R-:W-:Y:S01]  /*0470*/  VIADD R7, R7, 0x400 ;  /* 0x0000040007077836 */ /* 0x000fe20000000000 */
[----:B--2--5:R-:W-:-:S06]  /*0480*/  DSETP.GEU.AND P0, PT, R2, R8, PT ;  /* 0x000000080200722a */ /* 0x024fcc0003f0e000 */
[----:B------:R-:W-:Y:S01]  /*0490*/  FSEL R2, R8, R2, !P0 ;  /* 0x0000000208027208 */ /* 0x000fe20004000000 */
[C---:B------:R-:W-:Y:S01]  /*04a0*/  VIADD R8, R6.reuse, 0x200 ;  /* 0x0000020006087836 */ /* 0x040fe20000000000 */
[----:B------:R-:W-:Y:S01]  /*04b0*/  FSEL R3, R9, R3, !P0 ;  /* 0x0000000309037208 */ /* 0x000fe20004000000 */
[----:B------:R-:W-:-:S03]  /*04c0*/  VIADD R6, R6, 0x400 ;  /* 0x0000040006067836 */ /* 0x000fc60000000000 */
[----:B------:R-:W-:Y:S02]  /*04d0*/  ISETP.GE.AND P1, PT, R8, UR12, PT ;  /* 0x0000000c08007c0c */ /* 0x000fe4000bf26270 */
        /* <DEDUP_REMOVED lines=8> */
[----:B------:R-:W-:Y:S01]  /*0560*/  FSEL R3, R15, R3, !P0 ;  /* 0x000000030f037208 */ /* 0x000fe20004000000 */
[----:B------:R-:W-:Y:S06]  /*0570*/  @!P1 BRA `(.L_x_67) ;  /* 0xfffffffc00909947 */ /* 0x000fec000383ffff */
.L_x_63:
[----:B------:R-:W-:Y:S05]  /*0580*/  BSYNC.RECONVERGENT B1 ;  /* 0x0000000000017941 */ /* 0x000fea0003800200 */
.L_x_62:
[----:B------:R-:W-:-:S09]  /*0590*/  UISETP.GE.U32.AND UP0, UPT, UR12, 0x100, UPT ;  /* 0x000001000c00788c */ /* 0x000fd2000bf06070 */
[----:B------:R-:W-:Y:S05]  /*05a0*/  BRA.U !UP0, `(.L_x_68) ;  /* 0x00000005082c7547 */ /* 0x000fea000b800000 */
        /* <DEDUP_REMOVED lines=11> */
[----:B------:R-:W-:Y:S04]  /*0660*/  SHFL.DOWN PT, R6, R4, 0x2, 0x1f ;  /* 0x08401f0004067f89 */ /* 0x000fe800000e0000 */
[----:B------:R-:W0:Y:S01]  /*0670*/  SHFL.DOWN PT, R7, R5, 0x2, 0x1f ;  /* 0x08401f0005077f89 */ /* 0x000e2200000e0000 */
[----:B------:R-:W1:Y:S01]  /*0680*/  @!P2 S2R R8, SR_CgaCtaId ;  /* 0x000000000008a919 */ /* 0x000e620000008800 */
[----:B0-----:R-:W-:-:S06]  /*0690*/  DSETP.GEU.AND P1, PT, R4, R6, PT ;  /* 0x000000060400722a */ /* 0x001fcc0003f2e000 */
[----:B------:R-:W-:Y:S02]  /*06a0*/  @!P0 FSEL R4, R6, R4, !P1 ;  /* 0x0000000406048208 */ /* 0x000fe40004800000 */
[----:B------:R-:W-:Y:S02]  /*06b0*/  @!P0 FSEL R5, R7, R5, !P1 ;  /* 0x0000000507058208 */ /* 0x000fe40004800000 */
[----:B------:R-:W-:Y:S01]  /*06c0*/  ISETP.GT.AND P0, PT, R9, 0x1b, PT ;  /* 0x0000001b0900780c */ /* 0x000fe20003f04270 */
[----:B------:R-:W-:Y:S01]  /*06d0*/  SHFL.DOWN PT, R2, R4, 0x4, 0x1f ;  /* 0x08801f0004027f89 */ /* 0x000fe200000e0000 */
[----:B------:R-:W-:Y:S02]  /*06e0*/  @!P2 MOV R7, 0x400 ;  /* 0x000004000007a802 */ /* 0x000fe40000000f00 */
[----:B------:R-:W-:Y:S01]  /*06f0*/  @!P2 SHF.R.U32.HI R6, RZ, 0x2, R0 ;  /* 0x00000002ff06a819 */ /* 0x000fe20000011600 */
[----:B------:R-:W0:Y:S01]  /*0700*/  SHFL.DOWN PT, R3, R5, 0x4, 0x1f ;  /* 0x08801f0005037f89 */ /* 0x000e2200000e0000 */
[----:B-1----:R-:W-:-:S02]  /*0710*/  @!P2 LEA R11, R8, R7, 0x18 ;  /* 0x00000007080ba211 */ /* 0x002fc400078ec0ff */
[----:B------:R-:W-:-:S05]  /*0720*/  @!P2 LOP3.LUT R8, R6, 0xf8, RZ, 0xc0, !PT ;  /* 0x000000f80608a812 */ /* 0x000fca00078ec0ff */
        /* <DEDUP_REMOVED lines=26> */
[----:B-1----:R-:W1:Y:S04]  /*08d0*/  LDS.128 R4, [UR4+0x20] ;  /* 0x00002004ff047984 */ /* 0x002e680008000c00 */
[----:B------:R-:W2:Y:S01]  /*08e0*/  LDS.128 R8, [UR4+0x30] ;  /* 0x00003004ff087984 */ /* 0x000ea20008000c00 */
        /* <DEDUP_REMOVED lines=8> */
[----:B------:R-:W-:Y:S02]  /*0970*/  FSEL R5, R5, R3, !P1 ;  /* 0x0000000305057208 */ /* 0x000fe40004800000 */
[----:B------:R-:W0:Y:S04]  /*0980*/  LDS.64 R2, [UR4+0x40] ;  /* 0x00004004ff027984 */ /* 0x000e280008000a00 */
[----:B------:R-:W-:-:S06]  /*0990*/  DSETP.GEU.AND P1, PT, R4, R6, PT ;  /* 0x000000060400722a */ /* 0x000fcc0003f2e000 */
[----:B------:R-:W-:Y:S02]  /*09a0*/  FSEL R4, R6, R4, !P1 ;  /* 0x0000000406047208 */ /* 0x000fe40004800000 */
[----:B------:R-:W-:-:S06]  /*09b0*/  FSEL R5, R7, R5, !P1 ;  /* 0x0000000507057208 */ /* 0x000fcc0004800000 */
[----:B--2---:R-:W-:-:S06]  /*09c0*/  DSETP.GEU.AND P1, PT, R4, R8, PT ;  /* 0x000000080400722a */ /* 0x004fcc0003f2e000 */
[----:B------:R-:W-:Y:S02]  /*09d0*/  FSEL R4, R8, R4, !P1 ;  /* 0x0000000408047208 */ /* 0x000fe40004800000 */
[----:B------:R-:W-:-:S06]  /*09e0*/  FSEL R5, R9, R5, !P1 ;  /* 0x0000000509057208 */ /* 0x000fcc0004800000 */
[----:B------:R-:W-:-:S06]  /*09f0*/  DSETP.GEU.AND P1, PT, R4, R10, PT ;  /* 0x0000000a0400722a */ /* 0x000fcc0003f2e000 */
[----:B------:R-:W-:Y:S02]  /*0a00*/  FSEL R4, R10, R4, !P1 ;  /* 0x000000040a047208 */ /* 0x000fe40004800000 */
[----:B------:R-:W-:-:S06]  /*0a10*/  FSEL R5, R11, R5, !P1 ;  /* 0x000000050b057208 */ /* 0x000fcc0004800000 */
[----:B0-----:R-:W-:-:S06]  /*0a20*/  DSETP.GEU.AND P1, PT, R4, R2, PT ;  /* 0x000000020400722a */ /* 0x001fcc0003f2e000 */
[----:B------:R-:W-:Y:S02]  /*0a30*/  FSEL R2, R2, R4, !P1 ;  /* 0x0000000402027208 */ /* 0x000fe40004800000 */
[----:B------:R-:W-:Y:S01]  /*0a40*/  FSEL R3, R3, R5, !P1 ;  /* 0x0000000503037208 */ /* 0x000fe20004800000 */
[----:B------:R-:W-:Y:S06]  /*0a50*/  BRA `(.L_x_69) ;  /* 0x00000034005c7947 */ /* 0x000fec0003800000 */
.L_x_68:
[----:B------:R-:W-:Y:S01]  /*0a60*/  LOP3.LUT R4, R0, 0x3e0, RZ, 0xc0, !PT ;  /* 0x000003e000047812 */ /* 0x000fe200078ec0ff */
[----:B------:R-:W0:Y:S04]  /*0a70*/  S2R R10, SR_LANEID ;  /* 0x00000000000a7919 */ /* 0x000e280000000000 */
[----:B------:R-:W-:Y:S01]  /*0a80*/  VIADD R5, R4, 0x20 ;  /* 0x0000002004057836 */ /* 0x000fe20000000000 */
[----:B------:R-:W-:-:S04]  /*0a90*/  LOP3.LUT R4, RZ, R4, RZ, 0x33, !PT ;  /* 0x00000004ff047212 */ /* 0x000fc800078e33ff */
[----:B------:R-:W-:Y:S01]  /*0aa0*/  ISETP.GT.U32.AND P0, PT, R5, UR12, PT ;  /* 0x0000000c05007c0c */ /* 0x000fe2000bf04070 */
[----:B------:R-:W-:-:S05]  /*0ab0*/  VIADD R4, R4, UR12 ;  /* 0x0000000c04047c36 */ /* 0x000fca0008000000 */
[----:B------:R-:W-:-:S05]  /*0ac0*/  SEL R5, R4, 0x1f, P0 ;  /* 0x0000001f04057807 */ /* 0x000fca0000000000 */
[----:B-----5:R-:W-:Y:S04]  /*0ad0*/  SHFL.DOWN PT, R6, R2, 0x1, R5 ;  /* 0x0820000002067989 */ /* 0x020fe800000e0005 */
[----:B------:R-:W1:Y:S01]  /*0ae0*/  SHFL.DOWN PT, R7, R3, 0x1, R5 ;  /* 0x0820000003077989 */ /* 0x000e6200000e0005 */
[----:B0-----:R-:W-:Y:S01]  /*0af0*/  ISETP.GE.AND P0, PT, R10, R5, PT ;  /* 0x000000050a00720c */ /* 0x001fe20003f06270 */
[----:B-1----:R-:W-:-:S06]  /*0b00*/  DSETP.GEU.AND P1, PT, R2, R6, PT ;  /* 0x000000060200722a */ /* 0x002fcc0003f2e000 */
[-C--:B------:R-:W-:Y:S01]  /*0b10*/  FSEL R9, R6, R2.reuse, !P1 ;  /* 0x0000000206097208 */ /* 0x080fe20004800000 */
[----:B------:R-:W-:Y:S01]  /*0b20*/  VIADD R6, R10, 0x2 ;  /* 0x000000020a067836 */ /* 0x000fe20000000000 */
[-C--:B------:R-:W-:Y:S02]  /*0b30*/  FSEL R7, R7, R3.reuse, !P1 ;  /* 0x0000000307077208 */ /* 0x080fe40004800000 */
[----:B------:R-:W-:Y:S02]  /*0b40*/  FSEL R4, R9, R2, !P0 ;  /* 0x0000000209047208 */ /* 0x000fe40004000000 */
[----:B------:R-:W-:Y:S02]  /*0b50*/  FSEL R7, R7, R3, !P0 ;  /* 0x0000000307077208 */ /* 0x000fe40004000000 */
[----:B------:R-:W-:Y:S01]  /*0b60*/  ISETP.GT.AND P0, PT, R6, R5, PT ;  /* 0x000000050600720c */ /* 0x000fe20003f04270 */
[----:B------:R-:W-:Y:S01]  /*0b70*/  SHFL.DOWN PT, R8, R4, 0x2, R5 ;  /* 0x0840000004087989 */ /* 0x000fe200000e0005 */
[----:B------:R-:W-:-:S03]  /*0b80*/  IMAD.MOV.U32 R6, RZ, RZ, R4 ;  /* 0x000000ffff067224 */ /* 0x000fc600078e0004 */
[----:B------:R-:W0:Y:S03]  /*0b90*/  SHFL.DOWN PT, R9, R7, 0x2, R5 ;  /* 0x0840000007097989 */ /* 0x000e2600000e0005 */
[----:B0-----:R-:W-:Y:S01]  /*0ba0*/  DSETP.GEU.AND P1, PT, R6, R8, PT ;  /* 0x000000080600722a */ /* 0x001fe20003f2e000 */
[----:B------:R-:W-:-:S05]  /*0bb0*/  VIADD R6, R10, 0x4 ;  /* 0x000000040a067836 */ /* 0x000fca0000000000 */
[----:B------:R-:W-:Y:S02]  /*0bc0*/  @!P0 FSEL R4, R8, R4, !P1 ;  /* 0x0000000408048208 */ /* 0x000fe40004800000 */
[----:B------:R-:W-:Y:S02]  /*0bd0*/  @!P0 FSEL R7, R9, R7, !P1 ;  /* 0x0000000709078208 */ /* 0x000fe40004800000 */
        /* <DEDUP_REMOVED lines=10> */
[----:B------:R-:W-:Y:S01]  /*0c80*/  IMAD.MOV.U32 R6, RZ, RZ, R4 ;  /* 0x000000ffff067224 */ /* 0x000fe200078e0004 */
[C---:B------:R-:W-:Y:S02]  /*0c90*/  ISETP.NE.AND P0, PT, R10.reuse, RZ, PT ;  /* 0x000000ff0a00720c */ /* 0x040fe40003f05270 */
[----:B------:R-:W0:Y:S11]  /*0ca0*/  SHFL.DOWN PT, R3, R7, 0x8, R5 ;  /* 0x0900000007037989 */ /* 0x000e3600000e0005 */
[----:B------:R-:W1:Y:S01]  /*0cb0*/  @!P0 S2R R9, SR_CgaCtaId ;  /* 0x0000000000098919 */ /* 0x000e620000008800 */
[----:B------:R-:W-:Y:S01]  /*0cc0*/  @!P0 MOV R8, 0x400 ;  /* 0x0000040000088802 */ /* 0x000fe20000000f00 */
[----:B0-----:R-:W-:Y:S01]  /*0cd0*/  DSETP.GEU.AND P2, PT, R6, R2, PT ;  /* 0x000000020600722a */ /* 0x001fe20003f4e000 */
[----:B------:R-:W-:-:S05]  /*0ce0*/  VIADD R6, R10, 0x10 ;  /* 0x000000100a067836 */ /* 0x000fca0000000000 */
[----:B------:R-:W-:Y:S02]  /*0cf0*/  @!P1 FSEL R4, R2, R4, !P2 ;  /* 0x0000000402049208 */ /* 0x000fe40005000000 */
[----:B------:R-:W-:Y:S02]  /*0d00*/  @!P1 FSEL R7, R3, R7, !P2 ;  /* 0x0000000703079208 */ /* 0x000fe40005000000 */
[----:B------:R-:W-:Y:S01]  /*0d10*/  ISETP.GT.AND P1, PT, R6, R5, PT ;  /* 0x000000050600720c */ /* 0x000fe20003f24270 */
[----:B------:R-:W-:Y:S01]  /*0d20*/  SHFL.DOWN PT, R2, R4, 0x10, R5 ;  /* 0x0a00000004027989 */ /* 0x000fe200000e0005 */
[----:B------:R-:W-:-:S03]  /*0d30*/  @!P0 SHF.R.U32.HI R6, RZ, 0x2, R0 ;  /* 0x00000002ff068819 */ /* 0x000fc60000011600 */
[----:B------:R0:W2:Y:S01]  /*0d40*/  SHFL.DOWN PT, R3, R7, 0x10, R5 ;  /* 0x0a00000007037989 */ /* 0x0000a200000e0005 */
[----:B------:R-:W-:Y:S02]  /*0d50*/  @!P0 LOP3.LUT R6, R6, 0xf8, RZ, 0xc0, !PT ;  /* 0x000000f806068812 */ /* 0x000fe400078ec0ff */
[----:B-1----:R-:W-:-:S05]  /*0d60*/  @!P0 LEA R9, R9, R8, 0x18 ;  /* 0x0000000809098211 */ /* 0x002fca00078ec0ff */
[----:B------:R-:W-:Y:S02]  /*0d70*/  @!P0 IMAD.IADD R9, R6, 0x1, R9 ;  /* 0x0000000106098824 */ /* 0x000fe400078e0209 */
[----:B0-----:R-:W-:-:S06]  /*0d80*/  IMAD.MOV.U32 R5, RZ, RZ, R7 ;  /* 0x000000ffff057224 */ /* 0x001fcc00078e0007 */
[----:B--2---:R-:W-:-:S06]  /*0d90*/  DSETP.GEU.AND P2, PT, R4, R2, PT ;  /* 0x000000020400722a */ /* 0x004fcc0003f4e000 */
[----:B------:R-:W-:Y:S02]  /*0da0*/  @!P1 FSEL R4, R2, R4, !P2 ;  /* 0x0000000402049208 */ /* 0x000fe40005000000 */
[----:B------:R-:W-:-:S03]  /*0db0*/  @!P1 FSEL R7, R3, R7, !P2 ;  /* 0x0000000703079208 */ /* 0x000fc60005000000 */
[----:B------:R-:W-:Y:S02]  /*0dc0*/  IMAD.MOV.U32 R2, RZ, RZ, R4 ;  /* 0x000000ffff027224 */ /* 0x000fe400078e0004 */
[----:B------:R-:W-:-:S05]  /*0dd0*/  IMAD.MOV.U32 R3, RZ, RZ, R7 ;  /* 0x000000ffff037224 */ /* 0x000fca00078e0007 */
[----:B------:R1:W-:Y:S01]  /*0de0*/  @!P0 STS.64 [R9+0x8], R2 ;  /* 0x0000080209008388 */ /* 0x0003e20000000a00 */
[----:B------:R-:W-:Y:S01]  /*0df0*/  BAR.SYNC.DEFER_BLOCKING 0x0 ;  /* 0x0000000000007b1d */ /* 0x000fe20000010000 */
[----:B------:R-:W-:-:S13]  /*0e00*/  ISETP.NE.AND P0, PT, R0, RZ, PT ;  /* 0x000000ff0000720c */ /* 0x000fda0003f05270 */
[----:B-1----:R-:W-:Y:S05]  /*0e10*/  @P0 BRA `(.L_x_69) ;  /* 0x00000030006c0947 */ /* 0x002fea0003800000 */
[----:B------:R-:W0:Y:S01]  /*0e20*/  S2UR UR5, SR_CgaCtaId ;  /* 0x00000000000579c3 */ /* 0x000e220000008800 */
[----:B------:R-:W-:Y:S01]  /*0e30*/  UMOV UR4, 0x400 ;  /* 0x0000040000047882 */ /* 0x000fe20000000000 */
[----:B------:R-:W-:Y:S02]  /*0e40*/  UISETP.GT.U32.AND UP0, UPT, UR12, 0x20, UPT ;  /* 0x000000200c00788c */ /* 0x000fe4000bf04070 */
[----:B------:R-:W-:-:S04]  /*0e50*/  UISETP.GT.U32.AND UP1, UPT, UR12, 0x40, UPT ;  /* 0x000000400c00788c */ /* 0x000fc8000bf24070 */
[----:B------:R-:W-:Y:S01]  /*0e60*/  PLOP3.LUT P3, PT, PT, PT, UP0, 0x80, 0x8 ;  /* 0x000000000008781c */ /* 0x000fe20003f6f008 */
[----:B------:R-:W-:Y:S01]  /*0e70*/  UISETP.GT.U32.AND UP0, UPT, UR12, 0x60, UPT ;  /* 0x000000600c00788c */ /* 0x000fe2000bf04070 */
[----:B------:R-:W-:Y:S01]  /*0e80*/  PLOP3.LUT P2, PT, PT, PT, UP1, 0x80, 0x8 ;  /* 0x000000000008781c */ /* 0x000fe20003f4f018 */
[----:B0-----:R-:W-:-:S09]  /*0e90*/  ULEA UR4, UR5, UR4, 0x18 ;  /* 0x0000000405047291 */ /* 0x001fd2000f8ec0ff */
[----:B------:R-:W0:Y:S04]  /*0ea0*/  LDS.128 R12, [UR4+0x10] ;  /* 0x00001004ff0c7984 */ /* 0x000e280008000c00 */
[----:B------:R-:W1:Y:S01]  /*0eb0*/  LDS.128 R4, [UR4+0x20] ;  /* 0x00002004ff047984 */ /* 0x000e620008000c00 */
[----:B0-----:R-:W-:-:S06]  /*0ec0*/  DSETP.GEU.AND P1, PT, R2, R12, PT ;  /* 0x0000000c0200722a */ /* 0x001fcc0003f2e000 */
[-C--:B------:R-:W-:Y:S02]  /*0ed0*/  FSEL R9, R12, R2.reuse, !P1 ;  /* 0x000000020c097208 */ /* 0x080fe40004800000 */
[-C--:B------:R-:W-:Y:S02]  /*0ee0*/  FSEL R11, R13, R3.reuse, !P1 ;  /* 0x000000030d0b7208 */ /* 0x080fe40004800000 */
[----:B------:R-:W-:Y:S02]  /*0ef0*/  FSEL R13, R9, R2, P3 ;  /* 0x00000002090d7208 */ /* 0x000fe40001800000 */
[----:B------:R-:W-:Y:S02]  /*0f00*/  FSEL R0, R11, R3, P3 ;  /* 0x000000030b007208 */ /* 0x000fe40001800000 */
[----:B------:R-:W-:Y:S01]  /*0f10*/  PLOP3.LUT P1, PT, PT, PT, UP0, 0x80, 0x8 ;  /* 0x000000000008781c */ /* 0x000fe20003f2f008 */
[----:B------:R-:W-:Y:S01]  /*0f20*/  IMAD.MOV.U32 R2, RZ, RZ, R13 ;  /* 0x000000ffff027224 */ /* 0x000fe200078e000d */
[----:B------:R-:W0:Y:S01]  /*0f30*/  LDS.128 R8, [UR4+0x30] ;  /* 0x00003004ff087984 */ /* 0x000e220008000c00 */
[----:B------:R-:W-:Y:S01]  /*0f40*/  IMAD.MOV.U32 R3, RZ, RZ, R0 ;  /* 0x000000ffff037224 */ /* 0x000fe200078e0000 */
[----:B------:R-:W-:-:S05]  /*0f50*/  UISETP.GT.U32.AND UP0, UPT, UR12, 0x80, UPT ;  /* 0x000000800c00788c */ /* 0x000fca000bf04070 */
[----:B------:R-:W-:-:S06]  /*0f60*/  DSETP.GEU.AND P3, PT, R2, R14, PT ;  /* 0x0000000e0200722a */ /* 0x000fcc0003f6e000 */
[----:B------:R-:W-:Y:S02]  /*0f70*/  @P2 FSEL R13, R14, R13, !P3 ;  /* 0x0000000d0e0d2208 */ /* 0x000fe40005800000 */
[----:B------:R-:W-:Y:S02]  /*0f80*/  @P2 FSEL R0, R15, R0, !P3 ;  /* 0x000000000f002208 */ /* 0x000fe40005800000 */
[----:B------:R-:W-:Y:S01]  /*0f90*/  PLOP3.LUT P2, PT, PT, PT, UP0, 0x80, 0x8 ;  /* 0x000000000008781c */ /* 0x000fe20003f4f008 */
[----:B------:R-:W-:Y:S01]  /*0fa0*/  IMAD.MOV.U32 R2, RZ, RZ, R13 ;  /* 0x000000ffff027224 */ /* 0x000fe200078e000d */
[----:B------:R-:W-:Y:S01]  /*0fb0*/  UISETP.GT.U32.AND UP0, UPT, UR12, 0xa0, UPT ;  /* 0x000000a00c00788c */ /* 0x000fe2000bf04070 */
[----:B------:R-:W-:-:S06]  /*0fc0*/  IMAD.MOV.U32 R3, RZ, RZ, R0 ;  /* 0x000000ffff037224 */ /* 0x000fcc00078e0000 */
[----:B-1----:R-:W-:Y:S01]  /*0fd0*/  DSETP.GEU.AND P3, PT, R2, R4, PT ;  /* 0x000000040200722a */ /* 0x002fe20003f6e000 */
[----:B------:R-:W1:Y:S05]  /*0fe0*/  LDS.64 R2, [UR4+0x40] ;  /* 0x00004004ff027984 */ /* 0x000e6a0008000a00 */
[----:B------:R-:W-:Y:S02]  /*0ff0*/  @P1 FSEL R13, R4, R13, !P3 ;  /* 0x0000000d040d1208 */ /* 0x000fe40005800000 */
[----:B------:R-:W-:Y:S02]  /*1000*/  @P1 FSEL R0, R5, R0, !P3 ;  /* 0x0000000005001208 */ /* 0x000fe40005800000 */
[----:B------:R-:W-:Y:S01]  /*1010*/  PLOP3.LUT P1, PT, PT, PT, UP0, 0x80, 0x8 ;  /* 0x000000000008781c */ /* 0x000fe20003f2f008 */
[----:B------:R-:W-:Y:S01]  /*1020*/  IMAD.MOV.U32 R4, RZ, RZ, R13 ;  /* 0x000000ffff047224 */ /* 0x000fe200078e000d */
[----:B------:R-:W-:Y:S01]  /*1030*/  UISETP.GT.U32.AND UP0, UPT, UR12, 0xc0, UPT ;  /* 0x000000c00c00788c */ /* 0x000fe2000bf04070 */
[----:B------:R-:W-:-:S06]  /*1040*/  IMAD.MOV.U32 R5, RZ, RZ, R0 ;  /* 0x000000ffff057224 */ /* 0x000fcc00078e0000 */
[----:B------:R-:W-:-:S06]  /*1050*/  DSETP.GEU.AND P3, PT, R4, R6, PT ;  /* 0x000000060400722a */ /* 0x000fcc0003f6e000 */
[----:B------:R-:W-:Y:S02]  /*1060*/  @P2 FSEL R13, R6, R13, !P3 ;  /* 0x0000000d060d2208 */ /* 0x000fe40005800000 */
[----:B------:R-:W-:Y:S02]  /*1070*/  @P2 FSEL R0, R7, R0, !P3 ;  /* 0x0000000007002208 */ /* 0x000fe40005800000 */
[----:B------:R-:W-:Y:S01]  /*1080*/  PLOP3.LUT P2, PT, PT, PT, UP0, 0x80, 0x8 ;  /* 0x000000000008781c */ /* 0x000fe20003f4f008 */
[----:B------:R-:W-:Y:S01]  /*1090*/  IMAD.MOV.U32 R4, RZ, RZ, R13 ;  /* 0x000000ffff047224 */ /* 0x000fe200078e000d */
[----:B------:R-:W-:Y:S01]  /*10a0*/  UISETP.GT.U32.AND UP0, UPT, UR12, 0xe0, UPT ;  /* 0x000000e00c00788c */ /* 0x000fe2000bf04070 */
[----:B------:R-:W-:-:S06]  /*10b0*/  IMAD.MOV.U32 R5, RZ, RZ, R0 ;  /* 0x000000ffff057224 */ /* 0x000fcc00078e0000 */
[----:B0-----:R-:W-:-:S06]  /*10c0*/  DSETP.GEU.AND P3, PT, R4, R8, PT ;  /* 0x000000080400722a */ /* 0x001fcc0003f6e000 */
[----:B------:R-:W-:Y:S02]  /*10d0*/  @P1 FSEL R13, R8, R13, !P3 ;  /* 0x0000000d080d1208 */ /* 0x000fe40005800000 */
[----:B------:R-:W-:Y:S02]  /*10e0*/  @P1 FSEL R0, R9, R0, !P3 ;  /* 0x0000000009001208 */ /* 0x000fe40005800000 */
[----:B------:R-:W-:Y:S01]  /*10f0*/  PLOP3.LUT P1, PT, PT, PT, UP0, 0x80, 0x8 ;  /* 0x000000000008781c */ /* 0x000fe20003f2f008 */
[----:B------:R-:W-:Y:S02]  /*1100*/  IMAD.MOV.U32 R4, RZ, RZ, R13 ;  /* 0x000000ffff047224 */ /* 0x000fe400078e000d */
[----:B------:R-:W-:-:S06]  /*1110*/  IMAD.MOV.U32 R5, RZ, RZ, R0 ;  /* 0x000000ffff057224 */ /* 0x000fcc00078e0000 */
[----:B------:R-:W-:-:S06]  /*1120*/  DSETP.GEU.AND P3, PT, R4, R10, PT ;  /* 0x0000000a0400722a */ /* 0x000fcc0003f6e000 */
[----:B------:R-:W-:Y:S02]  /*1130*/  @P2 FSEL R13, R10, R13, !P3 ;  /* 0x0000000d0a0d2208 */ /* 0x000fe40005800000 */
[----:B------:R-:W-:-:S03]  /*1140*/  @P2 FSEL R0, R11, R0, !P3 ;  /* 0x000000000b002208 */ /* 0x000fc60005800000 */
[----:B------:R-:W-:Y:S02]  /*1150*/  IMAD.MOV.U32 R4, RZ, RZ, R13 ;  /* 0x000000ffff047224 */ /* 0x000fe400078e000d */
[----:B------:R-:W-:-:S06]  /*1160*/  IMAD.MOV.U32 R5, RZ, RZ, R0 ;  /* 0x000000ffff057224 */ /* 0x000fcc00078e0000 */
[----:B-1----:R-:W-:-:S06]  /*1170*/  DSETP.GEU.AND P2, PT, R4, R2, PT ;  /* 0x000000020400722a */ /* 0x002fcc0003f4e000 */
[----:B------:R-:W-:Y:S02]  /*1180*/  @P1 FSEL R13, R2, R13, !P2 ;  /* 0x0000000d020d1208 */ /* 0x000fe40005000000 */
[----:B------:R-:W-:-:S03]  /*1190*/  @P1 FSEL R0, R3, R0, !P2 ;  /* 0x0000000003001208 */ /* 0x000fc60005000000 */
[----:B------:R-:W-:Y:S02]  /*11a0*/  IMAD.MOV.U32 R2, RZ, RZ, R13 ;  /* 0x000000ffff027224 */ /* 0x000fe400078e000d */
[----:B------:R-:W-:Y:S01]  /*11b0*/  IMAD.MOV.U32 R3, RZ, RZ, R0 ;  /* 0x000000ffff037224 */ /* 0x000fe200078e0000 */
[----:B------:R-:W-:Y:S06]  /*11c0*/  BRA `(.L_x_69) ;  /* 0x0000002c00807947 */ /* 0x000fec0003800000 */
.L_x_59:
[----:B------:R-:W0:Y:S01]  /*11d0*/  S2R R0, SR_TID.X ;  /* 0x0000000000007919 */ /* 0x000e220000002100 */
[----:B------:R-:W1:Y:S01]  /*11e0*/  LDC.64 R20, c[0x0][0x380] ;  /* 0x0000e000ff147b82 */ /* 0x000e620000000a00 */
[----:B------:R-:W-:Y:S02]  /*11f0*/  IMAD.U32 R3, RZ, RZ, UR16 ;  /* 0x00000010ff037e24 */ /* 0x000fe4000f8e00ff */
[----:B0-----:R-:W-:-:S04]  /*1200*/  IMAD.SHL.U32 R2, R0, 0x4, RZ ;  /* 0x0000000400027824 */ /* 0x001fc800078e00ff */
[----:B------:R-:W-:-:S04]  /*1210*/  IMAD R3, R3, 0x800, R2 ;  /* 0x0000080003037824 */ /* 0x000fc800078e0202 */
[----:B-1----:R-:W-:-:S05]  /*1220*/  IMAD.WIDE.U32 R20, R3, 0x8, R20 ;  /* 0x0000000803147825 */ /* 0x002fca00078e0014 */
[----:B------:R-:W2:Y:S04]  /*1230*/  LDG.E.128.CONSTANT R4, desc[UR10][R20.64] ;  /* 0x0000000a14047981 */ /* 0x000ea8000c1e9d00 */
[----:B------:R-:W3:Y:S04]  /*1240*/  LDG.E.128.CONSTANT R8, desc[UR10][R20.64+0x10] ;  /* 0x0000100a14087981 */ /* 0x000ee8000c1e9d00 */
[----:B------:R-:W4:Y:S04]  /*1250*/  LDG.E.128.CONSTANT R12, desc[UR10][R20.64+0x2000] ;  /* 0x0020000a140c7981 */ /* 0x000f28000c1e9d00 */
[----:B------:R-:W5:Y:S01]  /*1260*/  LDG.E.128.CONSTANT R16, desc[UR10][R20.64+0x2010] ;  /* 0x0020100a14107981 */ /* 0x000f62000c1e9d00 */
[----:B------:R-:W-:Y:S01]  /*1270*/  UISETP.GE.U32.AND UP0, UPT, UR12, UR5, UPT ;  /* 0x000000050c00728c */ /* 0x000fe2000bf06070 */
        /* <DEDUP_REMOVED lines=21> */
[----:B------:R-:W-:Y:S06]  /*13d0*/  BRA.U !UP0, `(.L_x_70) ;  /* 0x0000000508dc7547 */ /* 0x000fec000b800000 */
[----:B------:R-:W-:Y:S02]  /*13e0*/  ULEA UR6, UR16, UR5, 0xb ;  /* 0x0000000510067291 */ /* 0x000fe4000f8e58ff */
[----:B------:R-:W-:Y:S01]  /*13f0*/  UIADD3 UR14, UPT, UPT, UR8, -0x800, URZ ;  /* 0xfffff800080e7890 */ /* 0x000fe2000fffe0ff */
[----:B------:R-:W0:Y:S03]  /*1400*/  LDCU UR9, c[0x0][0x3a8] ;  /* 0x00007500ff0977ac */ /* 0x000e260008000800 */
[----:B------:R-:W-:Y:S01]  /*1410*/  VIADD R3, R0, UR6 ;  /* 0x0000000600037c36 */ /* 0x000fe20008000000 */
[----:B------:R-:W-:Y:S01]  /*1420*/  UISETP.GT.U32.AND UP0, UPT, UR6, UR14, UPT ;  /* 0x0000000e0600728c */ /* 0x000fe2000bf04070 */
[----:B------:R-:W1:Y:S01]  /*1430*/  LDCU.64 UR18, c[0x0][0x380] ;  /* 0x00007000ff1277ac */ /* 0x000e620008000a00 */
[----:B------:R-:W-:Y:S01]  /*1440*/  UIADD3 UR13, UPT, UPT, UR6, 0x100, URZ ;  /* 0x00000100060d7890 */ /* 0x000fe2000fffe0ff */
[----:B------:R-:W-:Y:S01]  /*1450*/  UMOV UR4, URZ ;  /* 0x000000ff00047c82 */ /* 0x000fe20008000000 */
[----:B------:R-:W-:-:S05]  /*1460*/  UMOV UR7, UR6 ;  /* 0x0000000600077c82 */ /* 0x000fca0008000000 */
[----:B------:R-:W-:Y:S05]  /*1470*/  BRA.U UP0, `(.L_x_71) ;  /* 0x0000000100a87547 */ /* 0x000fea000b800000 */
.L_x_72:
[----:B------:R-:W-:-:S05]  /*1480*/  IADD3 R4, P0, PT, R2, UR7, RZ ;  /* 0x0000000702047c10 */ /* 0x000fca000ff1e0ff */
[----:B------:R-:W-:Y:S01]  /*1490*/  IMAD.X R5, RZ, RZ, RZ, P0 ;  /* 0x000000ffff057224 */ /* 0x000fe200000e06ff */
[----:B-1----:R-:W-:-:S04]  /*14a0*/  LEA R22, P0, R4, UR18, 0x3 ;  /* 0x0000001204167c11 */ /* 0x002fc8000f8018ff */
[----:B------:R-:W-:-:S05]  /*14b0*/  LEA.HI.X R23, R4, UR19, R5, 0x3, P0 ;  /* 0x0000001304177c11 */ /* 0x000fca00080f1c05 */
[----:B------:R-:W2:Y:S04]  /*14c0*/  LDG.E.128.CONSTANT R4, desc[UR10][R22.64] ;  /* 0x0000000a16047981 */ /* 0x000ea8000c1e9d00 */
[----:B------:R-:W3:Y:S04]  /*14d0*/  LDG.E.128.CONSTANT R8, desc[UR10][R22.64+0x10] ;  /* 0x0000100a16087981 */ /* 0x000ee8000c1e9d00 */
[----:B------:R-:W4:Y:S04]  /*14e0*/  LDG.E.128.CONSTANT R12, desc[UR10][R22.64+0x2000] ;  /* 0x0020000a160c7981 */ /* 0x000f28000c1e9d00 */
[----:B------:R-:W5:Y:S01]  /*14f0*/  LDG.E.128.CONSTANT R16, desc[UR10][R22.64+0x2010] ;  /* 0x0020100a16107981 */ /* 0x000f62000c1e9d00 */
[----:B0-----:R-:W-:-:S02]  /*1500*/  UMOV UR8, UR9 ;  /* 0x0000000900087c82 */ /* 0x001fc40008000000 */
[----:B------:R-:W-:-:S04]  /*1510*/  UIADD3 UR15, UPT, UPT, -UR7, UR8, URZ ;  /* 0x00000008070f7290 */ /* 0x000fc8000fffe1ff */
[----:B------:R-:W-:Y:S01]  /*1520*/  UISETP.GE.U32.AND UP0, UPT, UR15, UR5, UPT ;  /* 0x000000050f00728c */ /* 0x000fe2000bf06070 */
        /* <DEDUP_REMOVED lines=25> */
[----:B------:R-:W-:Y:S02]  /*16c0*/  UIADD3 UR7, UPT, UPT, UR5, UR7, URZ ;  /* 0x0000000705077290 */ /* 0x000fe4000fffe0ff */
[----:B------:R-:W-:Y:S01]  /*16d0*/  VIADD R3, R3, UR5 ;  /* 0x0000000503037c36 */ /* 0x000fe20008000000 */
[----:B------:R-:W-:Y:S02]  /*16e0*/  UIADD3 UR4, UPT, UPT, UR4, 0x1, URZ ;  /* 0x0000000104047890 */ /* 0x000fe4000fffe0ff */
[----:B------:R-:W-:Y:S02]  /*16f0*/  UISETP.GT.U32.AND UP0, UPT, UR7, UR14, UPT ;  /* 0x0000000e0700728c */ /* 0x000fe4000bf04070 */
[----:B------:R-:W-:-:S07]  /*1700*/  UIADD3 UR13, UPT, UPT, UR5, UR13, URZ ;  /* 0x0000000d050d7290 */ /* 0x000fce000fffe0ff */
[----:B------:R-:W-:Y:S05]  /*1710*/  BRA.U !UP0, `(.L_x_72) ;  /* 0xfffffffd08587547 */ /* 0x000fea000b83ffff */
.L_x_71:
[----:B------:R-:W-:-:S09]  /*1720*/  UISETP.GE.U32.AND UP0, UPT, UR7, UR8, UPT ;  /* 0x000000080700728c */ /* 0x000fd2000bf06070 */
[----:B------:R-:W-:Y:S05]  /*1730*/  BRA.U UP0, `(.L_x_70) ;  /* 0x0000000500047547 */ /* 0x000fea000b800000 */
[----:B------:R-:W-:Y:S01]  /*1740*/  UIADD3 UR5, UPT, UPT, -UR7, UR8, URZ ;  /* 0x0000000807057290 */ /* 0x000fe2000fffe1ff */
[----:B------:R-:W-:Y:S05]  /*1750*/  BSSY.RECONVERGENT B1, `(.L_x_70) ;  /* 0x000003f000017945 */ /* 0x000fea0003800200 */
[----:B------:R-:W-:-:S13]  /*1760*/  ISETP.GE.AND P0, PT, R0, UR5, PT ;  /* 0x0000000500007c0c */ /* 0x000fda000bf06270 */
[----:B------:R-:W-:Y:S05]  /*1770*/  @P0 BRA `(.L_x_73) ;  /* 0x0000000000f00947 */ /* 0x000fea0003800000 */
[----:B------:R-:W2:Y:S01]  /*1780*/  LDC R5, c[0x0][0x3ac] ;  /* 0x0000eb00ff057b82 */ /* 0x000ea20000000800 */
[----:B------:R-:W-:Y:S01]  /*1790*/  LOP3.LUT R2, RZ, R0, RZ, 0x33, !PT ;  /* 0x00000000ff027212 */ /* 0x000fe200078e33ff */
[----:B------:R-:W-:Y:S01]  /*17a0*/  BSSY.RECONVERGENT B2, `(.L_x_74) ;  /* 0x0000019000027945 */ /* 0x000fe20003800200 */
[----:B------:R-:W-:-:S03]  /*17b0*/  IMAD.MOV.U32 R8, RZ, RZ, R0 ;  /* 0x000000ffff087224 */ /* 0x000fc600078e0000 */
[----:B------:R-:W-:-:S04]  /*17c0*/  VIADD R2, R2, UR8 ;  /* 0x0000000802027c36 */ /* 0x000fc80008000000 */
[C---:B------:R-:W-:Y:S01]  /*17d0*/  VIADD R4, R2.reuse, -UR6 ;  /* 0x8000000602047c36 */ /* 0x040fe20008000000 */
[C---:B------:R-:W-:Y:S02]  /*17e0*/  LOP3.LUT R6, R2.reuse, 0x300, RZ, 0xc0, !PT ;  /* 0x0000030002067812 */ /* 0x040fe400078ec0ff */
[----:B------:R-:W-:Y:S02]  /*17f0*/  LEA.HI R2, R2, 0x1, RZ, 0x18 ;  /* 0x0000000102027811 */ /* 0x000fe400078fc0ff */
[----:B------:R-:W-:Y:S01]  /*1800*/  ISETP.NE.AND P0, PT, R6, 0x300, PT ;  /* 0x000003000600780c */ /* 0x000fe20003f05270 */
[----:B--2---:R-:W-:-:S04]  /*1810*/  IMAD R5, R5, UR4, RZ ;  /* 0x0000000405057c24 */ /* 0x004fc8000f8e02ff */
[----:B------:R-:W-:-:S05]  /*1820*/  IMAD R4, R5, -0x800, R4 ;  /* 0xfffff80005047824 */ /* 0x000fca00078e0204 */
[----:B------:R-:W-:-:S03]  /*1830*/  ISETP.GE.U32.AND P2, PT, R4, 0x300, PT ;  /* 0x000003000400780c */ /* 0x000fc60003f46070 */
[----:B------:R-:W-:Y:S10]  /*1840*/  @!P0 BRA `(.L_x_75) ;  /* 0x0000000000388947 */ /* 0x000ff40003800000 */
[----:B------:R-:W2:Y:S01]  /*1850*/  LDC.64 R6, c[0x0][0x380] ;  /* 0x0000e000ff067b82 */ /* 0x000ea20000000a00 */
[----:B------:R-:W-:Y:S01]  /*1860*/  LOP3.LUT R2, R2, 0x3, RZ, 0xc0, !PT ;  /* 0x0000000302027812 */ /* 0x000fe200078ec0ff */
[----:B------:R-:W-:-:S04]  /*1870*/  IMAD.MOV.U32 R8, RZ, RZ, R0 ;  /* 0x000000ffff087224 */ /* 0x000fc800078e0000 */
[----:B------:R-:W-:-:S07]  /*1880*/  IMAD.MOV R2, RZ, RZ, -R2 ;  /* 0x000000ffff027224 */ /* 0x000fce00078e0a02 */
.L_x_76:
[----:B--2---:R-:W-:-:S06]  /*1890*/  IMAD.WIDE.U32 R4, R3, 0x8, R6 ;  /* 0x0000000803047825 */ /* 0x004fcc00078e0006 */
        /* <DEDUP_REMOVED lines=9> */
.L_x_75:
[----:B01----:R-:W-:Y:S05]  /*1930*/  BSYNC.RECONVERGENT B2 ;  /* 0x0000000000027941 */ /* 0x003fea0003800200 */
.L_x_74:
[----:B------:R-:W-:Y:S05]  /*1940*/  @!P2 BRA `(.L_x_73) ;  /* 0x00000000007ca947 */ /* 0x000fea0003800000 */
[----:B------:R-:W0:Y:S01]  /*1950*/  LDC.64 R2, c[0x0][0x380] ;  /* 0x0000e000ff027b82 */ /* 0x000e220000000a00 */
[C---:B------:R-:W-:Y:S02]  /*1960*/  VIADD R4, R8.reuse, 0x200 ;  /* 0x0000020008047836 */ /* 0x040fe40000000000 */
[----:B------:R-:W-:-:S07]  /*1970*/  VIADD R5, R8, UR13 ;  /* 0x0000000d08057c36 */ /* 0x000fce0008000000 */
.L_x_77:
[----:B------:R-:W-:-:S04]  /*1980*/  VIADD R7, R5, 0xffffff00 ;  /* 0xffffff0005077836 */ /* 0x000fc80000000000 */
[----:B0-----:R-:W-:-:S06]  /*1990*/  IMAD.WIDE.U32 R6, R7, 0x8, R2 ;  /* 0x0000000807067825 */ /* 0x001fcc00078e0002 */
[----:B------:R-:W2:Y:S01]  /*19a0*/  LDG.E.64.CONSTANT R6, desc[UR10][R6.64] ;  /* 0x0000000a06067981 */ /* 0x000ea2000c1e9b00 */
[----:B------:R-:W-:-:S04]  /*19b0*/  IMAD.WIDE.U32 R8, R5, 0x8, R2 ;  /* 0x0000000805087825 */ /* 0x000fc800078e0002 */
[----:B------:R-:W-:Y:S02]  /*19c0*/  VIADD R11, R5, 0x100 ;  /* 0x00000100050b7836 */ /* 0x000fe40000000000 */
[----:B------:R-:W3:Y:S02]  /*19d0*/  LDG.E.64.CONSTANT R8, desc[UR10][R8.64] ;  /* 0x0000000a08087981 */ /* 0x000ee4000c1e9b00 */
[----:B------:R-:W-:-:S04]  /*19e0*/  IMAD.WIDE.U32 R10, R11, 0x8, R2 ;  /* 0x000000080b0a7825 */ /* 0x000fc800078e0002 */
[----:B------:R-:W-:Y:S02]  /*19f0*/  VIADD R13, R5, 0x200 ;  /* 0x00000200050d7836 */ /* 0x000fe40000000000 */
[----:B------:R-:W4:Y:S02]  /*1a00*/  LDG.E.64.CONSTANT R10, desc[UR10][R10.64] ;  /* 0x0000000a0a0a7981 */ /* 0x000f24000c1e9b00 */
[----:B------:R-:W-:-:S06]  /*1a10*/  IMAD.WIDE.U32 R12, R13, 0x8, R2 ;  /* 0x000000080d0c7825 */ /* 0x000fcc00078e0002 */
[----:B------:R-:W5:Y:S01]  /*1a20*/  LDG.E.64.CONSTANT R12, desc[UR10][R12.64] ;  /* 0x0000000a0c0c7981 */ /* 0x000f62000c1e9b00 */
[----:B------:R-:W-:Y:S01]  /*1a30*/  VIADD R5, R5, 0x400 ;  /* 0x0000040005057836 */ /* 0x000fe20000000000 */
[----:B--2---:R-:W-:-:S06]  /*1a40*/  DSETP.GEU.AND P0, PT, R20, R6, PT ;  /* 0x000000061400722a */ /* 0x004fcc0003f0e000 */
[----:B------:R-:W-:Y:S02]  /*1a50*/  FSEL R14, R6, R20, !P0 ;  /* 0x00000014060e7208 */ /* 0x000fe40004000000 */
[----:B------:R-:W-:-:S06]  /*1a60*/  FSEL R15, R7, R21, !P0 ;  /* 0x00000015070f7208 */ /* 0x000fcc0004000000 */
[----:B---3--:R-:W-:-:S06]  /*1a70*/  DSETP.GEU.AND P0, PT, R14, R8, PT ;  /* 0x000000080e00722a */ /* 0x008fcc0003f0e000 */
[----:B------:R-:W-:Y:S01]  /*1a80*/  FSEL R6, R8, R14, !P0 ;  /* 0x0000000e08067208 */ /* 0x000fe20004000000 */
[C---:B------:R-:W-:Y:S01]  /*1a90*/  VIADD R8, R4.reuse, 0x200 ;  /* 0x0000020004087836 */ /* 0x040fe20000000000 */
[----:B------:R-:W-:Y:S01]  /*1aa0*/  FSEL R7, R9, R15, !P0 ;  /* 0x0000000f09077208 */ /* 0x000fe20004000000 */
[----:B------:R-:W-:-:S05]  /*1ab0*/  VIADD R4, R4, 0x400 ;  /* 0x0000040004047836 */ /* 0x000fca0000000000 */
[----:B----4-:R-:W-:-:S06]  /*1ac0*/  DSETP.GEU.AND P0, PT, R6, R10, PT ;  /* 0x0000000a0600722a */ /* 0x010fcc0003f0e000 */
[----:B------:R-:W-:Y:S02]  /*1ad0*/  FSEL R6, R10, R6, !P0 ;  /* 0x000000060a067208 */ /* 0x000fe40004000000 */
[----:B------:R-:W-:-:S06]  /*1ae0*/  FSEL R7, R11, R7, !P0 ;  /* 0x000000070b077208 */ /* 0x000fcc0004000000 */
[----:B-----5:R-:W-:-:S06]  /*1af0*/  DSETP.GEU.AND P0, PT, R6, R12, PT ;  /* 0x0000000c0600722a */ /* 0x020fcc0003f0e000 */
[----:B------:R-:W-:Y:S02]  /*1b00*/  FSEL R20, R12, R6, !P0 ;  /* 0x000000060c147208 */ /* 0x000fe40004000000 */
[----:B------:R-:W-:Y:S02]  /*1b10*/  FSEL R21, R13, R7, !P0 ;  /* 0x000000070d157208 */ /* 0x000fe40004000000 */
[----:B------:R-:W-:-:S13]  /*1b20*/  ISETP.GE.AND P0, PT, R8, UR5, PT ;  /* 0x0000000508007c0c */ /* 0x000fda000bf06270 */
[----:B------:R-:W-:Y:S05]  /*1b30*/  @!P0 BRA `(.L_x_77) ;  /* 0xfffffffc00908947 */ /* 0x000fea000383ffff */
.L_x_73:
[----:B01----:R-:W-:Y:S05]  /*1b40*/  BSYNC.RECONVERGENT B1 ;  /* 0x0000000000017941 */ /* 0x003fea0003800200 */
.L_x_70:
[----:B------:R-:W2:Y:S01]  /*1b50*/  S2R R7, SR_LANEID ;  /* 0x0000000000077919 */ /* 0x000ea20000000000 */
[----:B------:R-:W-:Y:S04]  /*1b60*/  SHFL.DOWN PT, R2, R20, 0x1, 0x1f ;  /* 0x08201f0014027f89 */ /* 0x000fe800000e0000 */
[----:B------:R-:W3:Y:S02]  /*1b70*/  SHFL.DOWN PT, R3, R21, 0x1, 0x1f ;  /* 0x08201f0015037f89 */ /* 0x000ee400000e0000 */
[----:B---3--:R-:W-:Y:S01]  /*1b80*/  DSETP.GEU.AND P0, PT, R20, R2, PT ;  /* 0x000000021400722a */ /* 0x008fe20003f0e000 */
[C---:B--2---:R-:W-:Y:S02]  /*1b90*/  ISETP.GT.AND P1, PT, R7.reuse, 0x1e, PT ;  /* 0x0000001e0700780c */ /* 0x044fe40003f24270 */
        /* <DEDUP_REMOVED lines=9> */
[----:B------:R-:W2:Y:S03]  /*1c30*/  SHFL.DOWN PT, R5, R3, 0x2, 0x1f ;  /* 0x08401f0003057f89 */ /* 0x000ea600000e0000 */
[----:B------:R-:W-:Y:S01]  /*1c40*/  @!P2 LOP3.LUT R6, R6, 0xf8, RZ, 0xc0, !PT ;  /* 0x000000f80606a812 */ /* 0x000fe200078ec0ff */
[----:B------:R-:W3:Y:S01]  /*1c50*/  @!P2 S2R R9, SR_CgaCtaId ;  /* 0x000000000009a919 */ /* 0x000ee20000008800 */
[----:B--2---:R-:W-:-:S06]  /*1c60*/  DSETP.GEU.AND P0, PT, R2, R4, PT ;  /* 0x000000040200722a */ /* 0x004fcc0003f0e000 */
[----:B------:R-:W-:Y:S02]  /*1c70*/  @!P1 FSEL R2, R4, R2, !P0 ;  /* 0x0000000204029208 */ /* 0x000fe40004000000 */
[----:B------:R-:W-:Y:S02]  /*1c80*/  @!P1 FSEL R3, R5, R3, !P0 ;  /* 0x0000000305039208 */ /* 0x000fe40004000000 */
[----:B------:R-:W-:Y:S01]  /*1c90*/  ISETP.GT.AND P1, PT, R7, 0x1b, PT ;  /* 0x0000001b0700780c */ /* 0x000fe20003f24270 */
[----:B------:R-:W-:Y:S01]  /*1ca0*/  SHFL.DOWN PT, R4, R2, 0x4, 0x1f ;  /* 0x08801f0002047f89 */ /* 0x000fe200000e0000 */
[----:B---3--:R-:W-:-:S03]  /*1cb0*/  @!P2 LEA R9, R9, R8, 0x18 ;  /* 0x000000080909a211 */ /* 0x008fc600078ec0ff */
[----:B------:R-:W2:Y:S02]  /*1cc0*/  SHFL.DOWN PT, R5, R3, 0x4, 0x1f ;  /* 0x08801f0003057f89 */ /* 0x000ea400000e0000 */
[----:B------:R-:W-:Y:S01]  /*1cd0*/  @!P2 IMAD.IADD R9, R6, 0x1, R9 ;  /* 0x000000010609a824 */ /* 0x000fe200078e0209 */
[----:B--2---:R-:W-:-:S06]  /*1ce0*/  DSETP.GEU.AND P0, PT, R2, R4, PT ;  /* 0x000000040200722a */ /* 0x004fcc0003f0e000 */
[----:B------:R-:W-:Y:S02]  /*1cf0*/  @!P1 FSEL R2, R4, R2, !P0 ;  /* 0x0000000204029208 */ /* 0x000fe40004000000 */
[----:B------:R-:W-:Y:S02]  /*1d00*/  @!P1 FSEL R3, R5, R3, !P0 ;  /* 0x0000000305039208 */ /* 0x000fe40004000000 */
[----:B------:R-:W-:Y:S01]  /*1d10*/  ISETP.GT.AND P1, PT, R7, 0x17, PT ;  /* 0x000000170700780c */ /* 0x000fe20003f24270 */
[----:B------:R-:W-:Y:S04]  /*1d20*/  SHFL.DOWN PT, R4, R2, 0x8, 0x1f ;  /* 0x09001f0002047f89 */ /* 0x000fe800000e0000 */
[----:B------:R-:W2:Y:S02]  /*1d30*/  SHFL.DOWN PT, R5, R3, 0x8, 0x1f ;  /* 0x09001f0003057f89 */ /* 0x000ea400000e0000 */
[----:B--2---:R-:W-:-:S06]  /*1d40*/  DSETP.GEU.AND P0, PT, R2, R4, PT ;  /* 0x000000040200722a */ /* 0x004fcc0003f0e000 */
[----:B------:R-:W-:Y:S02]  /*1d50*/  @!P1 FSEL R2, R4, R2, !P0 ;  /* 0x0000000204029208 */ /* 0x000fe40004000000 */
[----:B------:R-:W-:Y:S02]  /*1d60*/  @!P1 FSEL R3, R5, R3, !P0 ;  /* 0x0000000305039208 */ /* 0x000fe40004000000 */
[----:B------:R-:W-:Y:S01]  /*1d70*/  ISETP.GT.AND P1, PT, R7, 0xf, PT ;  /* 0x0000000f0700780c */ /* 0x000fe20003f24270 */
[----:B------:R-:W-:Y:S04]  /*1d80*/  SHFL.DOWN PT, R4, R2, 0x10, 0x1f ;  /* 0x0a001f0002047f89 */ /* 0x000fe800000e0000 */
[----:B------:R-:W2:Y:S02]  /*1d90*/  SHFL.DOWN PT, R5, R3, 0x10, 0x1f ;  /* 0x0a001f0003057f89 */ /* 0x000ea400000e0000 */
[----:B--2---:R-:W-:-:S06]  /*1da0*/  DSETP.GEU.AND P0, PT, R2, R4, PT ;  /* 0x000000040200722a */ /* 0x004fcc0003f0e000 */
        /* <DEDUP_REMOVED lines=8> */
[----:B------:R-:W3:Y:S01]  /*1e30*/  S2UR UR5, SR_CgaCtaId ;  /* 0x00000000000579c3 */ /* 0x000ee20000008800 */
[----:B------:R-:W-:Y:S02]  /*1e40*/  UMOV UR4, 0x400 ;  /* 0x0000040000047882 */ /* 0x000fe40000000000 */
[----:B---3--:R-:W-:-:S09]  /*1e50*/  ULEA UR4, UR5, UR4, 0x18 ;  /* 0x0000000405047291 */ /* 0x008fd2000f8ec0ff */
[----:B------:R-:W3:Y:S04]  /*1e60*/  LDS.128 R12, [UR4+0x10] ;  /* 0x00001004ff0c7984 */ /* 0x000ee80008000c00 */
[----:B--2---:R-:W2:Y:S04]  /*1e70*/  LDS.128 R4, [UR4+0x20] ;  /* 0x00002004ff047984 */ /* 0x004ea80008000c00 */
[----:B------:R-:W4:Y:S01]  /*1e80*/  LDS.128 R8, [UR4+0x30] ;  /* 0x00003004ff087984 */ /* 0x000f220008000c00 */
[----:B---3--:R-:W-:-:S06]  /*1e90*/  DSETP.GEU.AND P1, PT, R2, R12, PT ;  /* 0x0000000c0200722a */ /* 0x008fcc0003f2e000 */
[----:B------:R-:W-:Y:S02]  /*1ea0*/  FSEL R2, R12, R2, !P1 ;  /* 0x000000020c027208 */ /* 0x000fe40004800000 */
[----:B------:R-:W-:-:S06]  /*1eb0*/  FSEL R3, R13, R3, !P1 ;  /* 0x000000030d037208 */ /* 0x000fcc0004800000 */
[----:B------:R-:W-:-:S06]  /*1ec0*/  DSETP.GEU.AND P1, PT, R2, R14, PT ;  /* 0x0000000e0200722a */ /* 0x000fcc0003f2e000 */
[----:B------:R-:W-:Y:S02]  /*1ed0*/  FSEL R2, R14, R2, !P1 ;  /* 0x000000020e027208 */ /* 0x000fe40004800000 */
[----:B------:R-:W-:-:S06]  /*1ee0*/  FSEL R3, R15, R3, !P1 ;  /* 0x000000030f037208 */ /* 0x000fcc0004800000 */
[----:B--2---:R-:W-:-:S06]  /*1ef0*/  DSETP.GEU.AND P1, PT, R2, R4, PT ;  /* 0x000000040200722a */ /* 0x004fcc0003f2e000 */
[----:B------:R-:W-:Y:S02]  /*1f00*/  FSEL R4, R4, R2, !P1 ;  /* 0x0000000204047208 */ /* 0x000fe40004800000 */
[----:B------:R-:W-:Y:S02]  /*1f10*/  FSEL R5, R5, R3, !P1 ;  /* 0x0000000305057208 */ /* 0x000fe40004800000 */
[----:B------:R-:W2:Y:S04]  /*1f20*/  LDS.64 R2, [UR4+0x40] ;  /* 0x00004004ff027984 */ /* 0x000ea80008000a00 */
        /* <DEDUP_REMOVED lines=9> */
[----:B--2---:R-:W-:-:S06]  /*1fc0*/  DSETP.GEU.AND P1, PT, R4, R2, PT ;  /* 0x000000020400722a */ /* 0x004fcc0003f2e000 */
[----:B------:R-:W-:Y:S02]  /*1fd0*/  FSEL R2, R2, R4, !P1 ;  /* 0x0000000402027208 */ /* 0x000fe40004800000 */
[----:B------:R-:W-:Y:S01]  /*1fe0*/  FSEL R3, R3, R5, !P1 ;  /* 0x0000000503037208 */ /* 0x000fe20004800000 */
[----:B------:R-:W-:Y:S06]  /*1ff0*/  BRA `(.L_x_69) ;  /* 0x0000001c00f47947 */ /* 0x000fec0003800000 */
.L_x_58:
        /* <DEDUP_REMOVED lines=16> */
.L_x_80:
[----:B------:R-:W-:Y:S05]  /*2100*/  BSYNC.RECONVERGENT B1 ;  /* 0x0000000000017941 */ /* 0x000fea0003800200 */
.L_x_79:
        /* <DEDUP_REMOVED lines=18> */
.L_x_85:
        /* <DEDUP_REMOVED lines=10> */
.L_x_84:
[----:B------:R-:W-:Y:S05]  /*22d0*/  BSYNC.RECONVERGENT B2 ;  /* 0x0000000000027941 */ /* 0x000fea0003800200 */
.L_x_83:
[----:B------:R-:W-:Y:S05]  /*22e0*/  @!P2 BRA `(.L_x_82) ;  /* 0x000000000080a947 */ /* 0x000fea0003800000 */
[----:B------:R-:W0:Y:S01]  /*22f0*/  LDC.64 R4, c[0x0][0x380] ;  /* 0x0000e000ff047b82 */ /* 0x000e220000000a00 */
[----:B------:R-:W-:Y:S02]  /*2300*/  IMAD.U32 R7, RZ, RZ, UR16 ;  /* 0x00000010ff077e24 */ /* 0x000fe4000f8e00ff */
[----:B------:R-:W-:Y:S02]  /*2310*/  VIADD R6, R8, 0x200 ;  /* 0x0000020008067836 */ /* 0x000fe40000000000 */
[----:B------:R-:W-:-:S07]  /*2320*/  IMAD R7, R7, 0x800, R8 ;  /* 0x0000080007077824 */ /* 0x000fce00078e0208 */
.L_x_86:
        /* <DEDUP_REMOVED lines=28> */
.L_x_82:
[----:B------:R-:W-:Y:S05]  /*24f0*/  BSYNC.RECONVERGENT B1 ;  /* 0x0000000000017941 */ /* 0x000fea0003800200 */
.L_x_81:
        /* <DEDUP_REMOVED lines=45> */
[----:B------:R-:W-:-:S03]  /*27d0*/  FSEL R5, R5, R3, P1 ;  /* 0x0000000305057208 */ /* 0x000fc60000800000 */
[----:B0-----:R-:W-:Y:S02]  /*27e0*/  IMAD.MOV.U32 R2, RZ, RZ, R4 ;  /* 0x000000ffff027224 */ /* 0x001fe400078e0004 */
[----:B------:R-:W-:Y:S01]  /*27f0*/  IMAD.MOV.U32 R3, RZ, RZ, R5 ;  /* 0x000000ffff037224 */ /* 0x000fe200078e0005 */
[----:B------:R-:W-:Y:S06]  /*2800*/  BAR.SYNC.DEFER_BLOCKING 0x0 ;  /* 0x0000000000007b1d */ /* 0x000fec0000010000 */
[----:B------:R-:W-:Y:S05]  /*2810*/  @P0 BRA `(.L_x_69) ;  /* 0x0000001400ec0947 */ /* 0x000fea0003800000 */
[----:B------:R-:W0:Y:S01]  /*2820*/  S2UR UR5, SR_CgaCtaId ;  /* 0x00000000000579c3 */ /* 0x000e220000008800 */
[----:B------:R-:W-:Y:S02]  /*2830*/  UMOV UR4, 0x400 ;  /* 0x0000040000047882 */ /* 0x000fe40000000000 */
[----:B0-----:R-:W-:-:S09]  /*2840*/  ULEA UR4, UR5, UR4, 0x18 ;  /* 0x0000000405047291 */ /* 0x001fd2000f8ec0ff */
[----:B------:R-:W0:Y:S04]  /*2850*/  LDS.128 R12, [UR4+0x10] ;  /* 0x00001004ff0c7984 */ /* 0x000e280008000c00 */
[----:B------:R-:W1:Y:S04]  /*2860*/  LDS.128 R4, [UR4+0x20] ;  /* 0x00002004ff047984 */ /* 0x000e680008000c00 */
        /* <DEDUP_REMOVED lines=24> */
.L_x_87:
        /* <DEDUP_REMOVED lines=36> */
[----:B------:R-:W-:Y:S01]  /*2c30*/  VIADD R10, R10, 0x10 ;  /* 0x000000100a0a7836 */ /* 0x000fe20000000000 */
[----:B------:R-:W0:Y:S11]  /*2c40*/  SHFL.DOWN PT, R3, R7, 0x8, R5 ;  /* 0x0900000007037989 */ /* 0x000e3600000e0005 */
[----:B------:R-:W1:Y:S01]  /*2c50*/  @!P0 S2R R9, SR_CgaCtaId ;  /* 0x0000000000098919 */ /* 0x000e620000008800 */
[----:B------:R-:W-:Y:S01]  /*2c60*/  @!P0 MOV R8, 0x400 ;  /* 0x0000040000088802 */ /* 0x000fe20000000f00 */
[----:B0-----:R-:W-:Y:S01]  /*2c70*/  DSETP.GEU.AND P1, PT, R6, R2, PT ;  /* 0x000000020600722a */ /* 0x001fe20003f2e000 */
[----:B------:R-:W-:-:S05]  /*2c80*/  @!P0 SHF.R.U32.HI R6, RZ, 0x2, R0 ;  /* 0x00000002ff068819 */ /* 0x000fca0000011600 */
[----:B------:R-:W-:Y:S02]  /*2c90*/  @!P2 FSEL R4, R2, R4, !P1 ;  /* 0x000000040204a208 */ /* 0x000fe40004800000 */
[----:B------:R-:W-:Y:S02]  /*2ca0*/  @!P2 FSEL R7, R3, R7, !P1 ;  /* 0x000000070307a208 */ /* 0x000fe40004800000 */
[----:B------:R-:W-:Y:S01]  /*2cb0*/  ISETP.GT.AND P2, PT, R10, R5, PT ;  /* 0x000000050a00720c */ /* 0x000fe20003f44270 */
[----:B------:R-:W-:Y:S01]  /*2cc0*/  SHFL.DOWN PT, R2, R4, 0x10, R5 ;  /* 0x0a00000004027989 */ /* 0x000fe200000e0005 */
[----:B------:R-:W-:-:S03]  /*2cd0*/  @!P0 LOP3.LUT R6, R6, 0xf8, RZ, 0xc0, !PT ;  /* 0x000000f806068812 */ /* 0x000fc600078ec0ff */
[----:B------:R0:W2:Y:S01]  /*2ce0*/  SHFL.DOWN PT, R3, R7, 0x10, R5 ;  /* 0x0a00000007037989 */ /* 0x0000a200000e0005 */
        /* <DEDUP_REMOVED lines=11> */
[----:B0-----:R-:W-:Y:S05]  /*2da0*/  @P0 BRA `(.L_x_69) ;  /* 0x0000001000880947 */ /* 0x001fea0003800000 */
        /* <DEDUP_REMOVED lines=59> */
.L_x_78:
[----:B------:R-:W0:Y:S01]  /*3160*/  S2R R0, SR_TID.X ;  /* 0x0000000000007919 */ /* 0x000e220000002100 */
[----:B------:R-:W1:Y:S01]  /*3170*/  LDCU.64 UR8, c[0x0][0x380] ;  /* 0x00007000ff0877ac */ /* 0x000e620008000a00 */
[----:B------:R-:W-:Y:S02]  /*3180*/  IMAD.U32 R19, RZ, RZ, UR16 ;  /* 0x00000010ff137e24 */ /* 0x000fe4000f8e00ff */
[----:B-1----:R-:W-:Y:S02]  /*3190*/  IMAD.U32 R2, RZ, RZ, UR8 ;  /* 0x00000008ff027e24 */ /* 0x002fe4000f8e00ff */
[----:B------:R-:W-:Y:S02]  /*31a0*/  IMAD.U32 R3, RZ, RZ, UR9 ;  /* 0x00000009ff037e24 */ /* 0x000fe4000f8e00ff */
[----:B0-----:R-:W-:-:S04]  /*31b0*/  IMAD R19, R19, 0x800, R0 ;  /* 0x0000080013137824 */ /* 0x001fc800078e0200 */
[----:B------:R-:W-:-:S05]  /*31c0*/  IMAD.WIDE.U32 R18, R19, 0x8, R2 ;  /* 0x0000000813127825 */ /* 0x000fca00078e0002 */
        /* <DEDUP_REMOVED lines=8> */
[----:B------:R-:W-:Y:S01]  /*3250*/  UISETP.GE.U32.AND UP0, UPT, UR13, UR5, UPT ;  /* 0x000000050d00728c */ /* 0x000fe2000bf06070 */
        /* <DEDUP_REMOVED lines=21> */
[----:B------:R-:W-:Y:S06]  /*33b0*/  BRA.U !UP0, `(.L_x_88) ;  /* 0x0000000508dc7547 */ /* 0x000fec000b800000 */
[----:B------:R-:W-:Y:S02]  /*33c0*/  ULEA UR8, UR16, UR5, 0xb ;  /* 0x0000000510087291 */ /* 0x000fe4000f8e58ff */
[----:B------:R-:W-:Y:S02]  /*33d0*/  UIADD3 UR14, UPT, UPT, UR7, -0x800, URZ ;  /* 0xfffff800070e7890 */ /* 0x000fe4000fffe0ff */
[----:B------:R-:W-:Y:S02]  /*33e0*/  UIADD3 UR9, UPT, UPT, UR8, 0x100, URZ ;  /* 0x0000010008097890 */ /* 0x000fe4000fffe0ff */
[----:B------:R-:W-:Y:S02]  /*33f0*/  UISETP.GT.U32.AND UP0, UPT, UR8, UR14, UPT ;  /* 0x0000000e0800728c */ /* 0x000fe4000bf04070 */
[----:B------:R-:W-:Y:S01]  /*3400*/  VIADD R7, R0, UR8 ;  /* 0x0000000800077c36 */ /* 0x000fe20008000000 */
[----:B------:R-:W-:Y:S01]  /*3410*/  UMOV UR4, URZ ;  /* 0x000000ff00047c82 */ /* 0x000fe20008000000 */
[----:B------:R-:W-:-:S05]  /*3420*/  UMOV UR6, UR8 ;  /* 0x0000000800067c82 */ /* 0x000fca0008000000 */
[----:B------:R-:W-:Y:S05]  /*3430*/  BRA.U UP0, `(.L_x_89) ;  /* 0x0000000100b87547 */ /* 0x000fea000b800000 */
[----:B------:R-:W0:Y:S01]  /*3440*/  LDC.64 R2, c[0x0][0x380] ;  /* 0x0000e000ff027b82 */ /* 0x000e220000000a00 */
[----:B------:R-:W1:Y:S01]  /*3450*/  LDCU UR7, c[0x0][0x3a8] ;  /* 0x00007500ff0777ac */ /* 0x000e620008000800 */
[----:B------:R-:W-:Y:S01]  /*3460*/  NOP ;  /* 0x0000000000007918 */ /* 0x000fe20000000000 */
.L_x_90:
[----:B------:R-:W-:-:S04]  /*3470*/  VIADD R23, R0, UR6 ;  /* 0x0000000600177c36 */ /* 0x000fc80008000000 */
[----:B0-----:R-:W-:-:S05]  /*3480*/  IMAD.WIDE.U32 R22, R23, 0x8, R2 ;  /* 0x0000000817167825 */ /* 0x001fca00078e0002 */
[----:B------:R-:W2:Y:S04]  /*3490*/  LDG.E.64.CONSTANT R24, desc[UR10][R22.64] ;  /* 0x0000000a16187981 */ /* 0x000ea8000c1e9b00 */
[----:B------:R-:W3:Y:S04]  /*34a0*/  LDG.E.64.CONSTANT R18, desc[UR10][R22.64+0x800] ;  /* 0x0008000a16127981 */ /* 0x000ee8000c1e9b00 */
[----:B------:R-:W4:Y:S04]  /*34b0*/  LDG.E.64.CONSTANT R16, desc[UR10][R22.64+0x1000] ;  /* 0x0010000a16107981 */ /* 0x000f28000c1e9b00 */
[----:B------:R-:W5:Y:S04]  /*34c0*/  LDG.E.64.CONSTANT R14, desc[UR10][R22.64+0x1800] ;  /* 0x0018000a160e7981 */ /* 0x000f68000c1e9b00 */
[----:B------:R-:W5:Y:S04]  /*34d0*/  LDG.E.64.CONSTANT R12, desc[UR10][R22.64+0x2000] ;  /* 0x0020000a160c7981 */ /* 0x000f68000c1e9b00 */
[----:B------:R-:W5:Y:S04]  /*34e0*/  LDG.E.64.CONSTANT R10, desc[UR10][R22.64+0x2800] ;  /* 0x0028000a160a7981 */ /* 0x000f68000c1e9b00 */
[----:B------:R-:W5:Y:S04]  /*34f0*/  LDG.E.64.CONSTANT R8, desc[UR10][R22.64+0x3000] ;  /* 0x0030000a16087981 */ /* 0x000f68000c1e9b00 */
[----:B------:R-:W5:Y:S01]  /*3500*/  LDG.E.64.CONSTANT R20, desc[UR10][R22.64+0x3800] ;  /* 0x0038000a16147981 */ /* 0x000f62000c1e9b00 */
[----:B-1----:R-:W-:-:S04]  /*3510*/  UIADD3 UR12, UPT, UPT, -UR6, UR7, URZ ;  /* 0x00000007060c7290 */ /* 0x002fc8000fffe1ff */
        /* <DEDUP_REMOVED lines=32> */
.L_x_89:
[----:B------:R-:W-:-:S09]  /*3720*/  UISETP.GE.U32.AND UP0, UPT, UR6, UR7, UPT ;  /* 0x000000070600728c */ /* 0x000fd2000bf06070 */
[----:B------:R-:W-:Y:S05]  /*3730*/  BRA.U UP0, `(.L_x_88) ;  /* 0x0000000100fc7547 */ /* 0x000fea000b800000 */
[----:B------:R-:W-:Y:S01]  /*3740*/  UIADD3 UR5, UPT, UPT, -UR6, UR7, URZ ;  /* 0x0000000706057290 */ /* 0x000fe2000fffe1ff */
[----:B------:R-:W-:Y:S05]  /*3750*/  BSSY.RECONVERGENT B1, `(.L_x_88) ;  /* 0x000003d000017945 */ /* 0x000fea0003800200 */
[----:B------:R-:W-:-:S13]  /*3760*/  ISETP.GE.AND P0, PT, R0, UR5, PT ;  /* 0x0000000500007c0c */ /* 0x000fda000bf06270 */
[----:B------:R-:W-:Y:S05]  /*3770*/  @P0 BRA `(.L_x_91) ;  /* 0x0000000000e80947 */ /* 0x000fea0003800000 */
[----:B------:R-:W0:Y:S01]  /*3780*/  LDC R10, c[0x0][0x3ac] ;  /* 0x0000eb00ff0a7b82 */ /* 0x000e220000000800 */
[----:B------:R-:W-:Y:S01]  /*3790*/  LOP3.LUT R6, RZ, R0, RZ, 0x33, !PT ;  /* 0x00000000ff067212 */ /* 0x000fe200078e33ff */
[----:B------:R-:W-:Y:S04]  /*37a0*/  BSSY.RECONVERGENT B2, `(.L_x_92) ;  /* 0x0000018000027945 */ /* 0x000fe80003800200 */
[----:B------:R-:W-:-:S04]  /*37b0*/  VIADD R8, R6, UR7 ;  /* 0x0000000706087c36 */ /* 0x000fc80008000000 */
[----:B------:R-:W-:Y:S02]  /*37c0*/  VIADD R9, R8, -UR8 ;  /* 0x8000000808097c36 */ /* 0x000fe40008000000 */
[----:B0-----:R-:W-:Y:S01]  /*37d0*/  IMAD R6, R10, UR4, RZ ;  /* 0x000000040a067c24 */ /* 0x001fe2000f8e02ff */
[C---:B------:R-:W-:Y:S02]  /*37e0*/  LOP3.LUT R10, R8.reuse, 0x300, RZ, 0xc0, !PT ;  /* 0x00000300080a7812 */ /* 0x040fe400078ec0ff */
[----:B------:R-:W-:Y:S01]  /*37f0*/  LEA.HI R8, R8, 0x1, RZ, 0x18 ;  /* 0x0000000108087811 */ /* 0x000fe200078fc0ff */
[----:B------:R-:W-:Y:S01]  /*3800*/  IMAD R6, R6, -0x800, R9 ;  /* 0xfffff80006067824 */ /* 0x000fe200078e0209 */
[----:B------:R-:W-:Y:S01]  /*3810*/  ISETP.NE.AND P0, PT, R10, 0x300, PT ;  /* 0x000003000a00780c */ /* 0x000fe20003f05270 */
[----:B------:R-:W-:-:S03]  /*3820*/  IMAD.MOV.U32 R10, RZ, RZ, R0 ;  /* 0x000000ffff0a7224 */ /* 0x000fc600078e0000 */
[----:B------:R-:W-:-:S09]  /*3830*/  ISETP.GE.U32.AND P2, PT, R6, 0x300, PT ;  /* 0x000003000600780c */ /* 0x000fd20003f46070 */
[----:B------:R-:W-:Y:S05]  /*3840*/  @!P0 BRA `(.L_x_93) ;  /* 0x0000000000348947 */ /* 0x000fea0003800000 */
[----:B------:R-:W-:Y:S01]  /*3850*/  LOP3.LUT R8, R8, 0x3, RZ, 0xc0, !PT ;  /* 0x0000000308087812 */ /* 0x000fe200078ec0ff */
[----:B------:R-:W-:-:S04]  /*3860*/  IMAD.MOV.U32 R10, RZ, RZ, R0 ;  /* 0x000000ffff0a7224 */ /* 0x000fc800078e0000 */
[----:B------:R-:W-:-:S07]  /*3870*/  IMAD.MOV R6, RZ, RZ, -R8 ;  /* 0x000000ffff067224 */ /* 0x000fce00078e0a08 */
.L_x_94:
        /* <DEDUP_REMOVED lines=10> */
.L_x_93:
[----:B------:R-:W-:Y:S05]  /*3920*/  BSYNC.RECONVERGENT B2 ;  /* 0x0000000000027941 */ /* 0x000fea0003800200 */
.L_x_92:
[----:B------:R-:W-:Y:S05]  /*3930*/  @!P2 BRA `(.L_x_91) ;  /* 0x000000000078a947 */ /* 0x000fea0003800000 */
[C---:B------:R-:W-:Y:S02]  /*3940*/  VIADD R6, R10.reuse, 0x200 ;  /* 0x000002000a067836 */ /* 0x040fe40000000000 */
[----:B------:R-:W-:-:S07]  /*3950*/  VIADD R7, R10, UR9 ;  /* 0x000000090a077c36 */ /* 0x000fce0008000000 */
.L_x_95:
[----:B------:R-:W-:-:S04]  /*3960*/  VIADD R9, R7, 0xffffff00 ;  /* 0xffffff0007097836 */ /* 0x000fc80000000000 */
[----:B------:R-:W-:-:S06]  /*3970*/  IMAD.WIDE.U32 R8, R9, 0x8, R2 ;  /* 0x0000000809087825 */ /* 0x000fcc00078e0002 */
        /* <DEDUP_REMOVED lines=11> */
[----:B------:R-:W-:Y:S01]  /*3a30*/  FSEL R4, R8, R4, !P0 ;  /* 0x0000000408047208 */ /* 0x000fe20004000000 */
[C---:B------:R-:W-:Y:S01]  /*3a40*/  VIADD R8, R6.reuse, 0x200 ;  /* 0x0000020006087836 */ /* 0x040fe20000000000 */
[----:B------:R-:W-:Y:S01]  /*3a50*/  FSEL R5, R9, R5, !P0 ;  /* 0x0000000509057208 */ /* 0x000fe20004000000 */
[----:B------:R-:W-:-:S05]  /*3a60*/  VIADD R6, R6, 0x400 ;  /* 0x0000040006067836 */ /* 0x000fca0000000000 */
        /* <DEDUP_REMOVED lines=11> */
.L_x_91:
[----:B------:R-:W-:Y:S05]  /*3b20*/  BSYNC.RECONVERGENT B1 ;  /* 0x0000000000017941 */ /* 0x000fea0003800200 */
.L_x_88:
        /* <DEDUP_REMOVED lines=49> */
[----:B------:R-:W1:Y:S04]  /*3e40*/  LDS.128 R12, [UR4+0x10] ;  /* 0x00001004ff0c7984 */ /* 0x000e680008000c00 */
[----:B0-----:R-:W0:Y:S04]  /*3e50*/  LDS.128 R4, [UR4+0x20] ;  /* 0x00002004ff047984 */ /* 0x001e280008000c00 */
[----:B------:R-:W2:Y:S01]  /*3e60*/  LDS.128 R8, [UR4+0x30] ;  /* 0x00003004ff087984 */ /* 0x000ea20008000c00 */
[----:B-1----:R-:W-:-:S06]  /*3e70*/  DSETP.GEU.AND P1, PT, R2, R12, PT ;  /* 0x0000000c0200722a */ /* 0x002fcc0003f2e000 */
[----:B------:R-:W-:Y:S02]  /*3e80*/  FSEL R2, R12, R2, !P1 ;  /* 0x000000020c027208 */ /* 0x000fe40004800000 */
[----:B------:R-:W-:-:S06]  /*3e90*/  FSEL R3, R13, R3, !P1 ;  /* 0x000000030d037208 */ /* 0x000fcc0004800000 */
[----:B------:R-:W-:-:S06]  /*3ea0*/  DSETP.GEU.AND P1, PT, R2, R14, PT ;  /* 0x0000000e0200722a */ /* 0x000fcc0003f2e000 */
[----:B------:R-:W-:Y:S02]  /*3eb0*/  FSEL R2, R14, R2, !P1 ;  /* 0x000000020e027208 */ /* 0x000fe40004800000 */
[----:B------:R-:W-:-:S06]  /*3ec0*/  FSEL R3, R15, R3, !P1 ;  /* 0x000000030f037208 */ /* 0x000fcc0004800000 */
[----:B0-----:R-:W-:-:S06]  /*3ed0*/  DSETP.GEU.AND P1, PT, R2, R4, PT ;  /* 0x000000040200722a */ /* 0x001fcc0003f2e000 */
        /* <DEDUP_REMOVED lines=14> */
[----:B------:R-:W-:-:S07]  /*3fc0*/  FSEL R3, R3, R5, !P1 ;  /* 0x0000000503037208 */ /* 0x000fce0004800000 */
.L_x_69:
[----:B01----:R-:W-:Y:S05]  /*3fd0*/  BSYNC.RECONVERGENT B0 ;  /* 0x0000000000007941 */ /* 0x003fea0003800200 */
.L_x_57:
[----:B------:R-:W-:Y:S05]  /*3fe0*/  @P0 EXIT ;  /* 0x000000000000094d */ /* 0x000fea0003800000 */
[----:B------:R-:W0:Y:S02]  /*3ff0*/  LDCU.64 UR4, c[0x0][0x388] ;  /* 0x00007100ff0477ac */ /* 0x000e240008000a00 */
[----:B0-----:R-:W-:-:S06]  /*4000*/  UIMAD.WIDE.U32 UR4, UR16, 0x8, UR4 ;  /* 0x00000008100478a5 */ /* 0x001fcc000f8e0004 */
[----:B--2---:R-:W-:Y:S02]  /*4010*/  IMAD.U32 R4, RZ, RZ, UR4 ;  /* 0x00000004ff047e24 */ /* 0x004fe4000f8e00ff */
[----:B------:R-:W-:-:S05]  /*4020*/  IMAD.U32 R5, RZ, RZ, UR5 ;  /* 0x00000005ff057e24 */ /* 0x000fca000f8e00ff */
[----:B------:R-:W-:Y:S01]  /*4030*/  STG.E.64 desc[UR10][R4.64], R2 ;  /* 0x0000000204007986 */ /* 0x000fe2000c101b0a */
[----:B------:R-:W-:Y:S05]  /*4040*/  EXIT ;  /* 0x000000000000794d */ /* 0x000fea0003800000 */
.L_x_96:
        /* <DEDUP_REMOVED lines=11> */
.L_x_150:


//--------------------- .text._ZN3cub18CUB_300001_SM_10006detail6reduce28DeviceReduceSingleTileKernelINS2_10policy_hubIdjN4cuda3__47maximumIvEEE10Policy1000EPdSB_jS8_ddNS5_3std3__410__identityEEEvT0_T1_T2_T3_T4_T6_ --------------------------
	.section	.text._ZN3cub18CUB_300001_SM_10006detail6reduce28DeviceReduceSingleTileKernelINS2_10policy_hubIdjN4cuda3__47maximumIvEEE10Policy1000EPdSB_jS8_ddNS5_3std3__410__identityEEEvT0_T1_T2_T3_T4_T6_,"ax",@progbits
	.align	128
        .global         _ZN3cub18CUB_300001_SM_10006detail6reduce28DeviceReduceSingleTileKernelINS2_10policy_hubIdjN4cuda3__47maximumIvEEE10Policy1000EPdSB_jS8_ddNS5_3std3__410__identityEEEvT0_T1_T2_T3_T4_T6_
        .type           _ZN3cub18CUB_300001_SM_10006detail6reduce28DeviceReduceSingleTileKernelINS2_10policy_hubIdjN4cuda3__47maximumIvEEE10Policy1000EPdSB_jS8_ddNS5_3std3__410__identityEEEvT0_T1_T2_T3_T4_T6_,@function
        .size           _ZN3cub18CUB_300001_SM_10006detail6reduce28DeviceReduceSingleTileKernelINS2_10policy_hubIdjN4cuda3__47maximumIvEEE10Policy1000EPdSB_jS8_ddNS5_3std3__410__identityEEEvT0_T1_T2_T3_T4_T6_,(.L_x_151 - _ZN3cub18CUB_300001_SM_10006detail6reduce28DeviceReduceSingleTileKernelINS2_10policy_hubIdjN4cuda3__47maximumIvEEE10Policy1000EPdSB_jS8_ddNS5_3std3__410__identityEEEvT0_T1_T2_T3_T4_T6_)
        .other          _ZN3cub18CUB_300001_SM_10006detail6reduce28DeviceReduceSingleTileKernelINS2_10policy_hubIdjN4cuda3__47maximumIvEEE10Policy1000EPdSB_jS8_ddNS5_3std3__410__identityEEEvT0_T1_T2_T3_T4_T6_,@"STO_CUDA_ENTRY STV_DEFAULT"
_ZN3cub18CUB_300001_SM_10006detail6reduce28DeviceReduceSingleTileKernelINS2_10policy_hubIdjN4cuda3__47maximumIvEEE10Policy1000EPdSB_jS8_ddNS5_3std3__410__identityEEEvT0_T1_T2_T3_T4_T6_:
.text._ZN3cub18CUB_300001_SM_10006detail6reduce28DeviceReduceSingleTileKernelINS2_10policy_hubIdjN4cuda3__47maximumIvEEE10Policy1000EPdSB_jS8_ddNS5_3std3__410__identityEEEvT0_T1_T2_T3_T4_T6_:
        /* <DEDUP_REMOVED lines=13> */
.L_x_97:
[----:B------:R-:W0:Y:S01]  /*00d0*/  LDCU UR4, c[0x0][0x380] ;  /* 0x00007000ff0477ac */ /* 0x000e220008000800 */
[----:B------:R-:W-:Y:S01]  /*00e0*/  BSSY.RECONVERGENT B0, `(.L_x_98) ;  /* 0x00004ae000007945 */ /* 0x000fe20003800200 */
[----:B0-----:R-:W-:-:S09]  /*00f0*/  ULOP3.LUT UP0, URZ, UR4, 0x1f, URZ, 0xc0, !UPT ;  /* 0x0000001f04ff7892 */ /* 0x001fd2000f80c0ff */
[----:B------:R-:W-:Y:S05]  /*0100*/  BRA.U UP0, `(.L_x_99) ;  /* 0x0000002500447547 */ /* 0x000fea000b800000 */
[----:B------:R-:W-:-:S13]  /*0110*/  ISETP.GT.U32.AND P0, PT, R0, 0x7ff, PT ;  /* 0x000007ff0000780c */ /* 0x000fda0003f04070 */
[----:B------:R-:W-:Y:S05]  /*0120*/  @P0 BRA `(.L_x_100) ;  /* 0x0000001400f80947 */ /* 0x000fea0003800000 */
[----:B------:R-:W0:Y:S01]  /*0130*/  S2R R3, SR_TID.X ;  /* 0x0000000000037919 */ /* 0x000e220000002100 */
[----:B------:R-:W-:Y:S01]  /*0140*/  BSSY.RECONVERGENT B1, `(.L_x_101) ;  /* 0x0000009000017945 */ /* 0x000fe20003800200 */
[----:B------:R-:W-:Y:S02]  /*0150*/  CS2R R4, SRZ ;  /* 0x0000000000047805 */ /* 0x000fe4000001ff00 */
[----:B0-----:R-:W-:Y:S01]  /*0160*/  ISETP.GE.U32.AND P0, PT, R3, R0, PT ;  /* 0x000000000300720c */ /* 0x001fe20003f06070 */
[----:B------:R-:W-:-:S12]  /*0170*/  IMAD.MOV.U32 R9, RZ, RZ, R3 ;  /* 0x000000ffff097224 */ /* 0x000fd800078e0003 */
[----:B------:R-:W-:Y:S05]  /*0180*/  @P0 BRA `(.L_x_102) ;  /* 0x0000000000100947 */ /* 0x000fea0003800000 */
[----:B------:R-:W0:Y:S02]  /*0190*/  LDC.64 R4, c[0x0][0x380] ;  /* 0x0000e000ff047b82 */ /* 0x000e240000000a00 */
[----:B0-----:R-:W-:-:S06]  /*01a0*/  IMAD.WIDE.U32 R4, R3, 0x8, R4 ;  /* 0x0000000803047825 */ /* 0x001fcc00078e0004 */
[----:B------:R-:W5:Y:S01]  /*01b0*/  LDG.E.64.CONSTANT R4, desc[UR6][R4.64] ;  /* 0x0000000604047981 */ /* 0x000f62000c1e9b00 */
[----:B------:R-:W-:-:S07]  /*01c0*/  VIADD R9, R3, 0x100 ;  /* 0x0000010003097836 */ /* 0x000fce0000000000 */
.L_x_102:
[----:B------:R-:W-:Y:S05]  /*01d0*/  BSYNC.RECONVERGENT B1 ;  /* 0x0000000000017941 */ /* 0x000fea0003800200 */
.L_x_101:
[----:B------:R-:W-:Y:S01]  /*01e0*/  ISETP.GE.U32.AND P0, PT, R9, R0, PT ;  /* 0x000000000900720c */ /* 0x000fe20003f06070 */
        /* <DEDUP_REMOVED lines=16> */
.L_x_107:
        /* <DEDUP_REMOVED lines=12> */
.L_x_106:
[----:B------:R-:W-:Y:S05]  /*03b0*/  BSYNC.RECONVERGENT B2 ;  /* 0x0000000000027941 */ /* 0x000fea0003800200 */
.L_x_105:
[----:B------:R-:W-:Y:S05]  /*03c0*/  @!P0 BRA `(.L_x_104) ;  /* 0x0000000800288947 */ /* 0x000fea0003800000 */
[----:B------:R-:W0:Y:S01]  /*03d0*/  LDC.64 R6, c[0x0][0x380] ;  /* 0x0000e000ff067b82 */ /* 0x000e220000000a00 */
[----:B------:R-:W-:Y:S01]  /*03e0*/  IMAD.IADD R2, R0, 0x1, -R9 ;  /* 0x0000000100027824 */ /* 0x000fe200078e0a09 */
[----:B------:R-:W-:Y:S01]  /*03f0*/  BSSY.RECONVERGENT B2, `(.L_x_108) ;  /* 0x000004c000027945 */ /* 0x000fe20003800200 */
[----:B------:R-:W-:-:S03]  /*0400*/  PLOP3.LUT P0, PT, PT, PT, PT, 0x80, 0x8 ;  /* 0x000000000008781c */ /* 0x000fc60003f0f070 */
[----:B------:R-:W-:Y:S01]  /*0410*/  ISETP.GT.AND P1, PT, R2, 0xc00, PT ;  /* 0x00000c000200780c */ /* 0x000fe20003f24270 */
[----:B0-----:R-:W-:-:S12]  /*0420*/  IMAD.WIDE.U32 R6, R9, 0x8, R6 ;  /* 0x0000000809067825 */ /* 0x001fd800078e0006 */
[----:B------:R-:W-:Y:S05]  /*0430*/  @!P1 BRA `(.L_x_109) ;  /* 0x00000004001c9947 */ /* 0x000fea0003800000 */
[----:B------:R-:W-:Y:S01]  /*0440*/  PLOP3.LUT P0, PT, PT, PT, PT, 0x8, 0x80 ;  /* 0x000000000080781c */ /* 0x000fe20003f0e170 */
[----:B------:R-:W-:-:S12]  /*0450*/  VIADD R2, R0, 0xfffff400 ;  /* 0xfffff40000027836 */ /* 0x000fd80000000000 */
.L_x_110:
[----:B------:R-:W2:Y:S04]  /*0460*/  LDG.E.64.CONSTANT R40, desc[UR6][R6.64] ;  /* 0x0000000606287981 */ /* 0x000ea8000c1e9b00 */
[----:B------:R-:W3:Y:S04]  /*0470*/  LDG.E.64.CONSTANT R38, desc[UR6][R6.64+0x800] ;  /* 0x0008000606267981 */ /* 0x000ee8000c1e9b00 */
[----:B------:R-:W4:Y:S04]  /*0480*/  LDG.E.64.CONSTANT R36, desc[UR6][R6.64+0x1000] ;  /* 0x0010000606247981 */ /* 0x000f28000c1e9b00 */
        /* <DEDUP_REMOVED lines=12> */
[----:B------:R0:W4:Y:S01]  /*0550*/  LDG.E.64.CONSTANT R10, desc[UR6][R6.64+0x7800] ;  /* 0x00780006060a7981 */ /* 0x000122000c1e9b00 */
[----:B------:R-:W-:-:S05]  /*0560*/  VIADD R9, R9, 0x1000 ;  /* 0x0000100009097836 */ /* 0x000fca0000000000 */
[----:B------:R-:W-:Y:S02]  /*0570*/  ISETP.GE.AND P2, PT, R9, R2, PT ;  /* 0x000000020900720c */ /* 0x000fe40003f46270 */
[----:B0-----:R-:W-:-:S05]  /*0580*/  IADD3 R6, P3, PT, R6, 0x8000, RZ ;  /* 0x0000800006067810 */ /* 0x001fca0007f7e0ff */
[----:B------:R-:W-:Y:S01]  /*0590*/  IMAD.X R7, RZ, RZ, R7, P3 ;  /* 0x000000ffff077224 */ /* 0x000fe200018e0607 */
        /* <DEDUP_REMOVED lines=49> */
.L_x_109:
[----:B------:R-:W-:Y:S05]  /*08b0*/  BSYNC.RECONVERGENT B2 ;  /* 0x0000000000027941 */ /* 0x000fea0003800200 */
.L_x_108:
[----:B------:R-:W-:Y:S01]  /*08c0*/  IMAD.IADD R2, R0, 0x1, -R9 ;  /* 0x0000000100027824 */ /* 0x000fe200078e0a09 */
[----:B------:R-:W-:Y:S04]  /*08d0*/  BSSY.RECONVERGENT B2, `(.L_x_111) ;  /* 0x0000027000027945 */ /* 0x000fe80003800200 */
[----:B------:R-:W-:-:S13]  /*08e0*/  ISETP.GT.AND P1, PT, R2, 0x400, PT ;  /* 0x000004000200780c */ /* 0x000fda0003f24270 */
[----:B------:R-:W-:Y:S05]  /*08f0*/  @!P1 BRA `(.L_x_112) ;  /* 0x0000000000909947 */ /* 0x000fea0003800000 */
[----:B------:R-:W2:Y:S04]  /*0900*/  LDG.E.64.CONSTANT R12, desc[UR6][R6.64] ;  /* 0x00000006060c7981 */ /* 0x000ea8000c1e9b00 */
[----:B------:R-:W3:Y:S04]  /*0910*/  LDG.E.64.CONSTANT R14, desc[UR6][R6.64+0x800] ;  /* 0x00080006060e7981 */ /* 0x000ee8000c1e9b00 */
[----:B------:R-:W4:Y:S04]  /*0920*/  LDG.E.64.CONSTANT R16, desc[UR6][R6.64+0x1000] ;  /* 0x0010000606107981 */ /* 0x000f28000c1e9b00 */
[----:B------:R-:W4:Y:S04]  /*0930*/  LDG.E.64.CONSTANT R18, desc[UR6][R6.64+0x1800] ;  /* 0x0018000606127981 */ /* 0x000f28000c1e9b00 */
[----:B------:R-:W4:Y:S04]  /*0940*/  LDG.E.64.CONSTANT R20, desc[UR6][R6.64+0x2000] ;  /* 0x0020000606147981 */ /* 0x000f28000c1e9b00 */
[----:B------:R-:W4:Y:S04]  /*0950*/  LDG.E.64.CONSTANT R22, desc[UR6][R6.64+0x2800] ;  /* 0x0028000606167981 */ /* 0x000f28000c1e9b00 */
[----:B------:R-:W4:Y:S04]  /*0960*/  LDG.E.64.CONSTANT R24, desc[UR6][R6.64+0x3000] ;  /* 0x0030000606187981 */ /* 0x000f28000c1e9b00 */
[----:B------:R0:W4:Y:S01]  /*0970*/  LDG.E.64.CONSTANT R10, desc[UR6][R6.64+0x3800] ;  /* 0x00380006060a7981 */ /* 0x000122000c1e9b00 */
[----:B------:R-:W-:Y:S01]  /*0980*/  VIADD R9, R9, 0x800 ;  /* 0x0000080009097836 */ /* 0x000fe20000000000 */
        /* <DEDUP_REMOVED lines=27> */
.L_x_112:
[----:B------:R-:W-:Y:S05]  /*0b40*/  BSYNC.RECONVERGENT B2 ;  /* 0x0000000000027941 */ /* 0x000fea0003800200 */
.L_x_111:
[----:B------:R-:W-:-:S13]  /*0b50*/  ISETP.LT.OR P0, PT, R9, R0, P0 ;  /* 0x000000000900720c */ /* 0x000fda0000701670 */
[----:B------:R-:W-:Y:S05]  /*0b60*/  @!P0 BRA `(.L_x_104) ;  /* 0x0000000000408947 */ /* 0x000fea0003800000 */
        /* <DEDUP_REMOVED lines=16> */
.L_x_104:
[----:B------:R-:W-:Y:S05]  /*0c70*/  BSYNC.RECONVERGENT B1 ;  /* 0x0000000000017941 */ /* 0x000fea0003800200 */
.L_x_103:
[----:B------:R-:W-:-:S13]  /*0c80*/  ISETP.GE.U32.AND P0, PT, R0, 0x100, PT ;  /* 0x000001000000780c */ /* 0x000fda0003f06070 */
        /* <DEDUP_REMOVED lines=58> */
[----:B-1----:R-:W0:Y:S04]  /*1030*/  LDS.128 R8, [UR4+0x10] ;  /* 0x00001004ff087984 */ /* 0x002e280008000c00 */
        /* <DEDUP_REMOVED lines=25> */
.L_x_113:
[----:B------:R-:W-:Y:S01]  /*11d0*/  LOP3.LUT R2, R3, 0x3e0, RZ, 0xc0, !PT ;  /* 0x000003e003027812 */ /* 0x000fe200078ec0ff */
[----:B------:R-:W0:Y:S03]  /*11e0*/  S2R R10, SR_LANEID ;  /* 0x00000000000a7919 */ /* 0x000e260000000000 */
[----:B------:R-:W-:Y:S01]  /*11f0*/  LOP3.LUT R9, RZ, R2, RZ, 0x33, !PT ;  /* 0x00000002ff097212 */ /* 0x000fe200078e33ff */
[----:B------:R-:W-:-:S04]  /*1200*/  VIADD R7, R2, 0x20 ;  /* 0x0000002002077836 */ /* 0x000fc80000000000 */
[----:B------:R-:W-:Y:S01]  /*1210*/  IMAD.IADD R9, R9, 0x1, R0 ;  /* 0x0000000109097824 */ /* 0x000fe200078e0200 */
[----:B------:R-:W-:-:S04]  /*1220*/  ISETP.GT.U32.AND P0, PT, R7, R0, PT ;  /* 0x000000000700720c */ /* 0x000fc80003f04070 */
        /* <DEDUP_REMOVED lines=60> */
[----:B------:R-:W-:Y:S01]  /*15f0*/  ISETP.GT.U32.AND P2, PT, R0, 0x20, PT ;  /* 0x000000200000780c */ /* 0x000fe20003f44070 */
        /* <DEDUP_REMOVED lines=8> */
[C---:B------:R-:W-:Y:S01]  /*1680*/  ISETP.GT.U32.AND P1, PT, R0.reuse, 0x40, PT ;  /* 0x000000400000780c */ /* 0x040fe20003f24070 */
[----:B------:R-:W-:Y:S01]  /*1690*/  IMAD.MOV.U32 R2, RZ, RZ, R13 ;  /* 0x000000ffff027224 */ /* 0x000fe200078e000d */
[----:B------:R-:W-:Y:S01]  /*16a0*/  ISETP.GT.U32.AND P2, PT, R0, 0x60, PT ;  /* 0x000000600000780c */ /* 0x000fe20003f44070 */
[----:B------:R-:W-:Y:S01]  /*16b0*/  IMAD.MOV.U32 R3, RZ, RZ, R12 ;  /* 0x000000ffff037224 */ /* 0x000fe200078e000c */
[----:B------:R-:W0:Y:S05]  /*16c0*/  LDS.128 R4, [UR4+0x30] ;  /* 0x00003004ff047984 */ /* 0x000e2a0008000c00 */
[----:B------:R-:W-:-:S06]  /*16d0*/  DSETP.GEU.AND P3, PT, R2, R14, PT ;  /* 0x0000000e0200722a */ /* 0x000fcc0003f6e000 */
[----:B------:R-:W-:Y:S02]  /*16e0*/  @P1 FSEL R13, R14, R13, !P3 ;  /* 0x0000000d0e0d1208 */ /* 0x000fe40005800000 */
[----:B------:R-:W-:Y:S02]  /*16f0*/  @P1 FSEL R12, R15, R12, !P3 ;  /* 0x0000000c0f0c1208 */ /* 0x000fe40005800000 */
[----:B------:R-:W-:Y:S01]  /*1700*/  ISETP.GT.U32.AND P1, PT, R0, 0x80, PT ;  /* 0x000000800000780c */ /* 0x000fe20003f24070 */
[----:B------:R-:W-:Y:S02]  /*1710*/  IMAD.MOV.U32 R2, RZ, RZ, R13 ;  /* 0x000000ffff027224 */ /* 0x000fe400078e000d */
[----:B------:R-:W-:-:S06]  /*1720*/  IMAD.MOV.U32 R3, RZ, RZ, R12 ;  /* 0x000000ffff037224 */ /* 0x000fcc00078e000c */
[----:B-1----:R-:W-:Y:S01]  /*1730*/  DSETP.GEU.AND P3, PT, R2, R8, PT ;  /* 0x000000080200722a */ /* 0x002fe20003f6e000 */
[----:B------:R-:W1:Y:S05]  /*1740*/  LDS.64 R2, [UR4+0x40] ;  /* 0x00004004ff027984 */ /* 0x000e6a0008000a00 */
[----:B------:R-:W-:Y:S02]  /*1750*/  @P2 FSEL R13, R8, R13, !P3 ;  /* 0x0000000d080d2208 */ /* 0x000fe40005800000 */
[----:B------:R-:W-:Y:S02]  /*1760*/  @P2 FSEL R12, R9, R12, !P3 ;  /* 0x0000000c090c2208 */ /* 0x000fe40005800000 */
[----:B------:R-:W-:Y:S01]  /*1770*/  ISETP.GT.U32.AND P2, PT, R0, 0xa0, PT ;  /* 0x000000a00000780c */ /* 0x000fe20003f44070 */
[----:B------:R-:W-:-:S02]  /*1780*/  IMAD.MOV.U32 R8, RZ, RZ, R13 ;  /* 0x000000ffff087224 */ /* 0x000fc400078e000d */
[----:B------:R-:W-:-:S06]  /*1790*/  IMAD.MOV.U32 R9, RZ, RZ, R12 ;  /* 0x000000ffff097224 */ /* 0x000fcc00078e000c */
[----:B------:R-:W-:-:S06]  /*17a0*/  DSETP.GEU.AND P3, PT, R8, R10, PT ;  /* 0x0000000a0800722a */ /* 0x000fcc0003f6e000 */
[----:B------:R-:W-:Y:S02]  /*17b0*/  @P1 FSEL R13, R10, R13, !P3 ;  /* 0x0000000d0a0d1208 */ /* 0x000fe40005800000 */
[----:B------:R-:W-:Y:S02]  /*17c0*/  @P1 FSEL R12, R11, R12, !P3 ;  /* 0x0000000c0b0c1208 */ /* 0x000fe40005800000 */
[----:B------:R-:W-:Y:S01]  /*17d0*/  ISETP.GT.U32.AND P1, PT, R0, 0xc0, PT ;  /* 0x000000c00000780c */ /* 0x000fe20003f24070 */
[----:B------:R-:W-:Y:S02]  /*17e0*/  IMAD.MOV.U32 R8, RZ, RZ, R13 ;  /* 0x000000ffff087224 */ /* 0x000fe400078e000d */
[----:B------:R-:W-:-:S06]  /*17f0*/  IMAD.MOV.U32 R9, RZ, RZ, R12 ;  /* 0x000000ffff097224 */ /* 0x000fcc00078e000c */
[----:B0-----:R-:W-:-:S06]  /*1800*/  DSETP.GEU.AND P3, PT, R8, R4, PT ;  /* 0x000000040800722a */ /* 0x001fcc0003f6e000 */
[----:B------:R-:W-:Y:S02]  /*1810*/  @P2 FSEL R13, R4, R13, !P3 ;  /* 0x0000000d040d2208 */ /* 0x000fe40005800000 */
[----:B------:R-:W-:Y:S02]  /*1820*/  @P2 FSEL R12, R5, R12, !P3 ;  /* 0x0000000c050c2208 */ /* 0x000fe40005800000 */
[----:B------:R-:W-:Y:S01]  /*1830*/  ISETP.GT.U32.AND P2, PT, R0, 0xe0, PT ;  /* 0x000000e00000780c */ /* 0x000fe20003f44070 */
        /* <DEDUP_REMOVED lines=13> */
.L_x_100:
[----:B------:R-:W0:Y:S01]  /*1910*/  S2R R4, SR_TID.X ;  /* 0x0000000000047919 */ /* 0x000e220000002100 */
[----:B------:R-:W1:Y:S01]  /*1920*/  LDC.64 R2, c[0x0][0x380] ;  /* 0x0000e000ff027b82 */ /* 0x000e620000000a00 */
[----:B0-----:R-:W-:-:S04]  /*1930*/  IMAD.SHL.U32 R5, R4, 0x4, RZ ;  /* 0x0000000404057824 */ /* 0x001fc800078e00ff */
[----:B-1----:R-:W-:-:S05]  /*1940*/  IMAD.WIDE.U32 R2, R5, 0x8, R2 ;  /* 0x0000000805027825 */ /* 0x002fca00078e0002 */
[----:B------:R-:W2:Y:S04]  /*1950*/  LDG.E.128.CONSTANT R16, desc[UR6][R2.64] ;  /* 0x0000000602107981 */ /* 0x000ea8000c1e9d00 */
[----:B------:R-:W3:Y:S04]  /*1960*/  LDG.E.128.CONSTANT R20, desc[UR6][R2.64+0x10] ;  /* 0x0000100602147981 */ /* 0x000ee8000c1e9d00 */
[----:B------:R-:W4:Y:S04]  /*1970*/  LDG.E.128.CONSTANT R12, desc[UR6][R2.64+0x2000] ;  /* 0x00200006020c7981 */ /* 0x000f28000c1e9d00 */
[----:B------:R-:W5:Y:S01]  /*1980*/  LDG.E.128.CONSTANT R8, desc[UR6][R2.64+0x2010] ;  /* 0x0020100602087981 */ /* 0x000f62000c1e9d00 */
[----:B------:R-:W-:-:S02]  /*1990*/  VIADD R24, R0, 0xfffff800 ;  /* 0xfffff80000187836 */ /* 0x000fc40000000000 */
[----:B------:R-:W-:-:S03]  /*19a0*/  IMAD.MOV.U32 R5, RZ, RZ, 0x800 ;  /* 0x00000800ff057424 */ /* 0x000fc600078e00ff */
[----:B------:R-:W-:Y:S01]  /*19b0*/  ISETP.GE.U32.AND P1, PT, R24, 0x800, PT ;  /* 0x000008001800780c */ /* 0x000fe20003f26070 */
        /* <DEDUP_REMOVED lines=23> */
[----:B------:R-:W-:-:S07]  /*1b30*/  IMAD.MOV.U32 R5, RZ, RZ, 0x800 ;  /* 0x00000800ff057424 */ /* 0x000fce00078e00ff */
.L_x_117:
[----:B------:R-:W-:-:S05]  /*1b40*/  IMAD.WIDE.U32 R26, R5, 0x8, R2 ;  /* 0x00000008051a7825 */ /* 0x000fca00078e0002 */
[----:B------:R-:W2:Y:S04]  /*1b50*/  LDG.E.128.CONSTANT R20, desc[UR6][R26.64] ;  /* 0x000000061a147981 */ /* 0x000ea8000c1e9d00 */
[----:B------:R-:W3:Y:S04]  /*1b60*/  LDG.E.128.CONSTANT R16, desc[UR6][R26.64+0x10] ;  /* 0x000010061a107981 */ /* 0x000ee8000c1e9d00 */
[----:B------:R-:W4:Y:S04]  /*1b70*/  LDG.E.128.CONSTANT R12, desc[UR6][R26.64+0x2000] ;  /* 0x002000061a0c7981 */ /* 0x000f28000c1e9d00 */
[----:B------:R-:W5:Y:S01]  /*1b80*/  LDG.E.128.CONSTANT R8, desc[UR6][R26.64+0x2010] ;  /* 0x002010061a087981 */ /* 0x000f62000c1e9d00 */
        /* <DEDUP_REMOVED lines=20> */
[----:B0-----:R-:W-:Y:S01]  /*1cd0*/  IMAD.IADD R8, R0, 0x1, -R5 ;  /* 0x0000000100087824 */ /* 0x001fe200078e0a05 */
[----:B------:R-:W-:-:S04]  /*1ce0*/  FSEL R7, R9, R7, !P0 ;  /* 0x0000000709077208 */ /* 0x000fc80004000000 */
[----:B------:R-:W-:Y:S02]  /*1cf0*/  ISETP.GE.U32.AND P1, PT, R8, 0x800, PT ;  /* 0x000008000800780c */ /* 0x000fe40003f26070 */
[----:B------:R-:W-:-:S06]  /*1d00*/  DSETP.GEU.AND P0, PT, R6, R10, PT ;  /* 0x0000000a0600722a */ /* 0x000fcc0003f0e000 */
[----:B------:R-:W-:Y:S02]  /*1d10*/  FSEL R6, R10, R6, !P0 ;  /* 0x000000060a067208 */ /* 0x000fe40004000000 */
[----:B------:R-:W-:-:S03]  /*1d20*/  FSEL R7, R11, R7, !P0 ;  /* 0x000000070b077208 */ /* 0x000fc60004000000 */
[----:B------:R-:W-:Y:S05]  /*1d30*/  @!P1 BRA `(.L_x_116) ;  /* 0x00000004000c9947 */ /* 0x000fea0003800000 */
[----:B------:R-:W-:-:S05]  /*1d40*/  VIADD R5, R5, 0x800 ;  /* 0x0000080005057836 */ /* 0x000fca0000000000 */
[----:B------:R-:W-:-:S13]  /*1d50*/  ISETP.GT.U32.AND P0, PT, R5, R24, PT ;  /* 0x000000180500720c */ /* 0x000fda0003f04070 */
[----:B------:R-:W-:Y:S05]  /*1d60*/  @!P0 BRA `(.L_x_117) ;  /* 0xfffffffc00748947 */ /* 0x000fea000383ffff */
.L_x_115:
[----:B------:R-:W-:-:S13]  /*1d70*/  ISETP.GE.U32.AND P0, PT, R5, R0, PT ;  /* 0x000000000500720c */ /* 0x000fda0003f06070 */
[----:B------:R-:W-:Y:S05]  /*1d80*/  @P0 BRA `(.L_x_116) ;  /* 0x0000000000f80947 */ /* 0x000fea0003800000 */
[----:B------:R-:W-:Y:S01]  /*1d90*/  IMAD.IADD R3, R0, 0x1, -R5 ;  /* 0x0000000100037824 */ /* 0x000fe200078e0a05 */
[----:B------:R-:W-:Y:S04]  /*1da0*/  BSSY.RECONVERGENT B1, `(.L_x_116) ;  /* 0x000003c000017945 */ /* 0x000fe80003800200 */
[----:B------:R-:W-:-:S13]  /*1db0*/  ISETP.GE.AND P0, PT, R4, R3, PT ;  /* 0x000000030400720c */ /* 0x000fda0003f06270 */
[----:B------:R-:W-:Y:S05]  /*1dc0*/  @P0 BRA `(.L_x_118) ;  /* 0x0000000000e40947 */ /* 0x000fea0003800000 */
[----:B------:R-:W-:Y:S01]  /*1dd0*/  LOP3.LUT R2, RZ, R4, RZ, 0x33, !PT ;  /* 0x00000004ff027212 */ /* 0x000fe200078e33ff */
[----:B------:R-:W-:Y:S03]  /*1de0*/  BSSY.RECONVERGENT B2, `(.L_x_119) ;  /* 0x0000017000027945 */ /* 0x000fe60003800200 */
[----:B------:R-:W-:-:S04]  /*1df0*/  IADD3 R2, PT, PT, -R5, R0, R2 ;  /* 0x0000000005027210 */ /* 0x000fc80007ffe102 */
[C---:B------:R-:W-:Y:S02]  /*1e00*/  LOP3.LUT R0, R2.reuse, 0x300, RZ, 0xc0, !PT ;  /* 0x0000030002007812 */ /* 0x040fe400078ec0ff */
[----:B------:R-:W-:Y:S02]  /*1e10*/  ISETP.GE.U32.AND P2, PT, R2, 0x300, PT ;  /* 0x000003000200780c */ /* 0x000fe40003f46070 */
[----:B------:R-:W-:Y:S01]  /*1e20*/  ISETP.NE.AND P0, PT, R0, 0x300, PT ;  /* 0x000003000000780c */ /* 0x000fe20003f05270 */
[----:B------:R-:W-:-:S12]  /*1e30*/  IMAD.MOV.U32 R0, RZ, RZ, R4 ;  /* 0x000000ffff007224 */ /* 0x000fd800078e0004 */
[----:B------:R-:W-:Y:S05]  /*1e40*/  @!P0 BRA `(.L_x_120) ;  /* 0x0000000000408947 */ /* 0x000fea0003800000 */
[----:B------:R-:W0:Y:S01]  /*1e50*/  LDC.64 R10, c[0x0][0x380] ;  /* 0x0000e000ff0a7b82 */ /* 0x000e220000000a00 */
[----:B------:R-:W-:Y:S01]  /*1e60*/  LEA.HI R0, R2, 0x1, RZ, 0x18 ;  /* 0x0000000102007811 */ /* 0x000fe200078fc0ff */
[----:B------:R-:W-:-:S03]  /*1e70*/  IMAD.IADD R13, R4, 0x1, R5 ;  /* 0x00000001040d7824 */ /* 0x000fc600078e0205 */
[----:B------:R-:W-:Y:S01]  /*1e80*/  LOP3.LUT R2, R0, 0x3, RZ, 0xc0, !PT ;  /* 0x0000000300027812 */ /* 0x000fe200078ec0ff */
[----:B------:R-:W-:-:S04]  /*1e90*/  IMAD.MOV.U32 R0, RZ, RZ, R4 ;  /* 0x000000ffff007224 */ /* 0x000fc800078e0004 */
[----:B------:R-:W-:-:S07]  /*1ea0*/  IMAD.MOV R2, RZ, RZ, -R2 ;  /* 0x000000ffff027224 */ /* 0x000fce00078e0a02 */
.L_x_121:
        /* <DEDUP_REMOVED lines=10> */
.L_x_120:
[----:B------:R-:W-:Y:S05]  /*1f50*/  BSYNC.RECONVERGENT B2 ;  /* 0x0000000000027941 */ /* 0x000fea0003800200 */
.L_x_119:
[----:B------:R-:W-:Y:S05]  /*1f60*/  @!P2 BRA `(.L_x_118) ;  /* 0x00000000007ca947 */ /* 0x000fea0003800000 */
[----:B------:R-:W0:Y:S01]  /*1f70*/  LDC.64 R8, c[0x0][0x380] ;  /* 0x0000e000ff087b82 */ /* 0x000e220000000a00 */
[C---:B------:R-:W-:Y:S02]  /*1f80*/  IMAD.IADD R5, R0.reuse, 0x1, R5 ;  /* 0x0000000100057824 */ /* 0x040fe400078e0205 */
[----:B------:R-:W-:-:S07]  /*1f90*/  VIADD R0, R0, 0x200 ;  /* 0x0000020000007836 */ /* 0x000fce0000000000 */
.L_x_122:
        /* <DEDUP_REMOVED lines=11> */
[C---:B------:R-:W-:Y:S02]  /*2050*/  VIADD R2, R0.reuse, 0x200 ;  /* 0x0000020000027836 */ /* 0x040fe40000000000 */
[----:B------:R-:W-:Y:S02]  /*2060*/  VIADD R0, R0, 0x400 ;  /* 0x0000040000007836 */ /* 0x000fe40000000000 */
[----:B------:R-:W-:Y:S01]  /*2070*/  VIADD R5, R5, 0x400 ;  /* 0x0000040005057836 */ /* 0x000fe20000000000 */
[----:B------:R-:W-:Y:S01]  /*2080*/  ISETP.GE.AND P1, PT, R2, R3, PT ;  /* 0x000000030200720c */ /* 0x000fe20003f26270 */
        /* <DEDUP_REMOVED lines=11> */
[----:B------:R-:W-:Y:S01]  /*2140*/  FSEL R7, R17, R7, !P0 ;  /* 0x0000000711077208 */ /* 0x000fe20004000000 */
[----:B------:R-:W-:Y:S06]  /*2150*/  @!P1 BRA `(.L_x_122) ;  /* 0xfffffffc00909947 */ /* 0x000fec000383ffff */
.L_x_118:
[----:B------:R-:W-:Y:S05]  /*2160*/  BSYNC.RECONVERGENT B1 ;  /* 0x0000000000017941 */ /* 0x000fea0003800200 */
.L_x_116:
        /* <DEDUP_REMOVED lines=50> */
[----:B------:R-:W2:Y:S01]  /*2490*/  LDS.128 R12, [UR4+0x20] ;  /* 0x00002004ff0c7984 */ /* 0x000ea20008000c00 */
[----:B-1----:R-:W-:-:S06]  /*24a0*/  DSETP.GEU.AND P1, PT, R6, R8, PT ;  /* 0x000000080600722a */ /* 0x002fcc0003f2e000 */
[----:B0-----:R-:W-:Y:S02]  /*24b0*/  FSEL R2, R8, R6, !P1 ;  /* 0x0000000608027208 */ /* 0x001fe40004800000 */
[----:B------:R-:W-:Y:S02]  /*24c0*/  FSEL R3, R9, R7, !P1 ;  /* 0x0000000709037208 */ /* 0x000fe40004800000 */
[----:B------:R-:W0:Y:S04]  /*24d0*/  LDS.128 R4, [UR4+0x30] ;  /* 0x00003004ff047984 */ /* 0x000e280008000c00 */
[----:B------:R-:W-:-:S06]  /*24e0*/  DSETP.GEU.AND P1, PT, R2, R10, PT ;  /* 0x0000000a0200722a */ /* 0x000fcc0003f2e000 */
[----:B------:R-:W-:Y:S02]  /*24f0*/  FSEL R2, R10, R2, !P1 ;  /* 0x000000020a027208 */ /* 0x000fe40004800000 */
[----:B------:R-:W-:-:S06]  /*2500*/  FSEL R3, R11, R3, !P1 ;  /* 0x000000030b037208 */ /* 0x000fcc0004800000 */
[----:B--2---:R-:W-:-:S06]  /*2510*/  DSETP.GEU.AND P1, PT, R2, R12, PT ;  /* 0x0000000c0200722a */ /* 0x004fcc0003f2e000 */
        /* <DEDUP_REMOVED lines=16> */
.L_x_99:
        /* <DEDUP_REMOVED lines=12> */
.L_x_125:
[----:B------:R-:W-:Y:S05]  /*26e0*/  BSYNC.RECONVERGENT B1 ;  /* 0x0000000000017941 */ /* 0x000fea0003800200 */
.L_x_124:
        /* <DEDUP_REMOVED lines=17> */
.L_x_130:
        /* <DEDUP_REMOVED lines=12> */
.L_x_129:
[----:B------:R-:W-:Y:S05]  /*28c0*/  BSYNC.RECONVERGENT B2 ;  /* 0x0000000000027941 */ /* 0x000fea0003800200 */
.L_x_128:
        /* <DEDUP_REMOVED lines=10> */
.L_x_133:
        /* <DEDUP_REMOVED lines=69> */
.L_x_132:
[----:B------:R-:W-:Y:S05]  /*2dc0*/  BSYNC.RECONVERGENT B2 ;  /* 0x0000000000027941 */ /* 0x000fea0003800200 */
.L_x_131:
        /* <DEDUP_REMOVED lines=40> */
.L_x_135:
[----:B------:R-:W-:Y:S05]  /*3050*/  BSYNC.RECONVERGENT B2 ;  /* 0x0000000000027941 */ /* 0x000fea0003800200 */
.L_x_134:
        /* <DEDUP_REMOVED lines=18> */
.L_x_127:
[----:B------:R-:W-:Y:S05]  /*3180*/  BSYNC.RECONVERGENT B1 ;  /* 0x0000000000017941 */ /* 0x000fea0003800200 */
.L_x_126:
        /* <DEDUP_REMOVED lines=60> */
[----:B---3--:R-:W1:Y:S01]  /*3550*/  LDS.128 R12, [UR4+0x20] ;  /* 0x00002004ff0c7984 */ /* 0x008e620008000c00 */
        /* <DEDUP_REMOVED lines=24> */
.L_x_136:
        /* <DEDUP_REMOVED lines=63> */
[----:B----4-:R-:W-:Y:S05]  /*3ad0*/  @P0 BRA `(.L_x_114) ;  /* 0x0000001000380947 */ /* 0x010fea0003800000 */
[----:B------:R-:W0:Y:S01]  /*3ae0*/  S2UR UR5, SR_CgaCtaId ;  /* 0x00000000000579c3 */ /* 0x000e220000008800 */
[----:B------:R-:W-:Y:S01]  /*3af0*/  UMOV UR4, 0x400 ;  /* 0x0000040000047882 */ /* 0x000fe20000000000 */
[C---:B------:R-:W-:Y:S02]  /*3b00*/  ISETP.GT.U32.AND P3, PT, R0.reuse, 0x20, PT ;  /* 0x000000200000780c */ /* 0x040fe40003f64070 */
        /* <DEDUP_REMOVED lines=9> */
[----:B------:R-:W-:Y:S01]  /*3ba0*/  ISETP.GT.U32.AND P1, PT, R0, 0x60, PT ;  /* 0x000000600000780c */ /* 0x000fe20003f24070 */
[----:B------:R-:W-:Y:S01]  /*3bb0*/  IMAD.MOV.U32 R2, RZ, RZ, R13 ;  /* 0x000000ffff027224 */ /* 0x000fe200078e000d */
[----:B------:R-:W0:Y:S01]  /*3bc0*/  LDS.128 R4, [UR4+0x30] ;  /* 0x00003004ff047984 */ /* 0x000e220008000c00 */
[----:B------:R-:W-:-:S06]  /*3bd0*/  IMAD.MOV.U32 R3, RZ, RZ, R12 ;  /* 0x000000ffff037224 */ /* 0x000fcc00078e000c */
        /* <DEDUP_REMOVED lines=36> */
.L_x_123:
[----:B------:R-:W0:Y:S01]  /*3e20*/  S2R R7, SR_TID.X ;  /* 0x0000000000077919 */ /* 0x000e220000002100 */
[----:B------:R-:W1:Y:S02]  /*3e30*/  LDCU.64 UR4, c[0x0][0x380] ;  /* 0x00007000ff0477ac */ /* 0x000e640008000a00 */
[----:B-1----:R-:W-:Y:S02]  /*3e40*/  IMAD.U32 R2, RZ, RZ, UR4 ;  /* 0x00000004ff027e24 */ /* 0x002fe4000f8e00ff */
[----:B------:R-:W-:Y:S02]  /*3e50*/  IMAD.U32 R3, RZ, RZ, UR5 ;  /* 0x00000005ff037e24 */ /* 0x000fe4000f8e00ff */
        /* <DEDUP_REMOVED lines=9> */
[----:B------:R-:W-:-:S05]  /*3ef0*/  VIADD R6, R0, 0xfffff800 ;  /* 0xfffff80000067836 */ /* 0x000fca0000000000 */
[----:B------:R-:W-:Y:S01]  /*3f00*/  ISETP.GE.U32.AND P1, PT, R6, 0x800, PT ;  /* 0x000008000600780c */ /* 0x000fe20003f26070 */
[----:B--2---:R-:W-:-:S06]  /*3f10*/  DSETP.GEU.AND P0, PT, R22, R8, PT ;  /* 0x000000081600722a */ /* 0x004fcc0003f0e000 */
[----:B------:R-:W-:Y:S02]  /*3f20*/  FSEL R8, R8, R22, !P0 ;  /* 0x0000001608087208 */ /* 0x000fe40004000000 */
[----:B------:R-:W-:-:S06]  /*3f30*/  FSEL R9, R9, R23, !P0 ;  /* 0x0000001709097208 */ /* 0x000fcc0004000000 */
[----:B---3--:R-:W-:-:S06]  /*3f40*/  DSETP.GEU.AND P0, PT, R8, R10, PT ;  /* 0x0000000a0800722a */ /* 0x008fcc0003f0e000 */
[----:B------:R-:W-:Y:S02]  /*3f50*/  FSEL R8, R10, R8, !P0 ;  /* 0x000000080a087208 */ /* 0x000fe40004000000 */
[----:B------:R-:W-:Y:S01]  /*3f60*/  FSEL R9, R11, R9, !P0 ;  /* 0x000000090b097208 */ /* 0x000fe20004000000 */
[----:B------:R-:W-:-:S05]  /*3f70*/  IMAD.MOV.U32 R11, RZ, RZ, 0x800 ;  /* 0x00000800ff0b7424 */ /* 0x000fca00078e00ff */
        /* <DEDUP_REMOVED lines=18> */
[----:B------:R-:W1:Y:S02]  /*40a0*/  LDC.64 R2, c[0x0][0x380] ;  /* 0x0000e000ff027b82 */ /* 0x000e640000000a00 */
.L_x_139:
[----:B------:R-:W-:-:S04]  /*40b0*/  IMAD.IADD R17, R7, 0x1, R11 ;  /* 0x0000000107117824 */ /* 0x000fc800078e020b */
[----:B-1----:R-:W-:-:S06]  /*40c0*/  IMAD.WIDE.U32 R16, R17, 0x8, R2 ;  /* 0x0000000811107825 */ /* 0x002fcc00078e0002 */
[----:B------:R-:W2:Y:S01]  /*40d0*/  LDG.E.64.CONSTANT R16, desc[UR6][R16.64] ;  /* 0x0000000610107981 */ /* 0x000ea2000c1e9b00 */
[----:B------:R-:W-:-:S05]  /*40e0*/  IMAD.WIDE.U32 R18, R11, 0x8, R4 ;  /* 0x000000080b127825 */ /* 0x000fca00078e0004 */
[----:B------:R-:W3:Y:S04]  /*40f0*/  LDG.E.64.CONSTANT R20, desc[UR6][R18.64+0x800] ;  /* 0x0008000612147981 */ /* 0x000ee8000c1e9b00 */
[----:B------:R-:W4:Y:S04]  /*4100*/  LDG.E.64.CONSTANT R22, desc[UR6][R18.64+0x1000] ;  /* 0x0010000612167981 */ /* 0x000f28000c1e9b00 */
[----:B------:R-:W5:Y:S04]  /*4110*/  LDG.E.64.CONSTANT R24, desc[UR6][R18.64+0x1800] ;  /* 0x0018000612187981 */ /* 0x000f68000c1e9b00 */
[----:B------:R-:W5:Y:S04]  /*4120*/  LDG.E.64.CONSTANT R26, desc[UR6][R18.64+0x2000] ;  /* 0x00200006121a7981 */ /* 0x000f68000c1e9b00 */
[----:B------:R-:W5:Y:S04]  /*4130*/  LDG.E.64.CONSTANT R28, desc[UR6][R18.64+0x2800] ;  /* 0x00280006121c7981 */ /* 0x000f68000c1e9b00 */
[----:B------:R-:W5:Y:S04]  /*4140*/  LDG.E.64.CONSTANT R14, desc[UR6][R18.64+0x3000] ;  /* 0x00300006120e7981 */ /* 0x000f68000c1e9b00 */
[----:B------:R-:W5:Y:S01]  /*4150*/  LDG.E.64.CONSTANT R12, desc[UR6][R18.64+0x3800] ;  /* 0x00380006120c7981 */ /* 0x000f62000c1e9b00 */
[----:B0-----:R-:W-:-:S05]  /*4160*/  IMAD.IADD R10, R0, 0x1, -R11 ;  /* 0x00000001000a7824 */ /* 0x001fca00078e0a0b */
[----:B------:R-:W-:Y:S01]  /*4170*/  ISETP.GE.U32.AND P1, PT, R10, 0x800, PT ;  /* 0x000008000a00780c */ /* 0x000fe20003f26070 */
        /* <DEDUP_REMOVED lines=26> */
[----:B------:R-:W-:-:S13]  /*4320*/  ISETP.GT.U32.AND P0, PT, R11, R6, PT ;  /* 0x000000060b00720c */ /* 0x000fda0003f04070 */
[----:B------:R-:W-:Y:S05]  /*4330*/  @!P0 BRA `(.L_x_139) ;  /* 0xfffffffc005c8947 */ /* 0x000fea000383ffff */
.L_x_137:
        /* <DEDUP_REMOVED lines=14> */
[----:B------:R-:W-:Y:S01]  /*4420*/  LEA.HI R0, R5, 0x1, RZ, 0x18 ;  /* 0x0000000105007811 */ /* 0x000fe200078fc0ff */
[----:B------:R-:W-:-:S03]  /*4430*/  IMAD.IADD R15, R7, 0x1, R11 ;  /* 0x00000001070f7824 */ /* 0x000fc600078e020b */
[----:B------:R-:W-:Y:S01]  /*4440*/  LOP3.LUT R5, R0, 0x3, RZ, 0xc0, !PT ;  /* 0x0000000300057812 */ /* 0x000fe200078ec0ff */
[----:B------:R-:W-:-:S04]  /*4450*/  IMAD.MOV.U32 R0, RZ, RZ, R7 ;  /* 0x000000ffff007224 */ /* 0x000fc800078e0007 */
[----:B------:R-:W-:-:S07]  /*4460*/  IMAD.MOV R5, RZ, RZ, -R5 ;  /* 0x000000ffff057224 */ /* 0x000fce00078e0a05 */
.L_x_143:
        /* <DEDUP_REMOVED lines=10> */
.L_x_142:
[----:B------:R-:W-:Y:S05]  /*4510*/  BSYNC.RECONVERGENT B2 ;  /* 0x0000000000027941 */ /* 0x000fea0003800200 */
.L_x_141:
[----:B------:R-:W-:Y:S05]  /*4520*/  @!P2 BRA `(.L_x_140) ;  /* 0x000000000078a947 */ /* 0x000fea0003800000 */
[C---:B------:R-:W-:Y:S02]  /*4530*/  IMAD.IADD R5, R0.reuse, 0x1, R11 ;  /* 0x0000000100057824 */ /* 0x040fe400078e020b */
[----:B------:R-:W-:-:S07]  /*4540*/  VIADD R0, R0, 0x200 ;  /* 0x0000020000007836 */ /* 0x000fce0000000000 */
.L_x_144:
[----:B------:R-:W-:-:S04]  /*4550*/  IMAD.WIDE.U32 R10, R5, 0x8, R2 ;  /* 0x00000008050a7825 */ /* 0x000fc800078e0002 */
        /* <DEDUP_REMOVED lines=13> */
[----:B------:R-:W-:Y:S01]  /*4630*/  FSEL R9, R11, R9, !P0 ;  /* 0x000000090b097208 */ /* 0x000fe20004000000 */
[C---:B------:R-:W-:Y:S02]  /*4640*/  VIADD R11, R0.reuse, 0x200 ;  /* 0x00000200000b7836 */ /* 0x040fe40000000000 */
[----:B------:R-:W-:-:S03]  /*4650*/  VIADD R0, R0, 0x400 ;  /* 0x0000040000007836 */ /* 0x000fc60000000000 */
[----:B---3--:R-:W-:Y:S01]  /*4660*/  DSETP.GEU.AND P0, PT, R8, R12, PT ;  /* 0x0000000c0800722a */ /* 0x008fe20003f0e000 */
[----:B------:R-:W-:-:S05]  /*4670*/  ISETP.GE.AND P1, PT, R11, R4, PT ;  /* 0x000000040b00720c */ /* 0x000fca0003f26270 */
        /* <DEDUP_REMOVED lines=9> */
.L_x_140:
[----:B------:R-:W-:Y:S05]  /*4710*/  BSYNC.RECONVERGENT B1 ;  /* 0x0000000000017941 */ /* 0x000fea0003800200 */
.L_x_138:
        /* <DEDUP_REMOVED lines=74> */
.L_x_114:
[----:B------:R-:W-:Y:S05]  /*4bc0*/  BSYNC.RECONVERGENT B0 ;  /* 0x0000000000007941 */ /* 0x000fea0003800200 */
.L_x_98:
[----:B------:R-:W-:Y:S05]  /*4bd0*/  @P0 EXIT ;  /* 0x000000000000094d */ /* 0x000fea0003800000 */
[----:B------:R-:W4:Y:S01]  /*4be0*/  LDCU.64 UR8, c[0x0][0x398] ;  /* 0x00007300ff0877ac */ /* 0x000f220008000a00 */
[----:B01----:R-:W0:Y:S01]  /*4bf0*/  LDC.64 R4, c[0x0][0x388] ;  /* 0x0000e200ff047b82 */ /* 0x003e220000000a00 */
[----:B------:R-:W2:Y:S01]  /*4c00*/  LDCU.64 UR4, c[0x0][0x398] ;  /* 0x00007300ff0477ac */ /* 0x000ea20008000a00 */
[----:B----4-:R-:W-:-:S06]  /*4c10*/  DSETP.GT.AND P0, PT, R6, UR8, PT ;  /* 0x0000000806007e2a */ /* 0x010fcc000bf04000 */
[----:B--23--:R-:W-:Y:S02]  /*4c20*/  FSEL R2, R6, UR4, P0 ;  /* 0x0000000406027c08 */ /* 0x00cfe40008000000 */
[----:B------:R-:W-:-:S05]  /*4c30*/  FSEL R3, R7, UR5, P0 ;  /* 0x0000000507037c08 */ /* 0x000fca0008000000 */
[----:B0-----:R-:W-:Y:S01]  /*4c40*/  STG.E.64 desc[UR6][R4.64], R2 ;  /* 0x0000000204007986 */ /* 0x001fe2000c101b06 */
[----:B------:R-:W-:Y:S05]  /*4c50*/  EXIT ;  /* 0x000000000000794d */ /* 0x000fea0003800000 */
.L_x_145:
        /* <DEDUP_REMOVED lines=10> */
.L_x_151:


//--------------------- .text._ZN3cub18CUB_300001_SM_10006detail11EmptyKernelIvEEvv --------------------------
	.section	.text._ZN3cub18CUB_300001_SM_10006detail11EmptyKernelIvEEvv,"ax",@progbits
	.align	128
        .global         _ZN3cub18CUB_300001_SM_10006detail11EmptyKernelIvEEvv
        .type           _ZN3cub18CUB_300001_SM_10006detail11EmptyKernelIvEEvv,@function
        .size           _ZN3cub18CUB_300001_SM_10006detail11EmptyKernelIvEEvv,(.L_x_152 - _ZN3cub18CUB_300001_SM_10006detail11EmptyKernelIvEEvv)
        .other          _ZN3cub18CUB_300001_SM_10006detail11EmptyKernelIvEEvv,@"STO_CUDA_ENTRY STV_DEFAULT"
_ZN3cub18CUB_300001_SM_10006detail11EmptyKernelIvEEvv:
.text._ZN3cub18CUB_300001_SM_10006detail11EmptyKernelIvEEvv:
[----:B------:R-:W-:Y:S01]  /*0000*/  LDC R1, c[0x0][0x37c] ;  /* 0x0000df00ff017b82 */ /* 0x000fe20000000800 */
[----:B------:R-:W-:Y:S05]  /*0010*/  EXIT ;  /* 0x000000000000794d */ /* 0x000fea0003800000 */
.L_x_146:
        /* <DEDUP_REMOVED lines=14> */
.L_x_152:


//--------------------- .text._Z22subtract_modulo_kernelPdS_S_i --------------------------
	.section	.text._Z22subtract_modulo_kernelPdS_S_i,"ax",@progbits
	.align	128
        .global         _Z22subtract_modulo_kernelPdS_S_i
        .type           _Z22subtract_modulo_kernelPdS_S_i,@function
        .size           _Z22subtract_modulo_kernelPdS_S_i,(.L_x_153 - _Z22subtract_modulo_kernelPdS_S_i)
        .other          _Z22subtract_modulo_kernelPdS_S_i,@"STO_CUDA_ENTRY STV_DEFAULT"
_Z22subtract_modulo_kernelPdS_S_i:
.text._Z22subtract_modulo_kernelPdS_S_i:
[----:B------:R-:W-:Y:S01]  /*0000*/  LDC R1, c[0x0][0x37c] ;  /* 0x0000df00ff017b82 */ /* 0x000fe20000000800 */
[----:B------:R-:W0:Y:S01]  /*0010*/  S2R R13, SR_CTAID.X ;  /* 0x00000000000d7919 */ /* 0x000e220000002500 */
[----:B------:R-:W1:Y:S01]  /*0020*/  LDCU UR4, c[0x0][0x398] ;  /* 0x00007300ff0477ac */ /* 0x000e620008000800 */
[----:B------:R-:W0:Y:S01]  /*0030*/  S2R R0, SR_TID.X ;  /* 0x0000000000007919 */ /* 0x000e220000002100 */
[----:B------:R-:W0:Y:S01]  /*0040*/  LDCU UR5, c[0x0][0x360] ;  /* 0x00006c00ff0577ac */ /* 0x000e220008000800 */
[----:B-1----:R-:W-:Y:S01]  /*0050*/  UIMAD UR4, UR4, UR4, URZ ;  /* 0x00000004040472a4 */ /* 0x002fe2000f8e02ff */
[----:B0-----:R-:W-:-:S05]  /*0060*/  IMAD R13, R13, UR5, R0 ;  /* 0x000000050d0d7c24 */ /* 0x001fca000f8e0200 */
[----:B------:R-:W-:-:S13]  /*0070*/  ISETP.GT.AND P0, PT, R13, UR4, PT ;  /* 0x000000040d007c0c */ /* 0x000fda000bf04270 */
[----:B------:R-:W-:Y:S05]  /*0080*/  @P0 EXIT ;  /* 0x000000000000094d */ /* 0x000fea0003800000 */
[----:B------:R-:W0:Y:S01]  /*0090*/  LDC.64 R2, c[0x0][0x380] ;  /* 0x0000e000ff027b82 */ /* 0x000e220000000a00 */
[----:B------:R-:W1:Y:S07]  /*00a0*/  LDCU.64 UR4, c[0x0][0x358] ;  /* 0x00006b00ff0477ac */ /* 0x000e6e0008000a00 */
[----:B------:R-:W2:Y:S01]  /*00b0*/  LDC.64 R4, c[0x0][0x388] ;  /* 0x0000e200ff047b82 */ /* 0x000ea20000000a00 */
[----:B0-----:R-:W-:-:S06]  /*00c0*/  IMAD.WIDE R2, R13, 0x8, R2 ;  /* 0x000000080d027825 */ /* 0x001fcc00078e0202 */
[----:B-1----:R-:W3:Y:S01]  /*00d0*/  LDG.E.64 R2, desc[UR4][R2.64] ;  /* 0x0000000402027981 */ /* 0x002ee2000c1e1b00 */
[----:B--2---:R-:W-:-:S06]  /*00e0*/  IMAD.WIDE R4, R13, 0x8, R4 ;  /* 0x000000080d047825 */ /* 0x004fcc00078e0204 */
[----:B------:R-:W3:Y:S02]  /*00f0*/  LDG.E.64 R4, desc[UR4][R4.64] ;  /* 0x0000000404047981 */ /* 0x000ee4000c1e1b00 */
[----:B---3--:R-:W-:-:S08]  /*0100*/  DADD R6, R2, -R4 ;  /* 0x0000000002067229 */ /* 0x008fd00000000804 */
[----:B------:R-:W-:-:S14]  /*0110*/  DSETP.GEU.AND P0, PT, R6, RZ, PT ;  /* 0x000000ff0600722a */ /* 0x000fdc0003f0e000 */
[----:B------:R-:W0:Y:S01]  /*0120*/  @!P0 LDC.64 R8, c[0x0][0x390] ;  /* 0x0000e400ff088b82 */ /* 0x000e220000000a00 */
[----:B------:R-:W-:Y:S01]  /*0130*/  @!P0 DADD R10, -RZ, -R6 ;  /* 0x00000000ff0a8229 */ /* 0x000fe20000000906 */
[----:B0-----:R-:W-:-:S06]  /*0140*/  @!P0 IMAD.WIDE R8, R13, 0x8, R8 ;  /* 0x000000080d088825 */ /* 0x001fcc00078e0208 */
[----:B------:R0:W-:Y:S01]  /*0150*/  @!P0 STG.E.64 desc[UR4][R8.64], R10 ;  /* 0x0000000a08008986 */ /* 0x0001e2000c101b04 */
[----:B------:R-:W-:Y:S05]  /*0160*/  @!P0 EXIT ;  /* 0x000000000000894d */ /* 0x000fea0003800000 */
[----:B------:R-:W1:Y:S02]  /*0170*/  LDC.64 R2, c[0x0][0x390] ;  /* 0x0000e400ff027b82 */ /* 0x000e640000000a00 */
[----:B-1----:R-:W-:-:S05]  /*0180*/  IMAD.WIDE R2, R13, 0x8, R2 ;  /* 0x000000080d027825 */ /* 0x002fca00078e0202 */
[----:B------:R-:W-:Y:S01]  /*0190*/  STG.E.64 desc[UR4][R2.64], R6 ;  /* 0x0000000602007986 */ /* 0x000fe2000c101b04 */
[----:B------:R-:W-:Y:S05]  /*01a0*/  EXIT ;  /* 0x000000000000794d */ /* 0x000fea0003800000 */
.L_x_147:
        /* <DEDUP_REMOVED lines=13> */
.L_x_153:


//--------------------- .text._Z6changePdS_i      --------------------------
	.section	.text._Z6changePdS_i,"ax",@progbits
	.align	128
        .global         _Z6changePdS_i
        .type           _Z6changePdS_i,@function
        .size           _Z6changePdS_i,(.L_x_154 - _Z6changePdS_i)
        .other          _Z6changePdS_i,@"STO_CUDA_ENTRY STV_DEFAULT"
_Z6changePdS_i:
.text._Z6changePdS_i:
[----:B------:R-:W-:Y:S01]  /*0000*/  LDC R1, c[0x0][0x37c] ;  /* 0x0000df00ff017b82 */ /* 0x000fe20000000800 */
[----:B------:R-:W0:Y:S07]  /*0010*/  S2R R0, SR_CTAID.X ;  /* 0x0000000000007919 */ /* 0x000e2e0000002500 */
[----:B------:R-:W1:Y:S01]  /*0020*/  LDC R3, c[0x0][0x390] ;  /* 0x0000e400ff037b82 */ /* 0x000e620000000800 */
[----:B------:R-:W0:Y:S01]  /*0030*/  LDCU UR4, c[0x0][0x360] ;  /* 0x00006c00ff0477ac */ /* 0x000e220008000800 */
[----:B------:R-:W0:Y:S02]  /*0040*/  S2R R5, SR_TID.X ;  /* 0x0000000000057919 */ /* 0x000e240000002100 */
[----:B0-----:R-:W-:-:S05]  /*0050*/  IMAD R0, R0, UR4, R5 ;  /* 0x0000000400007c24 */ /* 0x001fca000f8e0205 */
[----:B-1----:R-:W-:-:S13]  /*0060*/  ISETP.GT.AND P0, PT, R0, R3, PT ;  /* 0x000000030000720c */ /* 0x002fda0003f04270 */
[----:B------:R-:W-:Y:S05]  /*0070*/  @!P0 EXIT ;  /* 0x000000000000894d */ /* 0x000fea0003800000 */
[----:B------:R-:W-:Y:S02]  /*0080*/  IABS R7, R3 ;  /* 0x0000000300077213 */ /* 0x000fe40000000000 */
[----:B------:R-:W-:Y:S02]  /*0090*/  ISETP.GE.AND P2, PT, R0, RZ, PT ;  /* 0x000000ff0000720c */ /* 0x000fe40003f46270 */
[----:B------:R-:W0:Y:S08]  /*00a0*/  I2F.RP R2, R7 ;  /* 0x0000000700027306 */ /* 0x000e300000209400 */
[----:B0-----:R-:W0:Y:S02]  /*00b0*/  MUFU.RCP R2, R2 ;  /* 0x0000000200027308 */ /* 0x001e240000001000 */
[----:B0-----:R-:W-:-:S06]  /*00c0*/  VIADD R4, R2, 0xffffffe ;  /* 0x0ffffffe02047836 */ /* 0x001fcc0000000000 */
[----:B------:R0:W1:Y:S02]  /*00d0*/  F2I.FTZ.U32.TRUNC.NTZ R5, R4 ;  /* 0x0000000400057305 */ /* 0x000064000021f000 */
[----:B0-----:R-:W-:Y:S02]  /*00e0*/  HFMA2 R4, -RZ, RZ, 0, 0 ;  /* 0x00000000ff047431 */ /* 0x001fe400000001ff */
[----:B-1----:R-:W-:-:S04]  /*00f0*/  IMAD.MOV R6, RZ, RZ, -R5 ;  /* 0x000000ffff067224 */ /* 0x002fc800078e0a05 */
[----:B------:R-:W-:Y:S01]  /*0100*/  IMAD R9, R6, R7, RZ ;  /* 0x0000000706097224 */ /* 0x000fe200078e02ff */
[----:B------:R-:W-:-:S03]  /*0110*/  IABS R6, R0 ;  /* 0x0000000000067213 */ /* 0x000fc60000000000 */
[----:B------:R-:W-:-:S06]  /*0120*/  IMAD.HI.U32 R5, R5, R9, R4 ;  /* 0x0000000905057227 */ /* 0x000fcc00078e0004 */
[----:B------:R-:W-:-:S04]  /*0130*/  IMAD.HI.U32 R5, R5, R6, RZ ;  /* 0x0000000605057227 */ /* 0x000fc800078e00ff */
[----:B------:R-:W-:-:S04]  /*0140*/  IMAD.MOV R5, RZ, RZ, -R5 ;  /* 0x000000ffff057224 */ /* 0x000fc800078e0a05 */
[----:B------:R-:W-:-:S05]  /*0150*/  IMAD R2, R7, R5, R6 ;  /* 0x0000000507027224 */ /* 0x000fca00078e0206 */
[----:B------:R-:W-:-:S13]  /*0160*/  ISETP.GT.U32.AND P0, PT, R7, R2, PT ;  /* 0x000000020700720c */ /* 0x000fda0003f04070 */
[----:B------:R-:W-:Y:S02]  /*0170*/  @!P0 IADD3 R2, PT, PT, R2, -R7, RZ ;  /* 0x8000000702028210 */ /* 0x000fe40007ffe0ff */
[----:B------:R-:W-:Y:S02]  /*0180*/  ISETP.NE.AND P0, PT, R3, RZ, PT ;  /* 0x000000ff0300720c */ /* 0x000fe40003f05270 */
[----:B------:R-:W-:-:S13]  /*0190*/  ISETP.GT.U32.AND P1, PT, R7, R2, PT ;  /* 0x000000020700720c */ /* 0x000fda0003f24070 */
[----:B------:R-:W-:-:S05]  /*01a0*/  @!P1 IMAD.IADD R2, R2, 0x1, -R7 ;  /* 0x0000000102029824 */ /* 0x000fca00078e0a07 */
[----:B------:R-:W-:-:S05]  /*01b0*/  MOV R7, R2 ;  /* 0x0000000200077202 */ /* 0x000fca0000000f00 */
[----:B------:R-:W-:Y:S01]  /*01c0*/  @!P2 IMAD.MOV R7, RZ, RZ, -R7 ;  /* 0x000000ffff07a224 */ /* 0x000fe200078e0a07 */
[----:B------:R-:W-:-:S04]  /*01d0*/  @!P0 LOP3.LUT R7, RZ, R3, RZ, 0x33, !PT ;  /* 0x00000003ff078212 */ /* 0x000fc800078e33ff */
[----:B------:R-:W-:-:S13]  /*01e0*/  ISETP.NE.AND P0, PT, R7, RZ, PT ;  /* 0x000000ff0700720c */ /* 0x000fda0003f05270 */
[----:B------:R-:W-:Y:S05]  /*01f0*/  @!P0 EXIT ;  /* 0x000000000000894d */ /* 0x000fea0003800000 */
[----:B------:R-:W-:-:S04]  /*0200*/  IADD3 R2, PT, PT, R3, -0x1, RZ ;  /* 0xffffffff03027810 */ /* 0x000fc80007ffe0ff */
[----:B------:R-:W-:Y:S01]  /*0210*/  ISETP.NE.AND P0, PT, R7, R2, PT ;  /* 0x000000020700720c */ /* 0x000fe20003f05270 */
[----:B------:R-:W-:-:S05]  /*0220*/  IMAD R5, R2, R3, -0x1 ;  /* 0xffffffff02057424 */ /* 0x000fca00078e0203 */
[----:B------:R-:W-:-:S13]  /*0230*/  ISETP.GE.OR P0, PT, R0, R5, !P0 ;  /* 0x000000050000720c */ /* 0x000fda0004706670 */
[----:B------:R-:W-:Y:S05]  /*0240*/  @P0 EXIT ;  /* 0x000000000000094d */ /* 0x000fea0003800000 */
[----:B------:R-:W0:Y:S01]  /*0250*/  LDC.64 R12, c[0x0][0x388] ;  /* 0x0000e200ff0c7b82 */ /* 0x000e220000000a00 */
[----:B------:R-:W1:Y:S01]  /*0260*/  LDCU.64 UR4, c[0x0][0x358] ;  /* 0x00006b00ff0477ac */ /* 0x000e620008000a00 */
[----:B0-----:R-:W-:-:S05]  /*0270*/  IMAD.WIDE R4, R0, 0x8, R12 ;  /* 0x0000000800047825 */ /* 0x001fca00078e020c */
[----:B-1----:R-:W2:Y:S01]  /*0280*/  LDG.E.64 R6, desc[UR4][R4.64+-0x8] ;  /* 0xfffff80404067981 */ /* 0x002ea2000c1e1b00 */
[----:B------:R-:W-:-:S03]  /*0290*/  IMAD.WIDE R10, R3, 0x8, R4 ;  /* 0x00000008030a7825 */ /* 0x000fc600078e0204 */
[----:B------:R-:W2:Y:S01]  /*02a0*/  LDG.E.64 R8, desc[UR4][R4.64+0x8] ;  /* 0x0000080404087981 */ /* 0x000ea2000c1e1b00 */
[----:B------:R-:W-:-:S03]  /*02b0*/  IADD3 R3, PT, PT, R0, -R3, RZ ;  /* 0x8000000300037210 */ /* 0x000fc60007ffe0ff */
[----:B------:R-:W3:Y:S02]  /*02c0*/  LDG.E.64 R10, desc[UR4][R10.64] ;  /* 0x000000040a0a7981 */ /* 0x000ee4000c1e1b00 */
[----:B------:R-:W-:-:S06]  /*02d0*/  IMAD.WIDE R2, R3, 0x8, R12 ;  /* 0x0000000803027825 */ /* 0x000fcc00078e020c */
[----:B------:R-:W4:Y:S01]  /*02e0*/  LDG.E.64 R2, desc[UR4][R2.64] ;  /* 0x0000000402027981 */ /* 0x000f22000c1e1b00 */
[----:B--2---:R-:W-:Y:S01]  /*02f0*/  DADD R6, R6, R8 ;  /* 0x0000000006067229 */ /* 0x004fe20000000008 */
[----:B------:R-:W0:Y:S07]  /*0300*/  LDC.64 R8, c[0x0][0x380] ;  /* 0x0000e000ff087b82 */ /* 0x000e2e0000000a00 */
[----:B---3--:R-:W-:-:S08]  /*0310*/  DADD R6, R6, R10 ;  /* 0x0000000006067229 */ /* 0x008fd0000000000a */
[----:B----4-:R-:W-:-:S08]  /*0320*/  DADD R6, R6, R2 ;  /* 0x0000000006067229 */ /* 0x010fd00000000002 */
[----:B------:R-:W-:Y:S01]  /*0330*/  DMUL R6, R6, 0.25 ;  /* 0x3fd0000006067828 */ /* 0x000fe20000000000 */
[----:B0-----:R-:W-:-:S06]  /*0340*/  IMAD.WIDE R4, R0, 0x8, R8 ;  /* 0x0000000800047825 */ /* 0x001fcc00078e0208 */
[----:B------:R-:W-:Y:S01]  /*0350*/  STG.E.64 desc[UR4][R4.64], R6 ;  /* 0x0000000604007986 */ /* 0x000fe2000c101b04 */
[----:B------:R-:W-:Y:S05]  /*0360*/  EXIT ;  /* 0x000000000000794d */ /* 0x000fea0003800000 */
.L_x_148:
        /* <DEDUP_REMOVED lines=9> */
.L_x_154:


//--------------------- .nv.shared._ZN3cub18CUB_300001_SM_10006detail6reduce28DeviceReduceSingleTileKernelINS2_10policy_hubIdjN4cuda3__47maximumIvEEE10Policy1000EPdSB_iS8_ddNS5_3std3__410__identityEEEvT0_T1_T2_T3_T4_T6_ --------------------------
	.section	.nv.shared._ZN3cub18CUB_300001_SM_10006detail6reduce28DeviceReduceSingleTileKernelINS2_10policy_hubIdjN4cuda3__47maximumIvEEE10Policy1000EPdSB_iS8_ddNS5_3std3__410__identityEEEvT0_T1_T2_T3_T4_T6_,"aw",@nobits
	.sectionflags	@""
	.align	8
.nv.shared._ZN3cub18CUB_300001_SM_10006detail6reduce28DeviceReduceSingleTileKernelINS2_10policy_hubIdjN4cuda3__47maximumIvEEE10Policy1000EPdSB_iS8_ddNS5_3std3__410__identityEEEvT0_T1_T2_T3_T4_T6_:
	.zero		1104


//--------------------- .nv.shared.reserved.0     --------------------------
	.section	.nv.shared.reserved.0,"aw",@nobits
	.weak		__nv_reservedSMEM_offset_0_alias
	.size		__nv_reservedSMEM_offset_0_alias, 0, 64
	.other		__nv_reservedSMEM_offset_0_alias,@"STO_CUDA_RESERVED_SHARED STV_DEFAULT"
__nv_reservedSMEM_offset_0_alias:
	.zero		0
	.zero		64


//--------------------- .nv.global                --------------------------
	.section	.nv.global,"aw",@nobits
.nv.global:
	.type		_ZN34_INTERNAL_57091365_4_k_cu_10521c5f6thrust24THRUST_300001_SM_1000_NS12placeholders2_5E,@object
	.size		_ZN34_INTERNAL_57091365_4_k_cu_10521c5f6thrust24THRUST_300001_SM_1000_NS12placeholders2_5E,(_ZN34_INTERNAL_57091365_4_k_cu_10521c5f4cuda3std3__45__cpo6cbeginE - _ZN34_INTERNAL_57091365_4_k_cu_10521c5f6thrust24THRUST_300001_SM_1000_NS12placeholders2_5E)
_ZN34_INTERNAL_57091365_4_k_cu_10521c5f6thrust24THRUST_300001_SM_1000_NS12placeholders2_5E:
	.zero		1
	.type		_ZN34_INTERNAL_57091365_4_k_cu_10521c5f4cuda3std3__45__cpo6cbeginE,@object
	.size		_ZN34_INTERNAL_57091365_4_k_cu_10521c5f4cuda3std3__45__cpo6cbeginE,(_ZN34_INTERNAL_57091365_4_k_cu_10521c5f4cuda3std6ranges3__45__cpo6cbeginE - _ZN34_INTERNAL_57091365_4_k_cu_10521c5f4cuda3std3__45__cpo6cbeginE)
_ZN34_INTERNAL_57091365_4_k_cu_10521c5f4cuda3std3__45__cpo6cbeginE:
	.zero		1
	.type		_ZN34_INTERNAL_57091365_4_k_cu_10521c5f4cuda3std6ranges3__45__cpo6cbeginE,@object
	.size		_ZN34_INTERNAL_57091365_4_k_cu_10521c5f4cuda3std6ranges3__45__cpo6cbeginE,(_ZN34_INTERNAL_57091365_4_k_cu_10521c5f4cuda3std3__48in_placeE - _ZN34_INTERNAL_57091365_4_k_cu_10521c5f4cuda3std6ranges3__45__cpo6cbeginE)
_ZN34_INTERNAL_57091365_4_k_cu_10521c5f4cuda3std6ranges3__45__cpo6cbeginE:
	.zero		1
	.type		_ZN34_INTERNAL_57091365_4_k_cu_10521c5f4cuda3std3__48in_placeE,@object
	.size		_ZN34_INTERNAL_57091365_4_k_cu_10521c5f4cuda3std3__48in_placeE,(_ZN34_INTERNAL_57091365_4_k_cu_10521c5f4cuda3std6ranges3__45__cpo4sizeE - _ZN34_INTERNAL_57091365_4_k_cu_10521c5f4cuda3std3__48in_placeE)
_ZN34_INTERNAL_57091365_4_k_cu_10521c5f4cuda3std3__48in_placeE:
	.zero		1
	.type		_ZN34_INTERNAL_57091365_4_k_cu_10521c5f4cuda3std6ranges3__45__cpo4sizeE,@object
	.size		_ZN34_INTERNAL_57091365_4_k_cu_10521c5f4cuda3std6ranges3__45__cpo4sizeE,(_ZN34_INTERNAL_57091365_4_k_cu_10521c5f6thrust24THRUST_300001_SM_1000_NS12placeholders2_9E - _ZN34_INTERNAL_57091365_4_k_cu_10521c5f4cuda3std6ranges3__45__cpo4sizeE)
_ZN34_INTERNAL_57091365_4_k_cu_10521c5f4cuda3std6ranges3__45__cpo4sizeE:
	.zero		1
	.type		_ZN34_INTERNAL_57091365_4_k_cu_10521c5f6thrust24THRUST_300001_SM_1000_NS12placeholders2_9E,@object
	.size		_ZN34_INTERNAL_57091365_4_k_cu_10521c5f6thrust24THRUST_300001_SM_1000_NS12placeholders2_9E,(_ZN34_INTERNAL_57091365_4_k_cu_10521c5f4cuda3std3__45__cpo7crbeginE - _ZN34_INTERNAL_57091365_4_k_cu_10521c5f6thrust24THRUST_300001_SM_1000_NS12placeholders2_9E)
_ZN34_INTERNAL_57091365_4_k_cu_10521c5f6thrust24THRUST_300001_SM_1000_NS12placeholders2_9E:
	.zero		1
	.type		_ZN34_INTERNAL_57091365_4_k_cu_10521c5f4cuda3std3__45__cpo7crbeginE,@object
	.size		_ZN34_INTERNAL_57091365_4_k_cu_10521c5f4cuda3std3__45__cpo7crbeginE,(_ZN34_INTERNAL_57091365_4_k_cu_10521c5f4cuda3std6ranges3__45__cpo4nextE - _ZN34_INTERNAL_57091365_4_k_cu_10521c5f4cuda3std3__45__cpo7crbeginE)
_ZN34_INTERNAL_57091365_4_k_cu_10521c5f4cuda3std3__45__cpo7crbeginE:
	.zero		1
	.type		_ZN34_INTERNAL_57091365_4_k_cu_10521c5f4cuda3std6ranges3__45__cpo4nextE,@object
	.size		_ZN34_INTERNAL_57091365_4_k_cu_10521c5f4cuda3std6ranges3__45__cpo4nextE,(_ZN34_INTERNAL_57091365_4_k_cu_10521c5f4cuda3std6ranges3__45__cpo4swapE - _ZN34_INTERNAL_57091365_4_k_cu_10521c5f4cuda3std6ranges3__45__cpo4nextE)
_ZN34_INTERNAL_57091365_4_k_cu_10521c5f4cuda3std6ranges3__45__cpo4nextE:
	.zero		1
	.type		_ZN34_INTERNAL_57091365_4_k_cu_10521c5f4cuda3std6ranges3__45__cpo4swapE,@object
	.size		_ZN34_INTERNAL_57091365_4_k_cu_10521c5f4cuda3std6ranges3__45__cpo4swapE,(_ZN34_INTERNAL_57091365_4_k_cu_10521c5f6thrust24THRUST_300001_SM_1000_NS12placeholders2_1E - _ZN34_INTERNAL_57091365_4_k_cu_10521c5f4cuda3std6ranges3__45__cpo4swapE)
_ZN34_INTERNAL_57091365_4_k_cu_10521c5f4cuda3std6ranges3__45__cpo4swapE:
	.zero		1
	.type		_ZN34_INTERNAL_57091365_4_k_cu_10521c5f6thrust24THRUST_300001_SM_1000_NS12placeholders2_1E,@object
	.size		_ZN34_INTERNAL_57091365_4_k_cu_10521c5f6thrust24THRUST_300001_SM_1000_NS12placeholders2_1E,(_ZN34_INTERNAL_57091365_4_k_cu_10521c5f6thrust24THRUST_300001_SM_1000_NS12placeholders2_3E - _ZN34_INTERNAL_57091365_4_k_cu_10521c5f6thrust24THRUST_300001_SM_1000_NS12placeholders2_1E)
_ZN34_INTERNAL_57091365_4_k_cu_10521c5f6thrust24THRUST_300001_SM_1000_NS12placeholders2_1E:
	.zero		1
	.type		_ZN34_INTERNAL_57091365_4_k_cu_10521c5f6thrust24THRUST_300001_SM_1000_NS12placeholders2_3E,@object
	.size		_ZN34_INTERNAL_57091365_4_k_cu_10521c5f6thrust24THRUST_300001_SM_1000_NS12placeholders2_3E,(_ZN34_INTERNAL_57091365_4_k_cu_10521c5f4cuda3std3__45__cpo5beginE - _ZN34_INTERNAL_57091365_4_k_cu_10521c5f6thrust24THRUST_300001_SM_1000_NS12placeholders2_3E)
_ZN34_INTERNAL_57091365_4_k_cu_10521c5f6thrust24THRUST_300001_SM_1000_NS12placeholders2_3E:
	.zero		1
	.type		_ZN34_INTERNAL_57091365_4_k_cu_10521c5f4cuda3std3__45__cpo5beginE,@object
	.size		_ZN34_INTERNAL_57091365_4_k_cu_10521c5f4cuda3std3__45__cpo5beginE,(_ZN34_INTERNAL_57091365_4_k_cu_10521c5f4cuda3std6ranges3__45__cpo5beginE - _ZN34_INTERNAL_57091365_4_k_cu_10521c5f4cuda3std3__45__cpo5beginE)
_ZN34_INTERNAL_57091365_4_k_cu_10521c5f4cuda3std3__45__cpo5beginE:
	.zero		1
	.type		_ZN34_INTERNAL_57091365_4_k_cu_10521c5f4cuda3std6ranges3__45__cpo5beginE,@object
	.size		_ZN34_INTERNAL_57091365_4_k_cu_10521c5f4cuda3std6ranges3__45__cpo5beginE,(_ZN34_INTERNAL_57091365_4_k_cu_10521c5f4cuda3std3__436_GLOBAL__N__57091365_4_k_cu_10521c5f6ignoreE - _ZN34_INTERNAL_57091365_4_k_cu_10521c5f4cuda3std6ranges3__45__cpo5beginE)
_ZN34_INTERNAL_57091365_4_k_cu_10521c5f4cuda3std6ranges3__45__cpo5beginE:
	.zero		1
	.type		_ZN34_INTERNAL_57091365_4_k_cu_10521c5f4cuda3std3__436_GLOBAL__N__57091365_4_k_cu_10521c5f6ignoreE,@object
	.size		_ZN34_INTERNAL_57091365_4_k_cu_10521c5f4cuda3std3__436_GLOBAL__N__57091365_4_k_cu_10521c5f6ignoreE,(_ZN34_INTERNAL_57091365_4_k_cu_10521c5f4cuda3std6ranges3__45__cpo4dataE - _ZN34_INTERNAL_57091365_4_k_cu_10521c5f4cuda3std3__436_GLOBAL__N__57091365_4_k_cu_10521c5f6ignoreE)
_ZN34_INTERNAL_57091365_4_k_cu_10521c5f4cuda3std3__436_GLOBAL__N__57091365_4_k_cu_10521c5f6ignoreE:
	.zero		1
	.type		_ZN34_INTERNAL_57091365_4_k_cu_10521c5f4cuda3std6ranges3__45__cpo4dataE,@object
	.size		_ZN34_INTERNAL_57091365_4_k_cu_10521c5f4cuda3std6ranges3__45__cpo4dataE,(_ZN34_INTERNAL_57091365_4_k_cu_10521c5f6thrust24THRUST_300001_SM_1000_NS12placeholders2_7E - _ZN34_INTERNAL_57091365_4_k_cu_10521c5f4cuda3std6ranges3__45__cpo4dataE)
_ZN34_INTERNAL_57091365_4_k_cu_10521c5f4cuda3std6ranges3__45__cpo4dataE:
	.zero		1
	.type		_ZN34_INTERNAL_57091365_4_k_cu_10521c5f6thrust24THRUST_300001_SM_1000_NS12placeholders2_7E,@object
	.size		_ZN34_INTERNAL_57091365_4_k_cu_10521c5f6thrust24THRUST_300001_SM_1000_NS12placeholders2_7E,(_ZN34_INTERNAL_57091365_4_k_cu_10521c5f4cuda3std3__45__cpo6rbeginE - _ZN34_INTERNAL_57091365_4_k_cu_10521c5f6thrust24THRUST_300001_SM_1000_NS12placeholders2_7E)
_ZN34_INTERNAL_57091365_4_k_cu_10521c5f6thrust24THRUST_300001_SM_1000_NS12placeholders2_7E:
	.zero		1
	.type		_ZN34_INTERNAL_57091365_4_k_cu_10521c5f4cuda3std3__45__cpo6rbeginE,@object
	.size		_ZN34_INTERNAL_57091365_4_k_cu_10521c5f4cuda3std3__45__cpo6rbeginE,(_ZN34_INTERNAL_57091365_4_k_cu_10521c5f4cuda3std6ranges3__45__cpo7advanceE - _ZN34_INTERNAL_57091365_4_k_cu_10521c5f4cuda3std3__45__cpo6rbeginE)
_ZN34_INTERNAL_57091365_4_k_cu_10521c5f4cuda3std3__45__cpo6rbeginE:
	.zero		1
	.type		_ZN34_INTERNAL_57091365_4_k_cu_10521c5f4cuda3std6ranges3__45__cpo7advanceE,@object
	.size		_ZN34_INTERNAL_57091365_4_k_cu_10521c5f4cuda3std6ranges3__45__cpo7advanceE,(_ZN34_INTERNAL_57091365_4_k_cu_10521c5f4cuda3std3__47nulloptE - _ZN34_INTERNAL_57091365_4_k_cu_10521c5f4cuda3std6ranges3__45__cpo7advanceE)
_ZN34_INTERNAL_57091365_4_k_cu_10521c5f4cuda3std6ranges3__45__cpo7advanceE:
	.zero		1
	.type		_ZN34_INTERNAL_57091365_4_k_cu_10521c5f4cuda3std3__47nulloptE,@object
	.size		_ZN34_INTERNAL_57091365_4_k_cu_10521c5f4cuda3std3__47nulloptE,(_ZN34_INTERNAL_57091365_4_k_cu_10521c5f4cuda3std6ranges3__45__cpo8distanceE - _ZN34_INTERNAL_57091365_4_k_cu_10521c5f4cuda3std3__47nulloptE)
_ZN34_INTERNAL_57091365_4_k_cu_10521c5f4cuda3std3__47nulloptE:
	.zero		1
	.type		_ZN34_INTERNAL_57091365_4_k_cu_10521c5f4cuda3std6ranges3__45__cpo8distanceE,@object
	.size		_ZN34_INTERNAL_57091365_4_k_cu_10521c5f4cuda3std6ranges3__45__cpo8distanceE,(_ZN34_INTERNAL_57091365_4_k_cu_10521c5f6thrust24THRUST_300001_SM_1000_NS12placeholders2_6E - _ZN34_INTERNAL_57091365_4_k_cu_10521c5f4cuda3std6ranges3__45__cpo8distanceE)
_ZN34_INTERNAL_57091365_4_k_cu_10521c5f4cuda3std6ranges3__45__cpo8distanceE:
	.zero		1
	.type		_ZN34_INTERNAL_57091365_4_k_cu_10521c5f6thrust24THRUST_300001_SM_1000_NS12placeholders2_6E,@object
	.size		_ZN34_INTERNAL_57091365_4_k_cu_10521c5f6thrust24THRUST_300001_SM_1000_NS12placeholders2_6E,(_ZN34_INTERNAL_57091365_4_k_cu_10521c5f4cuda3std3__45__cpo4cendE - _ZN34_INTERNAL_57091365_4_k_cu_10521c5f6thrust24THRUST_300001_SM_1000_NS12placeholders2_6E)
_ZN34_INTERNAL_57091365_4_k_cu_10521c5f6thrust24THRUST_300001_SM_1000_NS12placeholders2_6E:
	.zero		1
	.type		_ZN34_INTERNAL_57091365_4_k_cu_10521c5f4cuda3std3__45__cpo4cendE,@object
	.size		_ZN34_INTERNAL_57091365_4_k_cu_10521c5f4cuda3std3__45__cpo4cendE,(_ZN34_INTERNAL_57091365_4_k_cu_10521c5f4cuda3std6ranges3__45__cpo4cendE - _ZN34_INTERNAL_57091365_4_k_cu_10521c5f4cuda3std3__45__cpo4cendE)
_ZN34_INTERNAL_57091365_4_k_cu_10521c5f4cuda3std3__45__cpo4cendE:
	.zero		1
	.type		_ZN34_INTERNAL_57091365_4_k_cu_10521c5f4cuda3std6ranges3__45__cpo4cendE,@object
	.size		_ZN34_INTERNAL_57091365_4_k_cu_10521c5f4cuda3std6ranges3__45__cpo4cendE,(_ZN34_INTERNAL_57091365_4_k_cu_10521c5f4cuda3std3__420unreachable_sentinelE - _ZN34_INTERNAL_57091365_4_k_cu_10521c5f4cuda3std6ranges3__45__cpo4cendE)
_ZN34_INTERNAL_57091365_4_k_cu_10521c5f4cuda3std6ranges3__45__cpo4cendE:
	.zero		1
	.type		_ZN34_INTERNAL_57091365_4_k_cu_10521c5f4cuda3std3__420unreachable_sentinelE,@object
	.size		_ZN34_INTERNAL_57091365_4_k_cu_10521c5f4cuda3std3__420unreachable_sentinelE,(_ZN34_INTERNAL_57091365_4_k_cu_10521c5f4cuda3std6ranges3__45__cpo5ssizeE - _ZN34_INTERNAL_57091365_4_k_cu_10521c5f4cuda3std3__420unreachable_sentinelE)
_ZN34_INTERNAL_57091365_4_k_cu_10521c5f4cuda3std3__420unreachable_sentinelE:
	.zero		1
	.type		_ZN34_INTERNAL_57091365_4_k_cu_10521c5f4cuda3std6ranges3__45__cpo5ssizeE,@object
	.size		_ZN34_INTERNAL_57091365_4_k_cu_10521c5f4cuda3std6ranges3__45__cpo5ssizeE,(_ZN34_INTERNAL_57091365_4_k_cu_10521c5f6thrust24THRUST_300001_SM_1000_NS12placeholders3_10E - _ZN34_INTERNAL_57091365_4_k_cu_10521c5f4cuda3std6ranges3__45__cpo5ssizeE)
_ZN34_INTERNAL_57091365_4_k_cu_10521c5f4cuda3std6ranges3__45__cpo5ssizeE:
	.zero		1
	.type		_ZN34_INTERNAL_57091365_4_k_cu_10521c5f6thrust24THRUST_300001_SM_1000_NS12placeholders3_10E,@object
	.size		_ZN34_INTERNAL_57091365_4_k_cu_10521c5f6thrust24THRUST_300001_SM_1000_NS12placeholders3_10E,(_ZN34_INTERNAL_57091365_4_k_cu_10521c5f4cuda3std3__45__cpo5crendE - _ZN34_INTERNAL_57091365_4_k_cu_10521c5f6thrust24THRUST_300001_SM_1000_NS12placeholders3_10E)
_ZN34_INTERNAL_57091365_4_k_cu_10521c5f6thrust24THRUST_300001_SM_1000_NS12placeholders3_10E:
	.zero		1
	.type		_ZN34_INTERNAL_57091365_4_k_cu_10521c5f4cuda3std3__45__cpo5crendE,@object
	.size		_ZN34_INTERNAL_57091365_4_k_cu_10521c5f4cuda3std3__45__cpo5crendE,(_ZN34_INTERNAL_57091365_4_k_cu_10521c5f4cuda3std6ranges3__45__cpo4prevE - _ZN34_INTERNAL_57091365_4_k_cu_10521c5f4cuda3std3__45__cpo5crendE)
_ZN34_INTERNAL_57091365_4_k_cu_10521c5f4cuda3std3__45__cpo5crendE:
	.zero		1
	.type		_ZN34_INTERNAL_57091365_4_k_cu_10521c5f4cuda3std6ranges3__45__cpo4prevE,@object
	.size		_ZN34_INTERNAL_57091365_4_k_cu_10521c5f4cuda3std6ranges3__45__cpo4prevE,(_ZN34_INTERNAL_57091365_4_k_cu_10521c5f4cuda3std6ranges3__45__cpo9iter_moveE - _ZN34_INTERNAL_57091365_4_k_cu_10521c5f4cuda3std6ranges3__45__cpo4prevE)
_ZN34_INTERNAL_57091365_4_k_cu_10521c5f4cuda3std6ranges3__45__cpo4prevE:
	.zero		1
	.type		_ZN34_INTERNAL_57091365_4_k_cu_10521c5f4cuda3std6ranges3__45__cpo9iter_moveE,@object
	.size		_ZN34_INTERNAL_57091365_4_k_cu_10521c5f4cuda3std6ranges3__45__cpo9iter_moveE,(_ZN34_INTERNAL_57091365_4_k_cu_10521c5f6thrust24THRUST_300001_SM_1000_NS12placeholders2_2E - _ZN34_INTERNAL_57091365_4_k_cu_10521c5f4cuda3std6ranges3__45__cpo9iter_moveE)
_ZN34_INTERNAL_57091365_4_k_cu_10521c5f4cuda3std6ranges3__45__cpo9iter_moveE:
	.zero		1
	.type		_ZN34_INTERNAL_57091365_4_k_cu_10521c5f6thrust24THRUST_300001_SM_1000_NS12placeholders2_2E,@object
	.size		_ZN34_INTERNAL_57091365_4_k_cu_10521c5f6thrust24THRUST_300001_SM_1000_NS12placeholders2_2E,(_ZN34_INTERNAL_57091365_4_k_cu_10521c5f6thrust24THRUST_300001_SM_1000_NS12placeholders2_4E - _ZN34_INTERNAL_57091365_4_k_cu_10521c5f6thrust24THRUST_300001_SM_1000_NS12placeholders2_2E)
_ZN34_INTERNAL_57091365_4_k_cu_10521c5f6thrust24THRUST_300001_SM_1000_NS12placeholders2_2E:
	.zero		1
	.type		_ZN34_INTERNAL_57091365_4_k_cu_10521c5f6thrust24THRUST_300001_SM_1000_NS12placeholders2_4E,@object
	.size		_ZN34_INTERNAL_57091365_4_k_cu_10521c5f6thrust24THRUST_300001_SM_1000_NS12placeholders2_4E,(_ZN34_INTERNAL_57091365_4_k_cu_10521c5f4cuda3std3__45__cpo3endE - _ZN34_INTERNAL_57091365_4_k_cu_10521c5f6thrust24THRUST_300001_SM_1000_NS12placeholders2_4E)
_ZN34_INTERNAL_57091365_4_k_cu_10521c5f6thrust24THRUST_300001_SM_1000_NS12placeholders2_4E:
	.zero		1
	.type		_ZN34_INTERNAL_57091365_4_k_cu_10521c5f4cuda3std3__45__cpo3endE,@object
	.size		_ZN34_INTERNAL_57091365_4_k_cu_10521c5f4cuda3std3__45__cpo3endE,(_ZN34_INTERNAL_57091365_4_k_cu_10521c5f4cuda3std6ranges3__45__cpo3endE - _ZN34_INTERNAL_57091365_4_k_cu_10521c5f4cuda3std3__45__cpo3endE)
_ZN34_INTERNAL_57091365_4_k_cu_10521c5f4cuda3std3__45__cpo3endE:
	.zero		1
	.type		_ZN34_INTERNAL_57091365_4_k_cu_10521c5f4cuda3std6ranges3__45__cpo3endE,@object
	.size		_ZN34_INTERNAL_57091365_4_k_cu_10521c5f4cuda3std6ranges3__45__cpo3endE,(_ZN34_INTERNAL_57091365_4_k_cu_10521c5f4cuda3std3__419piecewise_constructE - _ZN34_INTERNAL_57091365_4_k_cu_10521c5f4cuda3std6ranges3__45__cpo3endE)
_ZN34_INTERNAL_57091365_4_k_cu_10521c5f4cuda3std6ranges3__45__cpo3endE:
	.zero		1
	.type		_ZN34_INTERNAL_57091365_4_k_cu_10521c5f4cuda3std3__419piecewise_constructE,@object
	.size		_ZN34_INTERNAL_57091365_4_k_cu_10521c5f4cuda3std3__419piecewise_constructE,(_ZN34_INTERNAL_57091365_4_k_cu_10521c5f4cuda3std6ranges3__45__cpo5cdataE - _ZN34_INTERNAL_57091365_4_k_cu_10521c5f4cuda3std3__419piecewise_constructE)
_ZN34_INTERNAL_57091365_4_k_cu_10521c5f4cuda3std3__419piecewise_constructE:
	.zero		1
	.type		_ZN34_INTERNAL_57091365_4_k_cu_10521c5f4cuda3std6ranges3__45__cpo5cdataE,@object
	.size		_ZN34_INTERNAL_57091365_4_k_cu_10521c5f4cuda3std6ranges3__45__cpo5cdataE,(_ZN34_INTERNAL_57091365_4_k_cu_10521c5f6thrust24THRUST_300001_SM_1000_NS12placeholders2_8E - _ZN34_INTERNAL_57091365_4_k_cu_10521c5f4cuda3std6ranges3__45__cpo5cdataE)
_ZN34_INTERNAL_57091365_4_k_cu_10521c5f4cuda3std6ranges3__45__cpo5cdataE:
	.zero		1
	.type		_ZN34_INTERNAL_57091365_4_k_cu_10521c5f6thrust24THRUST_300001_SM_1000_NS12placeholders2_8E,@object
	.size		_ZN34_INTERNAL_57091365_4_k_cu_10521c5f6thrust24THRUST_300001_SM_1000_NS12placeholders2_8E,(_ZN34_INTERNAL_57091365_4_k_cu_10521c5f4cuda3std3__45__cpo4rendE - _ZN34_INTERNAL_57091365_4_k_cu_10521c5f6thrust24THRUST_300001_SM_1000_NS12placeholders2_8E)
_ZN34_INTERNAL_57091365_4_k_cu_10521c5f6thrust24THRUST_300001_SM_1000_NS12placeholders2_8E:
	.zero		1
	.type		_ZN34_INTERNAL_57091365_4_k_cu_10521c5f4cuda3std3__45__cpo4rendE,@object
	.size		_ZN34_INTERNAL_57091365_4_k_cu_10521c5f4cuda3std3__45__cpo4rendE,(_ZN34_INTERNAL_57091365_4_k_cu_10521c5f4cuda3std6ranges3__45__cpo9iter_swapE - _ZN34_INTERNAL_57091365_4_k_cu_10521c5f4cuda3std3__45__cpo4rendE)
_ZN34_INTERNAL_57091365_4_k_cu_10521c5f4cuda3std3__45__cpo4rendE:
	.zero		1
	.type		_ZN34_INTERNAL_57091365_4_k_cu_10521c5f4cuda3std6ranges3__45__cpo9iter_swapE,@object
	.size		_ZN34_INTERNAL_57091365_4_k_cu_10521c5f4cuda3std6ranges3__45__cpo9iter_swapE,(_ZN34_INTERNAL_57091365_4_k_cu_10521c5f4cuda3std3__48unexpectE - _ZN34_INTERNAL_57091365_4_k_cu_10521c5f4cuda3std6ranges3__45__cpo9iter_swapE)
_ZN34_INTERNAL_57091365_4_k_cu_10521c5f4cuda3std6ranges3__45__cpo9iter_swapE:
	.zero		1
	.type		_ZN34_INTERNAL_57091365_4_k_cu_10521c5f4cuda3std3__48unexpectE,@object
	.size		_ZN34_INTERNAL_57091365_4_k_cu_10521c5f4cuda3std3__48unexpectE,(_ZN34_INTERNAL_57091365_4_k_cu_10521c5f6thrust24THRUST_300001_SM_1000_NS6system6detail10sequential3seqE - _ZN34_INTERNAL_57091365_4_k_cu_10521c5f4cuda3std3__48unexpectE)
_ZN34_INTERNAL_57091365_4_k_cu_10521c5f4cuda3std3__48unexpectE:
	.zero		1
	.type		_ZN34_INTERNAL_57091365_4_k_cu_10521c5f6thrust24THRUST_300001_SM_1000_NS6system6detail10sequential3seqE,@object
	.size		_ZN34_INTERNAL_57091365_4_k_cu_10521c5f6thrust24THRUST_300001_SM_1000_NS6system6detail10sequential3seqE,(.L_29 - _ZN34_INTERNAL_57091365_4_k_cu_10521c5f6thrust24THRUST_300001_SM_1000_NS6system6detail10sequential3seqE)
_ZN34_INTERNAL_57091365_4_k_cu_10521c5f6thrust24THRUST_300001_SM_1000_NS6system6detail10sequential3seqE:
	.zero		1
.L_29:


//--------------------- .nv.shared._ZN3cub18CUB_300001_SM_10006detail6reduce18DeviceReduceKernelINS2_10policy_hubIdjN4cuda3__47maximumIvEEE10Policy1000EPdjS8_dNS5_3std3__410__identityEEEvT0_PT3_T1_NS0_13GridEvenShareISI_EET2_T4_ --------------------------
	.section	.nv.shared._ZN3cub18CUB_300001_SM_10006detail6reduce18DeviceReduceKernelINS2_10policy_hubIdjN4cuda3__47maximumIvEEE10Policy1000EPdjS8_dNS5_3std3__410__identityEEEvT0_PT3_T1_NS0_13GridEvenShareISI_EET2_T4_,"aw",@nobits
	.sectionflags	@""
	.align	8
.nv.shared._ZN3cub18CUB_300001_SM_10006detail6reduce18DeviceReduceKernelINS2_10policy_hubIdjN4cuda3__47maximumIvEEE10Policy1000EPdjS8_dNS5_3std3__410__identityEEEvT0_PT3_T1_NS0_13GridEvenShareISI_EET2_T4_:
	.zero		1104


//--------------------- .nv.shared._ZN3cub18CUB_300001_SM_10006detail6reduce28DeviceReduceSingleTileKernelINS2_10policy_hubIdjN4cuda3__47maximumIvEEE10Policy1000EPdSB_jS8_ddNS5_3std3__410__identityEEEvT0_T1_T2_T3_T4_T6_ --------------------------
	.section	.nv.shared._ZN3cub18CUB_300001_SM_10006detail6reduce28DeviceReduceSingleTileKernelINS2_10policy_hubIdjN4cuda3__47maximumIvEEE10Policy1000EPdSB_jS8_ddNS5_3std3__410__identityEEEvT0_T1_T2_T3_T4_T6_,"aw",@nobits
	.sectionflags	@""
	.align	8
.nv.shared._ZN3cub18CUB_300001_SM_10006detail6reduce28DeviceReduceSingleTileKernelINS2_10policy_hubIdjN4cuda3__47maximumIvEEE10Policy1000EPdSB_jS8_ddNS5_3std3__410__identityEEEvT0_T1_T2_T3_T4_T6_:
	.zero		1104


//--------------------- .nv.constant0._ZN3cub18CUB_300001_SM_10006detail6reduce28DeviceReduceSingleTileKernelINS2_10policy_hubIdjN4cuda3__47maximumIvEEE10Policy1000EPdSB_iS8_ddNS5_3std3__410__identityEEEvT0_T1_T2_T3_T4_T6_ --------------------------
	.section	.nv.constant0._ZN3cub18CUB_300001_SM_10006detail6reduce28DeviceReduceSingleTileKernelINS2_10policy_hubIdjN4cuda3__47maximumIvEEE10Policy1000EPdSB_iS8_ddNS5_3std3__410__identityEEEvT0_T1_T2_T3_T4_T6_,"a",@progbits
	.sectionflags	@""
	.align	4
.nv.constant0._ZN3cub18CUB_300001_SM_10006detail6reduce28DeviceReduceSingleTileKernelINS2_10policy_hubIdjN4cuda3__47maximumIvEEE10Policy1000EPdSB_iS8_ddNS5_3std3__410__identityEEEvT0_T1_T2_T3_T4_T6_:
	.zero		929


//--------------------- .nv.constant0._ZN3cub18CUB_300001_SM_10006detail6reduce18DeviceReduceKernelINS2_10policy_hubIdjN4cuda3__47maximumIvEEE10Policy1000EPdjS8_dNS5_3std3__410__identityEEEvT0_PT3_T1_NS0_13GridEvenShareISI_EET2_T4_ --------------------------
	.section	.nv.constant0._ZN3cub18CUB_300001_SM_10006detail6reduce18DeviceReduceKernelINS2_10policy_hubIdjN4cuda3__47maximumIvEEE10Policy1000EPdjS8_dNS5_3std3__410__identityEEEvT0_PT3_T1_NS0_13GridEvenShareISI_EET2_T4_,"a",@progbits
	.sectionflags	@""
	.align	4
.nv.constant0._ZN3cub18CUB_300001_SM_10006detail6reduce18DeviceReduceKernelINS2_10policy_hubIdjN4cuda3__47maximumIvEEE10Policy1000EPdjS8_dNS5_3std3__410__identityEEEvT0_PT3_T1_NS0_13GridEvenShareISI_EET2_T4_:
	.zero		958


//--------------------- .nv.constant0._ZN3cub18CUB_300001_SM_10006detail6reduce28DeviceReduceSingleTileKernelINS2_10policy_hubIdjN4cuda3__47maximumIvEEE10Policy1000EPdSB_jS8_ddNS5_3std3__410__identityEEEvT0_T1_T2_T3_T4_T6_ --------------------------
	.section	.nv.constant0._ZN3cub18CUB_300001_SM_10006detail6reduce28DeviceReduceSingleTileKernelINS2_10policy_hubIdjN4cuda3__47maximumIvEEE10Policy1000EPdSB_jS8_ddNS5_3std3__410__identityEEEvT0_T1_T2_T3_T4_T6_,"a",@progbits
	.sectionflags	@""
	.align	4
.nv.constant0._ZN3cub18CUB_300001_SM_10006detail6reduce28DeviceReduceSingleTileKernelINS2_10policy_hubIdjN4cuda3__47maximumIvEEE10Policy1000EPdSB_jS8_ddNS5_3std3__410__identityEEEvT0_T1_T2_T3_T4_T6_:
	.zero		929


//--------------------- .nv.constant0._ZN3cub18CUB_300001_SM_10006detail11EmptyKernelIvEEvv --------------------------
	.section	.nv.constant0._ZN3cub18CUB_300001_SM_10006detail11EmptyKernelIvEEvv,"a",@progbits
	.sectionflags	@""
	.align	4
.nv.constant0._ZN3cub18CUB_300001_SM_10006detail11EmptyKernelIvEEvv:
	.zero		896


//--------------------- .nv.constant0._Z22subtract_modulo_kernelPdS_S_i --------------------------
	.section	.nv.constant0._Z22subtract_modulo_kernelPdS_S_i,"a",@progbits
	.sectionflags	@""
	.align	4
.nv.constant0._Z22subtract_modulo_kernelPdS_S_i:
	.zero		924


//--------------------- .nv.constant0._Z6changePdS_i --------------------------
	.section	.nv.constant0._Z6changePdS_i,"a",@progbits
	.sectionflags	@""
	.align	4
.nv.constant0._Z6changePdS_i:
	.zero		916


//--------------------- SYMBOLS --------------------------

	.type		.nv.reservedSmem.offset0,@object
	.size		.nv.reservedSmem.offset0,0x4
	.type		.nv.reservedSmem.cap,@object
	.size		.nv.reservedSmem.cap,0x4
